// auto-generated by cutlass_sweep.fmha — config: {"arch": "sm_90", "direction": "fwd", "dtype": "bf16", "head_dim": 112, "mask": "causal", "schedule": "tma", "tile_kv": 256, "tile_q": 64}
#include "cutlass/cutlass.h"
#include "cute/tensor.hpp"
#include "cutlass/device_kernel.h"
#include "cutlass/kernel_hardware_info.h"
#include "88_hopper_fmha/collective/fmha_fusion.hpp"
#include "88_hopper_fmha/kernel/fmha_kernel_builder.hpp"

using namespace cute;
using Element = cutlass::bfloat16_t;
using TileShape = Shape<_64, _256, _112>;
using StrideQ = cute::tuple<int, _1, cute::tuple<int, int>>;
using StrideK = cute::tuple<int, _1, cute::tuple<int, int>>;
using StrideV = cute::tuple<int, cute::_1, cute::tuple<int, int>>;

using Kernel = typename cutlass::fmha::kernel::FmhaBuilder<
    Element, float, float,
    TileShape, StrideQ, StrideK, StrideV,
    cutlass::fmha::collective::CausalFusion,
    cutlass::gemm::KernelTma
  >::Kernel;

auto* _anchor = &cutlass::device_kernel<Kernel>;


// ===== COMPILED SASS (sm_90a) =====

	.target	sm_90a

	.elftype	@"ET_EXEC"


//--------------------- .note.nv.tkinfo           --------------------------
	.section	.note.nv.tkinfo,"",@"SHT_NOTE"
	.sectionflags	@"SHF_NOTE_NV_TKINFO"
	.tkinfo
        /*0018*/ 	.word	0x00000002
        /*0030*/ 	.string	""
        /*0030*/ 	.string	"ptxas"
        /*0030*/ 	.string	"Cuda compilation tools, release 13.0, V13.0.88"
        /*0030*/ 	.string	"Build cuda_13.0.r13.0/compiler.36424714_0"
        /*0030*/ 	.string	"-arch sm_90a -m 64 "



//--------------------- .note.nv.cuinfo           --------------------------
	.section	.note.nv.cuinfo,"",@"SHT_NOTE"
	.sectionflags	@"SHF_NOTE_NV_CUINFO"
        /*0018*/ 	.short	0x0002
        /*001a*/ 	.short	0x005a
        /*001c*/ 	.short	0x0082
	.zero		2


//--------------------- .nv.info                  --------------------------
	.section	.nv.info,"",@"SHT_CUDA_INFO"
	.align	4


	//----- nvinfo : EIATTR_REGCOUNT
	.align		4
        /*0000*/ 	.byte	0x04, 0x2f
        /*0002*/ 	.short	(.L_16 - .L_15)
	.align		4
.L_15:
        /*0004*/ 	.word	index@(_ZN7cutlass13device_kernelINS_4fmha6kernel13FmhaKernelTmaINS1_10collective15FmhaMainloopTmaINS_10bfloat16_tEfN4cute5tupleIJNS7_1CILi64EEENS9_ILi256EEENS9_ILi112EEEEEENS4_12CausalFusionEJEEENS4_15FmhaFwdEpilogueIS6_fNS8_IJSA_SC_SB_EEEEEJEEEEEvNT_6ParamsE)
        /*0008*/ 	.word	0x000000e8


	//----- nvinfo : EIATTR_FRAME_SIZE
	.align		4
.L_16:
        /*000c*/ 	.byte	0x04, 0x11
        /*000e*/ 	.short	(.L_18 - .L_17)
	.align		4
.L_17:
        /*0010*/ 	.word	index@($__internal_0_$__cuda_sm20_rcp_rn_f32_slowpath)
        /*0014*/ 	.word	0x00000000


	//----- nvinfo : EIATTR_FRAME_SIZE
	.align		4
.L_18:
        /*0018*/ 	.byte	0x04, 0x11
        /*001a*/ 	.short	(.L_20 - .L_19)
	.align		4
.L_19:
        /*001c*/ 	.word	index@(_ZN7cutlass13device_kernelINS_4fmha6kernel13FmhaKernelTmaINS1_10collective15FmhaMainloopTmaINS_10bfloat16_tEfN4cute5tupleIJNS7_1CILi64EEENS9_ILi256EEENS9_ILi112EEEEEENS4_12CausalFusionEJEEENS4_15FmhaFwdEpilogueIS6_fNS8_IJSA_SC_SB_EEEEEJEEEEEvNT_6ParamsE)
        /*0020*/ 	.word	0x00000000


	//----- nvinfo : EIATTR_MIN_STACK_SIZE
	.align		4
.L_20:
        /*0024*/ 	.byte	0x04, 0x12
        /*0026*/ 	.short	(.L_22 - .L_21)
	.align		4
.L_21:
        /*0028*/ 	.word	index@(_ZN7cutlass13device_kernelINS_4fmha6kernel13FmhaKernelTmaINS1_10collective15FmhaMainloopTmaINS_10bfloat16_tEfN4cute5tupleIJNS7_1CILi64EEENS9_ILi256EEENS9_ILi112EEEEEENS4_12CausalFusionEJEEENS4_15FmhaFwdEpilogueIS6_fNS8_IJSA_SC_SB_EEEEEJEEEEEvNT_6ParamsE)
        /*002c*/ 	.word	0x00000000
.L_22:


//--------------------- .nv.compat                --------------------------
	.section	.nv.compat,"",@"SHT_CUDA_COMPAT_INFO"
	.align	4
        /*0000*/ 	.byte	0x02, 0x09, 0x01, 0x00, 0x02, 0x02, 0x04, 0x00, 0x02, 0x05, 0x05, 0x00, 0x03, 0x07, 0x01, 0x01
        /*0010*/ 	.byte	0x02, 0x03, 0x01, 0x00, 0x02, 0x06, 0x01, 0x00, 0x04, 0x0b, 0x08, 0x00, 0x00, 0x00, 0x00, 0x00
        /*0020*/ 	.byte	0x00, 0x00, 0x00, 0x00


//--------------------- .nv.info._ZN7cutlass13device_kernelINS_4fmha6kernel13FmhaKernelTmaINS1_10collective15FmhaMainloopTmaINS_10bfloat16_tEfN4cute5tupleIJNS7_1CILi64EEENS9_ILi256EEENS9_ILi112EEEEEENS4_12CausalFusionEJEEENS4_15FmhaFwdEpilogueIS6_fNS8_IJSA_SC_SB_EEEEEJEEEEEvNT_6ParamsE --------------------------
	.section	.nv.info._ZN7cutlass13device_kernelINS_4fmha6kernel13FmhaKernelTmaINS1_10collective15FmhaMainloopTmaINS_10bfloat16_tEfN4cute5tupleIJNS7_1CILi64EEENS9_ILi256EEENS9_ILi112EEEEEENS4_12CausalFusionEJEEENS4_15FmhaFwdEpilogueIS6_fNS8_IJSA_SC_SB_EEEEEJEEEEEvNT_6ParamsE,"",@"SHT_CUDA_INFO"
	.sectionflags	@""
	.align	4


	//----- nvinfo : EIATTR_CUDA_API_VERSION
	.align		4
        /*0000*/ 	.byte	0x04, 0x37
        /*0002*/ 	.short	(.L_24 - .L_23)
.L_23:
        /*0004*/ 	.word	0x00000082


	//----- nvinfo : EIATTR_KPARAM_INFO
	.align		4
.L_24:
        /*0008*/ 	.byte	0x04, 0x17
        /*000a*/ 	.short	(.L_26 - .L_25)
.L_25:
        /*000c*/ 	.word	0x00000000
        /*0010*/ 	.short	0x0000
        /*0012*/ 	.short	0x0070
        /*0014*/ 	.byte	0x00, 0xf0, 0x01, 0x20


	//----- nvinfo : EIATTR_SPARSE_MMA_MASK
	.align		4
.L_26:
        /*0018*/ 	.byte	0x03, 0x50
        /*001a*/ 	.short	0x0000


	//----- nvinfo : EIATTR_MAXREG_COUNT
	.align		4
        /*001c*/ 	.byte	0x03, 0x1b
        /*001e*/ 	.short	0x00ff


	//----- nvinfo : EIATTR_NUM_BARRIERS
	.align		4
        /*0020*/ 	.byte	0x02, 0x4c
        /*0022*/ 	.byte	0x02
	.zero		1


	//----- nvinfo : EIATTR_EXTERNS
	.align		4
        /*0024*/ 	.byte	0x04, 0x0f
        /*0026*/ 	.short	(.L_28 - .L_27)


	//   ....[0]....
	.align		4
.L_27:
        /*0028*/ 	.word	index@(__assertfail)


	//----- nvinfo : EIATTR_MERCURY_ISA_VERSION
	.align		4
.L_28:
        /*002c*/ 	.byte	0x03, 0x5f
        /*002e*/ 	.short	0x0101


	//----- nvinfo : EIATTR_COOP_GROUP_MASK_REGIDS
	.align		4
        /*0030*/ 	.byte	0x04, 0x29
        /*0032*/ 	.short	(.L_30 - .L_29)


	//   ....[0]....
.L_29:
        /*0034*/ 	.word	0xffffffff


	//   ....[1]....
        /*0038*/ 	.word	0xffffffff


	//   ....[2]....
        /*003c*/ 	.word	0xffffffff


	//   ....[3]....
        /*0040*/ 	.word	0xffffffff


	//   ....[4]....
        /*0044*/ 	.word	0xffffffff


	//   ....[5]....
        /*0048*/ 	.word	0xffffffff


	//   ....[6]....
        /*004c*/ 	.word	0xffffffff


	//   ....[7]....
        /*0050*/ 	.word	0xffffffff


	//   ....[8]....
        /*0054*/ 	.word	0xffffffff


	//   ....[9]....
        /*0058*/ 	.word	0xffffffff


	//   ....[10]....
        /*005c*/ 	.word	0xffffffff


	//   ....[11]....
        /*0060*/ 	.word	0xffffffff


	//   ....[12]....
        /*0064*/ 	.word	0xffffffff


	//   ....[13]....
        /*0068*/ 	.word	0xffffffff


	//   ....[14]....
        /*006c*/ 	.word	0xffffffff


	//   ....[15]....
        /*0070*/ 	.word	0xffffffff


	//   ....[16]....
        /*0074*/ 	.word	0xffffffff


	//   ....[17]....
        /*0078*/ 	.word	0xffffffff


	//   ....[18]....
        /*007c*/ 	.word	0xffffffff


	//   ....[19]....
        /*0080*/ 	.word	0xffffffff


	//   ....[20]....
        /*0084*/ 	.word	0xffffffff


	//----- nvinfo : EIATTR_COOP_GROUP_INSTR_OFFSETS
	.align		4
.L_30:
        /*0088*/ 	.byte	0x04, 0x28
        /*008a*/ 	.short	(.L_32 - .L_31)


	//   ....[0]....
.L_31:
        /*008c*/ 	.word	0x00000050


	//   ....[1]....
        /*0090*/ 	.word	0x00000140


	//   ....[2]....
        /*0094*/ 	.word	0x00000270


	//   ....[3]....
        /*0098*/ 	.word	0x00000410


	//   ....[4]....
        /*009c*/ 	.word	0x000005c0


	//   ....[5]....
        /*00a0*/ 	.word	0x00003c60


	//   ....[6]....
        /*00a4*/ 	.word	0x00003d80


	//   ....[7]....
        /*00a8*/ 	.word	0x00003df0


	//   ....[8]....
        /*00ac*/ 	.word	0x00003ec0


	//   ....[9]....
        /*00b0*/ 	.word	0x0000b280


	//   ....[10]....
        /*00b4*/ 	.word	0x0000b290


	//   ....[11]....
        /*00b8*/ 	.word	0x0000b2c0


	//   ....[12]....
        /*00bc*/ 	.word	0x0000b2d0


	//   ....[13]....
        /*00c0*/ 	.word	0x00013f10


	//   ....[14]....
        /*00c4*/ 	.word	0x00013f20


	//   ....[15]....
        /*00c8*/ 	.word	0x00013f50


	//   ....[16]....
        /*00cc*/ 	.word	0x00013f60


	//   ....[17]....
        /*00d0*/ 	.word	0x0001b630


	//   ....[18]....
        /*00d4*/ 	.word	0x0001b670


	//   ....[19]....
        /*00d8*/ 	.word	0x0001b6b0


	//   ....[20]....
        /*00dc*/ 	.word	0x0001b6d0


	//----- nvinfo : EIATTR_SYSCALL_OFFSETS
	.align		4
.L_32:
        /*00e0*/ 	.byte	0x04, 0x46
        /*00e2*/ 	.short	(.L_34 - .L_33)


	//   ....[0]....
.L_33:
        /*00e4*/ 	.word	0x0001c170


	//   ....[1]....
        /*00e8*/ 	.word	0x0001c290


	//----- nvinfo : EIATTR_MBARRIER_INSTR_OFFSETS
	.align		4
.L_34:
        /*00ec*/ 	.byte	0x04, 0x39
        /*00ee*/ 	.short	(.L_36 - .L_35)


	//   ....[0]....
.L_35:
        /*00f0*/ 	.word	0x00000240
        /*00f4*/ 	.word	0x000000ff
        /*00f8*/ 	.word	0x0003b840
        /*00fc*/ 	.short	0x0100
        /*00fe*/ 	.byte	0x08
	.zero		1


	//   ....[1]....
        /*0100*/ 	.word	0x00000250
        /*0104*/ 	.word	0x000000ff
        /*0108*/ 	.word	0x0003b848
        /*010c*/ 	.short	0x0100
        /*010e*/ 	.byte	0x08
	.zero		1


	//   ....[2]....
        /*0110*/ 	.word	0x00000380
        /*0114*/ 	.word	0x000000ff
        /*0118*/ 	.word	0x0003b800
        /*011c*/ 	.short	0x0100
        /*011e*/ 	.byte	0x08
	.zero		1


	//   ....[3]....
        /*0120*/ 	.word	0x00000390
        /*0124*/ 	.word	0x000000ff
        /*0128*/ 	.word	0x0003b820
        /*012c*/ 	.short	0x0100
        /*012e*/ 	.byte	0x08
	.zero		1


	//   ....[4]....
        /*0130*/ 	.word	0x000003a0
        /*0134*/ 	.word	0x000000ff
        /*0138*/ 	.word	0x0003b808
        /*013c*/ 	.short	0x0100
        /*013e*/ 	.byte	0x08
	.zero		1


	//   ....[5]....
        /*0140*/ 	.word	0x000003b0
        /*0144*/ 	.word	0x000000ff
        /*0148*/ 	.word	0x0003b828
        /*014c*/ 	.short	0x0100
        /*014e*/ 	.byte	0x08
	.zero		1


	//   ....[6]....
        /*0150*/ 	.word	0x000003c0
        /*0154*/ 	.word	0x000000ff
        /*0158*/ 	.word	0x0003b810
        /*015c*/ 	.short	0x0100
        /*015e*/ 	.byte	0x08
	.zero		1


	//   ....[7]....
        /*0160*/ 	.word	0x000003d0
        /*0164*/ 	.word	0x000000ff
        /*0168*/ 	.word	0x0003b830
        /*016c*/ 	.short	0x0100
        /*016e*/ 	.byte	0x08
	.zero		1


	//   ....[8]....
        /*0170*/ 	.word	0x000003e0
        /*0174*/ 	.word	0x000000ff
        /*0178*/ 	.word	0x0003b818
        /*017c*/ 	.short	0x0100
        /*017e*/ 	.byte	0x08
	.zero		1


	//   ....[9]....
        /*0180*/ 	.word	0x000003f0
        /*0184*/ 	.word	0x000000ff
        /*0188*/ 	.word	0x0003b838
        /*018c*/ 	.short	0x0100
        /*018e*/ 	.byte	0x08
	.zero		1


	//   ....[10]....
        /*0190*/ 	.word	0x00000520
        /*0194*/ 	.word	0x000000ff
        /*0198*/ 	.word	0x0003b850
        /*019c*/ 	.short	0x0100
        /*019e*/ 	.byte	0x08
	.zero		1


	//   ....[11]....
        /*01a0*/ 	.word	0x00000530
        /*01a4*/ 	.word	0x000000ff
        /*01a8*/ 	.word	0x0003b870
        /*01ac*/ 	.short	0x0100
        /*01ae*/ 	.byte	0x08
	.zero		1


	//   ....[12]....
        /*01b0*/ 	.word	0x00000540
        /*01b4*/ 	.word	0x000000ff
        /*01b8*/ 	.word	0x0003b858
        /*01bc*/ 	.short	0x0100
        /*01be*/ 	.byte	0x08
	.zero		1


	//   ....[13]....
        /*01c0*/ 	.word	0x00000550
        /*01c4*/ 	.word	0x000000ff
        /*01c8*/ 	.word	0x0003b878
        /*01cc*/ 	.short	0x0100
        /*01ce*/ 	.byte	0x08
	.zero		1


	//   ....[14]....
        /*01d0*/ 	.word	0x00000560
        /*01d4*/ 	.word	0x000000ff
        /*01d8*/ 	.word	0x0003b860
        /*01dc*/ 	.short	0x0100
        /*01de*/ 	.byte	0x08
	.zero		1


	//   ....[15]....
        /*01e0*/ 	.word	0x00000570
        /*01e4*/ 	.word	0x000000ff
        /*01e8*/ 	.word	0x0003b880
        /*01ec*/ 	.short	0x0100
        /*01ee*/ 	.byte	0x08
	.zero		1


	//   ....[16]....
        /*01f0*/ 	.word	0x00000580
        /*01f4*/ 	.word	0x000000ff
        /*01f8*/ 	.word	0x0003b868
        /*01fc*/ 	.short	0x0100
        /*01fe*/ 	.byte	0x08
	.zero		1


	//   ....[17]....
        /*0200*/ 	.word	0x00000590
        /*0204*/ 	.word	0x000000ff
        /*0208*/ 	.word	0x0003b888
        /*020c*/ 	.short	0x0100
        /*020e*/ 	.byte	0x08
	.zero		1


	//   ....[18]....
        /*0210*/ 	.word	0x000007a0
        /*0214*/ 	.word	0x00000004
        /*0218*/ 	.word	0x0003b848
        /*021c*/ 	.short	0x010a
        /*021e*/ 	.byte	0x3f
	.zero		1


	//   ....[19]....
        /*0220*/ 	.word	0x00000c70
        /*0224*/ 	.word	0x00000004
        /*0228*/ 	.word	0x0003b820
        /*022c*/ 	.short	0x010a
        /*022e*/ 	.byte	0x3f
	.zero		1


	//   ....[20]....
        /*0230*/ 	.word	0x00001070
        /*0234*/ 	.word	0x00000003
        /*0238*/ 	.word	0x0003b820
        /*023c*/ 	.short	0x010a
        /*023e*/ 	.byte	0x3f
	.zero		1


	//   ....[21]....
        /*0240*/ 	.word	0x00001500
        /*0244*/ 	.word	0x00000003
        /*0248*/ 	.word	0x0003b820
        /*024c*/ 	.short	0x010a
        /*024e*/ 	.byte	0x3f
	.zero		1


	//   ....[22]....
        /*0250*/ 	.word	0x00001960
        /*0254*/ 	.word	0x00000008
        /*0258*/ 	.word	0x0003b820
        /*025c*/ 	.short	0x010a
        /*025e*/ 	.byte	0x3f
	.zero		1


	//   ....[23]....
        /*0260*/ 	.word	0x00001e40
        /*0264*/ 	.word	0x00000002
        /*0268*/ 	.word	0x0003b840
        /*026c*/ 	.short	0x010a
        /*026e*/ 	.byte	0x3f
	.zero		1


	//   ....[24]....
        /*0270*/ 	.word	0x00001f20
        /*0274*/ 	.word	0x00000002
        /*0278*/ 	.word	0x0003b800
        /*027c*/ 	.short	0x010a
        /*027e*/ 	.byte	0x3f
	.zero		1


	//   ....[25]....
        /*0280*/ 	.word	0x00007a30
        /*0284*/ 	.word	0x00000002
        /*0288*/ 	.word	0x0003b808
        /*028c*/ 	.short	0x010a
        /*028e*/ 	.byte	0x3f
	.zero		1


	//   ....[26]....
        /*0290*/ 	.word	0x0000a0c0
        /*0294*/ 	.word	0x00000018
        /*0298*/ 	.word	0x00000000
        /*029c*/ 	.short	0x0101
        /*029e*/ 	.byte	0x3f
	.zero		1


	//   ....[27]....
        /*02a0*/ 	.word	0x0000a170
        /*02a4*/ 	.word	0x00000019
        /*02a8*/ 	.word	0x0003b800
        /*02ac*/ 	.short	0x010a
        /*02ae*/ 	.byte	0x3f
	.zero		1


	//   ....[28]....
        /*02b0*/ 	.word	0x0000a5b0
        /*02b4*/ 	.word	0x000000d4
        /*02b8*/ 	.word	0x0003b820
        /*02bc*/ 	.short	0x010a
        /*02be*/ 	.byte	0x3f
	.zero		1


	//   ....[29]....
        /*02c0*/ 	.word	0x0000b3c0
        /*02c4*/ 	.word	0x000000db
        /*02c8*/ 	.word	0x00000000
        /*02cc*/ 	.short	0x0101
        /*02ce*/ 	.byte	0x3f
	.zero		1


	//   ....[30]....
        /*02d0*/ 	.word	0x0000b7e0
        /*02d4*/ 	.word	0x000000e0
        /*02d8*/ 	.word	0x0003b800
        /*02dc*/ 	.short	0x010a
        /*02de*/ 	.byte	0x3f
	.zero		1


	//   ....[31]....
        /*02e0*/ 	.word	0x000113d0
        /*02e4*/ 	.word	0x0000000d
        /*02e8*/ 	.word	0x00000000
        /*02ec*/ 	.short	0x0101
        /*02ee*/ 	.byte	0x3f
	.zero		1


	//   ....[32]....
        /*02f0*/ 	.word	0x00011480
        /*02f4*/ 	.word	0x00000018
        /*02f8*/ 	.word	0x0003b820
        /*02fc*/ 	.short	0x010a
        /*02fe*/ 	.byte	0x3f
	.zero		1


	//   ....[33]....
        /*0300*/ 	.word	0x000119a0
        /*0304*/ 	.word	0x00000019
        /*0308*/ 	.word	0x0003b800
        /*030c*/ 	.short	0x010a
        /*030e*/ 	.byte	0x3f
	.zero		1


	//   ....[34]....
        /*0310*/ 	.word	0x00011e80
        /*0314*/ 	.word	0x000000d8
        /*0318*/ 	.word	0x0003b820
        /*031c*/ 	.short	0x010a
        /*031e*/ 	.byte	0x3f
	.zero		1


	//   ....[35]....
        /*0320*/ 	.word	0x00014090
        /*0324*/ 	.word	0x000000da
        /*0328*/ 	.word	0x00000000
        /*032c*/ 	.short	0x0101
        /*032e*/ 	.byte	0x3f
	.zero		1


	//   ....[36]....
        /*0330*/ 	.word	0x000144c0
        /*0334*/ 	.word	0x000000da
        /*0338*/ 	.word	0x0003b800
        /*033c*/ 	.short	0x010a
        /*033e*/ 	.byte	0x3f
	.zero		1


	//   ....[37]....
        /*0340*/ 	.word	0x0001b050
        /*0344*/ 	.word	0x00000007
        /*0348*/ 	.word	0x00000000
        /*034c*/ 	.short	0x0101
        /*034e*/ 	.byte	0x3f
	.zero		1


	//   ....[38]....
        /*0350*/ 	.word	0x0001b0d0
        /*0354*/ 	.word	0x00000007
        /*0358*/ 	.word	0x0003b820
        /*035c*/ 	.short	0x010a
        /*035e*/ 	.byte	0x3f
	.zero		1


	//----- nvinfo : EIATTR_NUM_MBARRIERS
	.align		4
.L_36:
        /*0360*/ 	.byte	0x03, 0x38
        /*0362*/ 	.short	0x0012


	//----- nvinfo : EIATTR_EXIT_INSTR_OFFSETS
	.align		4
        /*0364*/ 	.byte	0x04, 0x1c
        /*0366*/ 	.short	(.L_38 - .L_37)


	//   ....[0]....
.L_37:
        /*0368*/ 	.word	0x0001d360


	//----- nvinfo : EIATTR_MAX_THREADS
	.align		4
.L_38:
        /*036c*/ 	.byte	0x04, 0x05
        /*036e*/ 	.short	(.L_40 - .L_39)
.L_39:
        /*0370*/ 	.word	0x00000080
        /*0374*/ 	.word	0x00000001
        /*0378*/ 	.word	0x00000001


	//----- nvinfo : EIATTR_CRS_STACK_SIZE
	.align		4
.L_40:
        /*037c*/ 	.byte	0x04, 0x1e
        /*037e*/ 	.short	(.L_42 - .L_41)
.L_41:
        /*0380*/ 	.word	0x00000000


	//----- nvinfo : EIATTR_CBANK_PARAM_SIZE
	.align		4
.L_42:
        /*0384*/ 	.byte	0x03, 0x19
        /*0386*/ 	.short	0x0870


	//----- nvinfo : EIATTR_PARAM_CBANK
	.align		4
        /*0388*/ 	.byte	0x04, 0x0a
        /*038a*/ 	.short	(.L_44 - .L_43)
	.align		4
.L_43:
        /*038c*/ 	.word	index@(.nv.constant0._ZN7cutlass13device_kernelINS_4fmha6kernel13FmhaKernelTmaINS1_10collective15FmhaMainloopTmaINS_10bfloat16_tEfN4cute5tupleIJNS7_1CILi64EEENS9_ILi256EEENS9_ILi112EEEEEENS4_12CausalFusionEJEEENS4_15FmhaFwdEpilogueIS6_fNS8_IJSA_SC_SB_EEEEEJEEEEEvNT_6ParamsE)
        /*0390*/ 	.short	0x0210
        /*0392*/ 	.short	0x0870


	//----- nvinfo : EIATTR_SW_WAR
	.align		4
.L_44:
        /*0394*/ 	.byte	0x04, 0x36
        /*0396*/ 	.short	(.L_46 - .L_45)
.L_45:
        /*0398*/ 	.word	0x00000008
.L_46:


//--------------------- .nv.callgraph             --------------------------
	.section	.nv.callgraph,"",@"SHT_CUDA_CALLGRAPH"
	.align	4
	.sectionentsize	8
	.align		4
        /*0000*/ 	.word	0x00000000
	.align		4
        /*0004*/ 	.word	0xffffffff
	.align		4
        /*0008*/ 	.word	index@(_ZN7cutlass13device_kernelINS_4fmha6kernel13FmhaKernelTmaINS1_10collective15FmhaMainloopTmaINS_10bfloat16_tEfN4cute5tupleIJNS7_1CILi64EEENS9_ILi256EEENS9_ILi112EEEEEENS4_12CausalFusionEJEEENS4_15FmhaFwdEpilogueIS6_fNS8_IJSA_SC_SB_EEEEEJEEEEEvNT_6ParamsE)
	.align		4
        /*000c*/ 	.word	index@(__assertfail)
	.align		4
        /*0010*/ 	.word	0x00000000
	.align		4
        /*0014*/ 	.word	0xfffffffe
	.align		4
        /*0018*/ 	.word	0x00000000
	.align		4
        /*001c*/ 	.word	0xfffffffd
	.align		4
        /*0020*/ 	.word	0x00000000
	.align		4
        /*0024*/ 	.word	0xfffffffc


//--------------------- .nv.constant4             --------------------------
	.section	.nv.constant4,"a",@progbits
	.align	8
	.align		8
.nv.constant4:
        /*0000*/ 	.dword	__assertfail
	.align		8
        /*0008*/ 	.dword	__unnamed_1
	.align		8
        /*0010*/ 	.dword	__unnamed_2
	.align		8
        /*0018*/ 	.dword	_ZN39_INTERNAL_b6f7d6c9_4_k_cu_d8b33689_29844cuda3std3__45__cpo5beginE
	.align		8
        /*0020*/ 	.dword	_ZN39_INTERNAL_b6f7d6c9_4_k_cu_d8b33689_29844cuda3std3__45__cpo3endE
	.align		8
        /*0028*/ 	.dword	_ZN39_INTERNAL_b6f7d6c9_4_k_cu_d8b33689_29844cuda3std3__45__cpo6cbeginE
	.align		8
        /*0030*/ 	.dword	_ZN39_INTERNAL_b6f7d6c9_4_k_cu_d8b33689_29844cuda3std3__45__cpo4cendE
	.align		8
        /*0038*/ 	.dword	_ZN39_INTERNAL_b6f7d6c9_4_k_cu_d8b33689_29844cuda3std3__441_GLOBAL__N__b6f7d6c9_4_k_cu_d8b33689_29846ignoreE
	.align		8
        /*0040*/ 	.dword	_ZN39_INTERNAL_b6f7d6c9_4_k_cu_d8b33689_29844cuda3std3__419piecewise_constructE
	.align		8
        /*0048*/ 	.dword	_ZN39_INTERNAL_b6f7d6c9_4_k_cu_d8b33689_29844cuda3std3__48in_placeE
	.align		8
        /*0050*/ 	.dword	_ZN39_INTERNAL_b6f7d6c9_4_k_cu_d8b33689_29844cuda3std6ranges3__45__cpo4swapE
	.align		8
        /*0058*/ 	.dword	_ZN39_INTERNAL_b6f7d6c9_4_k_cu_d8b33689_29844cuda3std6ranges3__45__cpo9iter_moveE
	.align		8
        /*0060*/ 	.dword	_ZN39_INTERNAL_b6f7d6c9_4_k_cu_d8b33689_29844cute7productE
	.align		8
        /*0068*/ 	.dword	_ZN39_INTERNAL_b6f7d6c9_4_k_cu_d8b33689_29844cute1_E
	.align		8
        /*0070*/ 	.dword	$str$23
	.align		8
        /*0078*/ 	.dword	$str$24


//--------------------- .text._ZN7cutlass13device_kernelINS_4fmha6kernel13FmhaKernelTmaINS1_10collective15FmhaMainloopTmaINS_10bfloat16_tEfN4cute5tupleIJNS7_1CILi64EEENS9_ILi256EEENS9_ILi112EEEEEENS4_12CausalFusionEJEEENS4_15FmhaFwdEpilogueIS6_fNS8_IJSA_SC_SB_EEEEEJEEEEEvNT_6ParamsE --------------------------
	.section	.text._ZN7cutlass13device_kernelINS_4fmha6kernel13FmhaKernelTmaINS1_10collective15FmhaMainloopTmaINS_10bfloat16_tEfN4cute5tupleIJNS7_1CILi64EEENS9_ILi256EEENS9_ILi112EEEEEENS4_12CausalFusionEJEEENS4_15FmhaFwdEpilogueIS6_fNS8_IJSA_SC_SB_EEEEEJEEEEEvNT_6ParamsE,"ax",@progbits
	.align	128
.text._ZN7cutlass13device_kernelINS_4fmha6kernel13FmhaKernelTmaINS1_10collective15FmhaMainloopTmaINS_10bfloat16_tEfN4cute5tupleIJNS7_1CILi64EEENS9_ILi256EEENS9_ILi112EEEEEENS4_12CausalFusionEJEEENS4_15FmhaFwdEpilogueIS6_fNS8_IJSA_SC_SB_EEEEEJEEEEEvNT_6ParamsE:
        .type           _ZN7cutlass13device_kernelINS_4fmha6kernel13FmhaKernelTmaINS1_10collective15FmhaMainloopTmaINS_10bfloat16_tEfN4cute5tupleIJNS7_1CILi64EEENS9_ILi256EEENS9_ILi112EEEEEENS4_12CausalFusionEJEEENS4_15FmhaFwdEpilogueIS6_fNS8_IJSA_SC_SB_EEEEEJEEEEEvNT_6ParamsE,@function
        .size           _ZN7cutlass13device_kernelINS_4fmha6kernel13FmhaKernelTmaINS1_10collective15FmhaMainloopTmaINS_10bfloat16_tEfN4cute5tupleIJNS7_1CILi64EEENS9_ILi256EEENS9_ILi112EEEEEENS4_12CausalFusionEJEEENS4_15FmhaFwdEpilogueIS6_fNS8_IJSA_SC_SB_EEEEEJEEEEEvNT_6ParamsE,(.L_x_88 - _ZN7cutlass13device_kernelINS_4fmha6kernel13FmhaKernelTmaINS1_10collective15FmhaMainloopTmaINS_10bfloat16_tEfN4cute5tupleIJNS7_1CILi64EEENS9_ILi256EEENS9_ILi112EEEEEENS4_12CausalFusionEJEEENS4_15FmhaFwdEpilogueIS6_fNS8_IJSA_SC_SB_EEEEEJEEEEEvNT_6ParamsE)
        .other          _ZN7cutlass13device_kernelINS_4fmha6kernel13FmhaKernelTmaINS1_10collective15FmhaMainloopTmaINS_10bfloat16_tEfN4cute5tupleIJNS7_1CILi64EEENS9_ILi256EEENS9_ILi112EEEEEENS4_12CausalFusionEJEEENS4_15FmhaFwdEpilogueIS6_fNS8_IJSA_SC_SB_EEEEEJEEEEEvNT_6ParamsE,@"STO_CUDA_ENTRY STV_DEFAULT"
_ZN7cutlass13device_kernelINS_4fmha6kernel13FmhaKernelTmaINS1_10collective15FmhaMainloopTmaINS_10bfloat16_tEfN4cute5tupleIJNS7_1CILi64EEENS9_ILi256EEENS9_ILi112EEEEEENS4_12CausalFusionEJEEENS4_15FmhaFwdEpilogueIS6_fNS8_IJSA_SC_SB_EEEEEJEEEEEvNT_6ParamsE:
[----:B------:R-:W1:Y:S01]  /*0000*/  LDC R1, c[0x0][0x28] ;  /* 0x00000a00ff017b82 */ /* 0x000e620000000800 */
[----:B------:R-:W2:Y:S01]  /*0010*/  S2R R16, SR_TID.X ;  /* 0x0000000000107919 */ /* 0x000ea20000002100 */
[----:B------:R-:W-:Y:S01]  /*0020*/  ELECT P0, URZ, PT ;  /* 0x00000000003f782f */ /* 0x000fe20003800000 */
[----:B------:R-:W-:Y:S01]  /*0030*/  BSSY B0, `(.L_x_0) ;  /* 0x0000010000007945 */ /* 0x000fe20003800000 */
[----:B--2---:R-:W-:-:S05]  /*0040*/  SHF.R.U32.HI R10, RZ, 0x5, R16 ;  /* 0x00000005ff0a7819 */ /* 0x004fca0000011610 */
[----:B------:R-:W2:Y:S02]  /*0050*/  SHFL.IDX PT, R0, R10, RZ, 0x1f ;  /* 0x00001fff0a007589 */ /* 0x000ea400000e0000 */
[----:B--2---:R-:W-:-:S13]  /*0060*/  ISETP.NE.OR P0, PT, R0, RZ, !P0 ;  /* 0x000000ff0000720c */ /* 0x004fda0004705670 */
[----:B-1----:R-:W-:Y:S05]  /*0070*/  @P0 BRA `(.L_x_1) ;  /* 0x00000000002c0947 */ /* 0x002fea0003800000 */
[----:B------:R-:W-:Y:S02]  /*0080*/  ULDC.64 UR4, c[0x0][0x198] ;  /* 0x0000660000047ab9 */ /* 0x000fe40000000a00 */
[----:B------:R-:W-:Y:S02]  /*0090*/  UIADD3 UR6, UP0, UR4, 0xf0, URZ ;  /* 0x000000f004067890 */ /* 0x000fe4000ff1e03f */
[----:B------:R-:W-:Y:S02]  /*00a0*/  UIADD3 UR8, UP1, UR4, 0x1f0, URZ ;  /* 0x000001f004087890 */ /* 0x000fe4000ff3e03f */
[----:B------:R-:W-:Y:S02]  /*00b0*/  UIADD3 UR4, UP2, UR4, 0x2f0, URZ ;  /* 0x000002f004047890 */ /* 0x000fe4000ff5e03f */
[----:B------:R-:W-:Y:S02]  /*00c0*/  UIADD3.X UR7, URZ, UR5, URZ, UP0, !UPT ;  /* 0x000000053f077290 */ /* 0x000fe400087fe43f */
[----:B------:R-:W-:-:S02]  /*00d0*/  UIADD3.X UR9, URZ, UR5, URZ, UP1, !UPT ;  /* 0x000000053f097290 */ /* 0x000fc40008ffe43f */
[----:B------:R-:W-:-:S05]  /*00e0*/  UIADD3.X UR5, URZ, UR5, URZ, UP2, !UPT ;  /* 0x000000053f057290 */ /* 0x000fca00097fe43f */
[----:B------:R1:W-:Y:S02]  /*00f0*/  UTMACCTL.PF [UR6] ;  /* 0x00000000060079b9 */ /* 0x0003e40008040000 */
[----:B------:R1:W-:Y:S02]  /*0100*/  UTMACCTL.PF [UR8] ;  /* 0x00000000080079b9 */ /* 0x0003e40008040000 */
[----:B------:R1:W-:Y:S02]  /*0110*/  UTMACCTL.PF [UR4] ;  /* 0x00000000040079b9 */ /* 0x0003e40008040000 */
[----:B-1----:R-:W-:Y:S01]  /*0120*/  NOP ;  /* 0x0000000000007918 */ /* 0x002fe20000000000 */
.L_x_1:
[----:B------:R-:W-:Y:S05]  /*0130*/  BSYNC B0 ;  /* 0x0000000000007941 */ /* 0x000fea0003800000 */
.L_x_0:
[----:B------:R-:W1:Y:S02]  /*0140*/  SHFL.IDX PT, R0, R10, RZ, 0x1f ;  /* 0x00001fff0a007589 */ /* 0x000e6400000e0000 */
[----:B-1----:R-:W-:-:S13]  /*0150*/  ISETP.NE.AND P0, PT, R0, RZ, PT ;  /* 0x000000ff0000720c */ /* 0x002fda0003f05270 */
[----:B------:R-:W-:Y:S05]  /*0160*/  @P0 BRA `(.L_x_2) ;  /* 0x0000000000400947 */ /* 0x000fea0003800000 */
[----:B------:R-:W1:Y:S01]  /*0170*/  S2UR UR8, SR_CgaCtaId ;  /* 0x00000000000879c3 */ /* 0x000e620000008800 */
[----:B------:R-:W-:Y:S01]  /*0180*/  UMOV UR4, 0x400 ;  /* 0x0000040000047882 */ /* 0x000fe20000000000 */
[----:B------:R-:W-:Y:S01]  /*0190*/  UMOV UR5, 0x1 ;  /* 0x0000000100057882 */ /* 0x000fe20000000000 */
[----:B------:R-:W-:Y:S01]  /*01a0*/  UMOV UR6, 0x80 ;  /* 0x0000008000067882 */ /* 0x000fe20000000000 */
[----:B------:R-:W-:Y:S01]  /*01b0*/  ELECT P0, URZ, PT ;  /* 0x00000000003f782f */ /* 0x000fe20003800000 */
[----:B------:R-:W-:-:S04]  /*01c0*/  UIADD3 UR6, -UR6, 0x100000, URZ ;  /* 0x0010000006067890 */ /* 0x000fc8000fffe13f */
[----:B------:R-:W-:Y:S02]  /*01d0*/  USHF.L.U32 UR7, UR6, 0xb, URZ ;  /* 0x0000000b06077899 */ /* 0x000fe4000800063f */
[----:B------:R-:W-:Y:S02]  /*01e0*/  USHF.L.U32 UR6, UR6, 0x1, URZ ;  /* 0x0000000106067899 */ /* 0x000fe4000800063f */
[----:B-1----:R-:W-:Y:S02]  /*01f0*/  ULEA UR8, UR8, UR4, 0x18 ;  /* 0x0000000408087291 */ /* 0x002fe4000f8ec03f */
[----:B------:R-:W-:-:S04]  /*0200*/  UIADD3 UR4, -UR5, 0x100000, URZ ;  /* 0x0010000005047890 */ /* 0x000fc8000fffe13f */
[----:B------:R-:W-:Y:S02]  /*0210*/  USHF.L.U32 UR5, UR4, 0xb, URZ ;  /* 0x0000000b04057899 */ /* 0x000fe4000800063f */
[----:B------:R-:W-:Y:S01]  /*0220*/  USHF.L.U32 UR4, UR4, 0x1, URZ ;  /* 0x0000000104047899 */ /* 0x000fe2000800063f */
[----:B------:R-:W1:Y:S11]  /*0230*/  FENCE.VIEW.ASYNC.S ;  /* 0x00000000000073c6 */ /* 0x000e760000000000 */
[----:B-1----:R1:W2:Y:S01]  /*0240*/  SYNCS.EXCH.64 URZ, [UR8+0x3b840], UR4 ;  /* 0x03b84004083f75b2 */ /* 0x0022a20008000100 */
[----:B------:R1:W3:Y:S01]  /*0250*/  SYNCS.EXCH.64 URZ, [UR8+0x3b848], UR6 ;  /* 0x03b84806083f75b2 */ /* 0x0002e20008000100 */
[----:B------:R-:W-:Y:S01]  /*0260*/  NOP ;  /* 0x0000000000007918 */ /* 0x000fe20000000000 */
.L_x_2:
[----:B------:R-:W4:Y:S01]  /*0270*/  SHFL.IDX PT, R0, R10, RZ, 0x1f ;  /* 0x00001fff0a007589 */ /* 0x000f2200000e0000 */
[----:B------:R-:W-:Y:S01]  /*0280*/  NOP ;  /* 0x0000000000007918 */ /* 0x000fe20000000000 */
[----:B----4-:R-:W-:-:S13]  /*0290*/  ISETP.NE.AND P0, PT, R0, RZ, PT ;  /* 0x000000ff0000720c */ /* 0x010fda0003f05270 */
[----:B------:R-:W-:Y:S05]  /*02a0*/  @P0 BRA `(.L_x_3) ;  /* 0x0000000000580947 */ /* 0x000fea0003800000 */
[----:B-1----:R-:W1:Y:S01]  /*02b0*/  S2UR UR5, SR_CgaCtaId ;  /* 0x00000000000579c3 */ /* 0x002e620000008800 */
[----:B------:R-:W-:Y:S01]  /*02c0*/  UMOV UR4, 0x400 ;  /* 0x0000040000047882 */ /* 0x000fe20000000000 */
[----:B------:R-:W-:Y:S01]  /*02d0*/  UMOV UR6, 0x1 ;  /* 0x0000000100067882 */ /* 0x000fe20000000000 */
[----:B------:R-:W-:Y:S01]  /*02e0*/  UMOV UR7, 0x80 ;  /* 0x0000008000077882 */ /* 0x000fe20000000000 */
[----:B------:R-:W-:Y:S01]  /*02f0*/  ELECT P0, URZ, PT ;  /* 0x00000000003f782f */ /* 0x000fe20003800000 */
[----:B-1----:R-:W-:Y:S02]  /*0300*/  ULEA UR8, UR5, UR4, 0x18 ;  /* 0x0000000405087291 */ /* 0x002fe4000f8ec03f */
[----:B------:R-:W-:-:S04]  /*0310*/  UIADD3 UR4, -UR6, 0x100000, URZ ;  /* 0x0010000006047890 */ /* 0x000fc8000fffe13f */
[----:B------:R-:W-:Y:S02]  /*0320*/  USHF.L.U32 UR5, UR4, 0xb, URZ ;  /* 0x0000000b04057899 */ /* 0x000fe4000800063f */
[----:B------:R-:W-:Y:S02]  /*0330*/  USHF.L.U32 UR4, UR4, 0x1, URZ ;  /* 0x0000000104047899 */ /* 0x000fe4000800063f */
[----:B------:R-:W-:-:S04]  /*0340*/  UIADD3 UR6, -UR7, 0x100000, URZ ;  /* 0x0010000007067890 */ /* 0x000fc8000fffe13f */
[----:B------:R-:W-:Y:S02]  /*0350*/  USHF.L.U32 UR7, UR6, 0xb, URZ ;  /* 0x0000000b06077899 */ /* 0x000fe4000800063f */
[----:B------:R-:W-:Y:S01]  /*0360*/  USHF.L.U32 UR6, UR6, 0x1, URZ ;  /* 0x0000000106067899 */ /* 0x000fe2000800063f */
[----:B------:R-:W1:Y:S03]  /*0370*/  FENCE.VIEW.ASYNC.S ;  /* 0x00000000000073c6 */ /* 0x000e660000000000 */
[----:B-1----:R4:W1:Y:S08]  /*0380*/  SYNCS.EXCH.64 URZ, [UR8+0x3b800], UR4 ;  /* 0x03b80004083f75b2 */ /* 0x0028700008000100 */
[----:B------:R4:W1:Y:S01]  /*0390*/  SYNCS.EXCH.64 URZ, [UR8+0x3b820], UR6 ;  /* 0x03b82006083f75b2 */ /* 0x0008620008000100 */
[----:B------:R4:W1:Y:S01]  /*03a0*/  SYNCS.EXCH.64 URZ, [UR8+0x3b808], UR4 ;  /* 0x03b80804083f75b2 */ /* 0x0008620008000100 */
[----:B------:R4:W1:Y:S01]  /*03b0*/  SYNCS.EXCH.64 URZ, [UR8+0x3b828], UR6 ;  /* 0x03b82806083f75b2 */ /* 0x0008620008000100 */
[----:B------:R4:W1:Y:S01]  /*03c0*/  SYNCS.EXCH.64 URZ, [UR8+0x3b810], UR4 ;  /* 0x03b81004083f75b2 */ /* 0x0008620008000100 */
[----:B------:R4:W1:Y:S01]  /*03d0*/  SYNCS.EXCH.64 URZ, [UR8+0x3b830], UR6 ;  /* 0x03b83006083f75b2 */ /* 0x0008620008000100 */
[----:B------:R4:W1:Y:S01]  /*03e0*/  SYNCS.EXCH.64 URZ, [UR8+0x3b818], UR4 ;  /* 0x03b81804083f75b2 */ /* 0x0008620008000100 */
[----:B------:R4:W1:Y:S02]  /*03f0*/  SYNCS.EXCH.64 URZ, [UR8+0x3b838], UR6 ;  /* 0x03b83806083f75b2 */ /* 0x0008640008000100 */
[----:B----4-:R-:W-:Y:S01]  /*0400*/  NOP ;  /* 0x0000000000007918 */ /* 0x010fe20000000000 */
.L_x_3:
        /* <DEDUP_REMOVED lines=26> */
.L_x_4:
[----:B------:R-:W4:Y:S01]  /*05b0*/  S2UR UR43, SR_CTAID.X ;  /* 0x00000000002b79c3 */ /* 0x000f220000002500 */
[----:B------:R-:W5:Y:S01]  /*05c0*/  SHFL.IDX PT, R10, R10, RZ, 0x1f ;  /* 0x00001fff0a0a7589 */ /* 0x000f6200000e0000 */
[----:B-1----:R-:W-:Y:S01]  /*05d0*/  ULDC UR4, c[0x0][0x28c] ;  /* 0x0000a30000047ab9 */ /* 0x002fe20000000800 */
[----:B------:R-:W-:Y:S02]  /*05e0*/  ELECT P0, URZ, PT ;  /* 0x00000000003f782f */ /* 0x000fe40003800000 */
[----:B------:R-:W-:Y:S01]  /*05f0*/  SHF.R.S32.HI R3, RZ, 0x1f, R16 ;  /* 0x0000001fff037819 */ /* 0x000fe20000011410 */
[----:B------:R-:W-:Y:S01]  /*0600*/  UIADD3 UR4, UR4, 0xff, URZ ;  /* 0x000000ff04047890 */ /* 0x000fe2000fffe03f */
[----:B------:R-:W-:Y:S01]  /*0610*/  NOP ;  /* 0x0000000000007918 */ /* 0x000fe20000000000 */
[----:B------:R-:W-:Y:S01]  /*0620*/  BSSY B0, `(.L_x_5) ;  /* 0x0000052000007945 */ /* 0x000fe20003800000 */
[----:B------:R-:W-:Y:S01]  /*0630*/  LEA.HI R3, R3, R16, RZ, 0x7 ;  /* 0x0000001003037211 */ /* 0x000fe200078f38ff */
[----:B------:R-:W-:Y:S01]  /*0640*/  USHF.R.S32.HI UR5, URZ, 0x1f, UR4 ;  /* 0x0000001f3f057899 */ /* 0x000fe20008011404 */
[----:B------:R-:W1:Y:S01]  /*0650*/  S2UR UR60, SR_CTAID.Y ;  /* 0x00000000003c79c3 */ /* 0x000e620000002600 */
[----:B------:R-:W-:Y:S01]  /*0660*/  IMAD.MOV.U32 R9, RZ, RZ, RZ ;  /* 0x000000ffff097224 */ /* 0x000fe200078e00ff */
[----:B------:R-:W-:Y:S01]  /*0670*/  LOP3.LUT R3, R3, 0xffffff80, RZ, 0xc0, !PT ;  /* 0xffffff8003037812 */ /* 0x000fe200078ec0ff */
[----:B------:R-:W-:-:S04]  /*0680*/  ULEA.HI UR5, UR5, UR4, URZ, 0x8 ;  /* 0x0000000405057291 */ /* 0x000fc8000f8f403f */
[----:B------:R-:W-:Y:S01]  /*0690*/  USHF.R.S32.HI UR5, URZ, 0x8, UR5 ;  /* 0x000000083f057899 */ /* 0x000fe20008011405 */
[----:B------:R-:W1:Y:S01]  /*06a0*/  S2UR UR61, SR_CTAID.Z ;  /* 0x00000000003d79c3 */ /* 0x000e620000002700 */
[----:B----4-:R-:W-:-:S07]  /*06b0*/  USHF.L.U32 UR43, UR43, 0x6, URZ ;  /* 0x000000062b2b7899 */ /* 0x010fce000800063f */
[----:B--23--:R-:W-:Y:S01]  /*06c0*/  BAR.SYNC.DEFER_BLOCKING 0x0 ;  /* 0x0000000000007b1d */ /* 0x00cfe20000010000 */
[----:B-----5:R-:W-:Y:S01]  /*06d0*/  ISETP.EQ.AND P1, PT, R10, RZ, P0 ;  /* 0x000000ff0a00720c */ /* 0x020fe20000722270 */
[----:B------:R-:W-:-:S04]  /*06e0*/  IMAD.U32 R0, RZ, RZ, UR43 ;  /* 0x0000002bff007e24 */ /* 0x000fc8000f8e00ff */
[----:B------:R-:W-:-:S05]  /*06f0*/  VIADD R0, R0, 0x13f ;  /* 0x0000013f00007836 */ /* 0x000fca0000000000 */
[----:B------:R-:W-:Y:S02]  /*0700*/  SHF.R.U32.HI R215, RZ, 0x8, R0 ;  /* 0x00000008ffd77819 */ /* 0x000fe40000011600 */
[----:B------:R-:W-:Y:S02]  /*0710*/  IADD3 R0, R16, -R3, RZ ;  /* 0x8000000310007210 */ /* 0x000fe40007ffe0ff */
[----:B------:R-:W-:Y:S01]  /*0720*/  VIMNMX R2, R215, UR5, PT ;  /* 0x00000005d7027c48 */ /* 0x000fe2000bfe0100 */
[----:B-1----:R-:W-:Y:S06]  /*0730*/  @!P1 BRA `(.L_x_6) ;  /* 0x0000000400009947 */ /* 0x002fec0003800000 */
[----:B------:R-:W1:Y:S01]  /*0740*/  S2R R4, SR_CgaCtaId ;  /* 0x0000000000047919 */ /* 0x000e620000008800 */
[----:B------:R-:W-:Y:S01]  /*0750*/  MOV R3, 0x400 ;  /* 0x0000040000037802 */ /* 0x000fe20000000f00 */
[----:B------:R-:W-:Y:S01]  /*0760*/  IMAD.MOV.U32 R5, RZ, RZ, 0x1 ;  /* 0x00000001ff057424 */ /* 0x000fe200078e00ff */
[----:B------:R-:W-:Y:S02]  /*0770*/  ISETP.NE.AND P3, PT, R0, RZ, PT ;  /* 0x000000ff0000720c */ /* 0x000fe40003f65270 */
[----:B-1----:R-:W-:Y:S02]  /*0780*/  LEA R4, R4, R3, 0x18 ;  /* 0x0000000304047211 */ /* 0x002fe400078ec0ff */
[----:B------:R-:W-:-:S09]  /*0790*/  SHF.L.U32 R3, R5, 0x1f, RZ ;  /* 0x0000001f05037819 */ /* 0x000fd200000006ff */
.L_x_7:
[----:B-1----:R1:W2:Y:S02]  /*07a0*/  SYNCS.PHASECHK.TRANS64.TRYWAIT P2, [R4+URZ+0x3b848], R3 ;  /* 0x03b84803040075a7 */ /* 0x0022a4000804017f */
[----:B--2---:R-:W-:Y:S05]  /*07b0*/  @!P2 NANOSLEEP.SYNCS 0x989680 ;  /* 0x009896800000a95d */ /* 0x004fea0003900000 */
[----:B------:R-:W2:Y:S02]  /*07c0*/  @!P2 SYNCS.PHASECHK.TRANS64 P2, [R4+URZ+0x3b848], R3 ;  /* 0x03b848030400a5a7 */ /* 0x000ea4000804007f */
[----:B--2---:R-:W-:Y:S05]  /*07d0*/  @!P2 BRA `(.L_x_7) ;  /* 0xfffffffc00f0a947 */ /* 0x004fea000383ffff */
[----:B------:R-:W-:Y:S05]  /*07e0*/  @P3 BRA `(.L_x_8) ;  /* 0x0000000000143947 */ /* 0x000fea0003800000 */
[----:B------:R-:W-:Y:S01]  /*07f0*/  LOP3.LUT P2, RZ, R16, 0x1f, RZ, 0xc0, !PT ;  /* 0x0000001f10ff7812 */ /* 0x000fe2000784c0ff */
[----:B-1----:R-:W-:-:S04]  /*0800*/  IMAD.MOV.U32 R3, RZ, RZ, 0x3800 ;  /* 0x00003800ff037424 */ /* 0x002fc800078e00ff */
[----:B------:R2:W-:Y:S08]  /*0810*/  SYNCS.ARRIVE.TRANS64 RZ, [R4+URZ+0x3b840], R3 ;  /* 0x03b8400304ff79a7 */ /* 0x0005f0000800003f */
[----:B------:R-:W-:Y:S05]  /*0820*/  @!P2 BRA `(.L_x_8) ;  /* 0x000000000004a947 */ /* 0x000fea0003800000 */
[----:B------:R-:W-:Y:S01]  /*0830*/  BPT.TRAP 0x1 ;  /* 0x000000040000795c */ /* 0x000fe20000300000 */
.L_x_8:
[----:B------:R-:W-:Y:S01]  /*0840*/  R2UR UR40, R4 ;  /* 0x00000000042872ca */ /* 0x000fe200000e0000 */
[----:B------:R-:W-:Y:S01]  /*0850*/  ULDC.64 UR4, c[0x0][0x198] ;  /* 0x0000660000047ab9 */ /* 0x000fe20000000a00 */
[----:B------:R-:W-:Y:S01]  /*0860*/  UMOV UR6, 0x0 ;  /* 0x0000000000067882 */ /* 0x000fe20000000000 */
[----:B------:R-:W-:Y:S01]  /*0870*/  UIADD3 UR4, UP0, UR4, 0xf0, URZ ;  /* 0x000000f004047890 */ /* 0x000fe2000ff1e03f */
[----:B------:R-:W-:Y:S01]  /*0880*/  UMOV UR7, 0x10000000 ;  /* 0x1000000000077882 */ /* 0x000fe20000000000 */
[----:B------:R-:W-:Y:S02]  /*0890*/  UMOV UR42, URZ ;  /* 0x0000003f002a7c82 */ /* 0x000fe40008000000 */
[----:B------:R-:W-:Y:S01]  /*08a0*/  UIADD3.X UR5, URZ, UR5, URZ, UP0, !UPT ;  /* 0x000000053f057290 */ /* 0x000fe200087fe43f */
[----:B------:R-:W-:Y:S01]  /*08b0*/  UMOV UR44, UR60 ;  /* 0x0000003c002c7c82 */ /* 0x000fe20008000000 */
[----:B------:R-:W-:Y:S01]  /*08c0*/  UMOV UR45, UR61 ;  /* 0x0000003d002d7c82 */ /* 0x000fe20008000000 */
[----:B------:R-:W-:Y:S01]  /*08d0*/  UMOV UR34, 0x10 ;  /* 0x0000001000227882 */ /* 0x000fe20000000000 */
[----:B------:R-:W-:-:S02]  /*08e0*/  UMOV UR35, UR43 ;  /* 0x0000002b00237c82 */ /* 0x000fc40008000000 */
[----:B------:R-:W-:Y:S02]  /*08f0*/  UIADD3 UR41, UR40, 0x3b840, URZ ;  /* 0x0003b84028297890 */ /* 0x000fe4000fffe03f */
[----:B------:R-:W-:Y:S02]  /*0900*/  UIADD3 UR32, UR40, 0x800, URZ ;  /* 0x0000080028207890 */ /* 0x000fe4000fffe03f */
[----:B------:R-:W-:Y:S02]  /*0910*/  UIADD3 UR24, UR40, 0x1000, URZ ;  /* 0x0000100028187890 */ /* 0x000fe4000fffe03f */
[----:B------:R-:W-:Y:S02]  /*0920*/  UIADD3 UR16, UR40, 0x1800, URZ ;  /* 0x0000180028107890 */ /* 0x000fe4000fffe03f */
[----:B------:R-:W-:Y:S02]  /*0930*/  UIADD3 UR8, UR40, 0x2000, URZ ;  /* 0x0000200028087890 */ /* 0x000fe4000fffe03f */
[----:B------:R3:W-:Y:S01]  /*0940*/  UTMALDG.4D [UR40], [UR4], desc[UR6] ;  /* 0x00000628040075b4 */ /* 0x0007e20008019000 */
[----:B------:R-:W-:Y:S01]  /*0950*/  UIADD3 UR56, UR40, 0x2800, URZ ;  /* 0x0000280028387890 */ /* 0x000fe2000fffe03f */
[----:B------:R-:W-:Y:S01]  /*0960*/  UMOV UR36, UR60 ;  /* 0x0000003c00247c82 */ /* 0x000fe20008000000 */
[----:B------:R-:W-:Y:S01]  /*0970*/  UMOV UR37, UR61 ;  /* 0x0000003d00257c82 */ /* 0x000fe20008000000 */
[----:B------:R-:W-:Y:S01]  /*0980*/  UMOV UR33, UR41 ;  /* 0x0000002900217c82 */ /* 0x000fe20008000000 */
[----:B------:R-:W-:Y:S01]  /*0990*/  UMOV UR26, 0x20 ;  /* 0x00000020001a7882 */ /* 0x000fe20000000000 */
[----:B------:R-:W-:Y:S01]  /*09a0*/  UMOV UR27, UR43 ;  /* 0x0000002b001b7c82 */ /* 0x000fe20008000000 */
[----:B------:R-:W-:Y:S01]  /*09b0*/  UMOV UR28, UR60 ;  /* 0x0000003c001c7c82 */ /* 0x000fe20008000000 */
[----:B------:R-:W-:Y:S01]  /*09c0*/  UMOV UR29, UR61 ;  /* 0x0000003d001d7c82 */ /* 0x000fe20008000000 */
[----:B------:R-:W-:Y:S01]  /*09d0*/  UMOV UR25, UR41 ;  /* 0x0000002900197c82 */ /* 0x000fe20008000000 */
[----:B------:R-:W-:Y:S01]  /*09e0*/  UMOV UR18, 0x30 ;  /* 0x0000003000127882 */ /* 0x000fe20000000000 */
[----:B------:R-:W-:Y:S01]  /*09f0*/  UMOV UR19, UR43 ;  /* 0x0000002b00137c82 */ /* 0x000fe20008000000 */
[----:B------:R-:W-:Y:S01]  /*0a00*/  UMOV UR20, UR60 ;  /* 0x0000003c00147c82 */ /* 0x000fe20008000000 */
[----:B------:R-:W-:Y:S01]  /*0a10*/  UMOV UR21, UR61 ;  /* 0x0000003d00157c82 */ /* 0x000fe20008000000 */
[----:B------:R4:W-:Y:S01]  /*0a20*/  UTMALDG.4D [UR32], [UR4], desc[UR6] ;  /* 0x00000620040075b4 */ /* 0x0009e20008019000 */
[----:B------:R-:W-:Y:S01]  /*0a30*/  UMOV UR17, UR41 ;  /* 0x0000002900117c82 */ /* 0x000fe20008000000 */
[----:B------:R-:W-:Y:S01]  /*0a40*/  UMOV UR10, 0x40 ;  /* 0x00000040000a7882 */ /* 0x000fe20000000000 */
[----:B------:R-:W-:Y:S01]  /*0a50*/  UMOV UR11, UR43 ;  /* 0x0000002b000b7c82 */ /* 0x000fe20008000000 */
[----:B------:R-:W-:Y:S01]  /*0a60*/  UMOV UR12, UR60 ;  /* 0x0000003c000c7c82 */ /* 0x000fe20008000000 */
[----:B------:R-:W-:Y:S01]  /*0a70*/  UMOV UR13, UR61 ;  /* 0x0000003d000d7c82 */ /* 0x000fe20008000000 */
[----:B------:R-:W-:Y:S01]  /*0a80*/  UMOV UR9, UR41 ;  /* 0x0000002900097c82 */ /* 0x000fe20008000000 */
[----:B------:R-:W-:Y:S01]  /*0a90*/  UMOV UR58, 0x50 ;  /* 0x00000050003a7882 */ /* 0x000fe20000000000 */
[----:B------:R4:W-:Y:S01]  /*0aa0*/  UTMALDG.4D [UR24], [UR4], desc[UR6] ;  /* 0x00000618040075b4 */ /* 0x0009e20008019000 */
[----:B------:R-:W-:Y:S01]  /*0ab0*/  UMOV UR59, UR43 ;  /* 0x0000002b003b7c82 */ /* 0x000fe20008000000 */
[----:B------:R-:W-:Y:S01]  /*0ac0*/  UMOV UR57, UR41 ;  /* 0x0000002900397c82 */ /* 0x000fe20008000000 */
[----:B---3--:R-:W-:Y:S01]  /*0ad0*/  UIADD3 UR40, UR40, 0x3000, URZ ;  /* 0x0000300028287890 */ /* 0x008fe2000fffe03f */
[----:B------:R-:W-:Y:S01]  /*0ae0*/  UMOV UR42, 0x60 ;  /* 0x00000060002a7882 */ /* 0x000fe20000000000 */
[----:B------:R4:W-:Y:S01]  /*0af0*/  UTMALDG.4D [UR16], [UR4], desc[UR6] ;  /* 0x00000610040075b4 */ /* 0x0009e20008019000 */
[----:B------:R4:W-:Y:S01]  /*0b00*/  UTMALDG.4D [UR8], [UR4], desc[UR6] ;  /* 0x00000608040075b4 */ /* 0x0009e20008019000 */
[----:B------:R4:W-:Y:S05]  /*0b10*/  UTMALDG.4D [UR56], [UR4], desc[UR6] ;  /* 0x00000638040075b4 */ /* 0x0009ea0008019000 */
[----:B------:R4:W-:Y:S02]  /*0b20*/  UTMALDG.4D [UR40], [UR4], desc[UR6] ;  /* 0x00000628040075b4 */ /* 0x0009e40008019000 */
[----:B----4-:R-:W-:Y:S01]  /*0b30*/  NOP ;  /* 0x0000000000007918 */ /* 0x010fe20000000000 */
.L_x_6:
[----:B------:R-:W-:Y:S05]  /*0b40*/  BSYNC B0 ;  /* 0x0000000000007941 */ /* 0x000fea0003800000 */
.L_x_5:
[----:B------:R-:W-:Y:S01]  /*0b50*/  BSSY B0, `(.L_x_9) ;  /* 0x0000129000007945 */ /* 0x000fe20003800000 */
[----:B------:R-:W-:Y:S01]  /*0b60*/  IMAD.SHL.U32 R8, R2, 0x2, RZ ;  /* 0x0000000202087824 */ /* 0x000fe200078e00ff */
[----:B------:R-:W-:Y:S01]  /*0b70*/  MOV R7, 0x1 ;  /* 0x0000000100077802 */ /* 0x000fe20000000f00 */
[----:B------:R-:W-:Y:S02]  /*0b80*/  IMAD.MOV.U32 R6, RZ, RZ, 0x1 ;  /* 0x00000001ff067424 */ /* 0x000fe400078e00ff */
[----:B------:R-:W-:Y:S01]  /*0b90*/  IMAD.MOV.U32 R5, RZ, RZ, RZ ;  /* 0x000000ffff057224 */ /* 0x000fe200078e00ff */
[----:B------:R-:W-:Y:S06]  /*0ba0*/  @!P1 BRA `(.L_x_10) ;  /* 0x00000010008c9947 */ /* 0x000fec0003800000 */
[----:B------:R-:W-:Y:S01]  /*0bb0*/  ISETP.GE.AND P1, PT, R2, 0x1, PT ;  /* 0x000000010200780c */ /* 0x000fe20003f26270 */
[----:B------:R-:W-:Y:S01]  /*0bc0*/  IMAD.MOV.U32 R9, RZ, RZ, RZ ;  /* 0x000000ffff097224 */ /* 0x000fe200078e00ff */
[----:B------:R-:W-:Y:S02]  /*0bd0*/  LOP3.LUT R11, R16, 0x1f, RZ, 0xc0, !PT ;  /* 0x0000001f100b7812 */ /* 0x000fe400078ec0ff */
[----:B------:R-:W-:-:S09]  /*0be0*/  MOV R5, RZ ;  /* 0x000000ff00057202 */ /* 0x000fd20000000f00 */
[----:B------:R-:W-:Y:S05]  /*0bf0*/  @!P1 BRA `(.L_x_11) ;  /* 0x0000000800189947 */ /* 0x000fea0003800000 */
[----:B-12---:R-:W1:Y:S01]  /*0c00*/  S2R R4, SR_CgaCtaId ;  /* 0x0000000000047919 */ /* 0x006e620000008800 */
[----:B------:R-:W-:Y:S01]  /*0c10*/  MOV R3, 0x400 ;  /* 0x0000040000037802 */ /* 0x000fe20000000f00 */
[----:B------:R-:W-:Y:S01]  /*0c20*/  IMAD.MOV.U32 R6, RZ, RZ, 0x1 ;  /* 0x00000001ff067424 */ /* 0x000fe200078e00ff */
[----:B------:R-:W-:Y:S01]  /*0c30*/  ISETP.NE.AND P2, PT, R0, RZ, PT ;  /* 0x000000ff0000720c */ /* 0x000fe20003f45270 */
[----:B------:R-:W-:Y:S01]  /*0c40*/  IMAD.MOV.U32 R5, RZ, RZ, 0x1 ;  /* 0x00000001ff057424 */ /* 0x000fe200078e00ff */
[----:B-1----:R-:W-:Y:S02]  /*0c50*/  LEA R4, R4, R3, 0x18 ;  /* 0x0000000304047211 */ /* 0x002fe400078ec0ff */
[----:B------:R-:W-:-:S09]  /*0c60*/  SHF.L.U32 R3, R6, 0x1f, RZ ;  /* 0x0000001f06037819 */ /* 0x000fd200000006ff */
.L_x_12:
[----:B-1----:R1:W2:Y:S02]  /*0c70*/  SYNCS.PHASECHK.TRANS64.TRYWAIT P1, [R4+URZ+0x3b820], R3 ;  /* 0x03b82003040075a7 */ /* 0x0022a4000802017f */
[----:B--2---:R-:W-:Y:S05]  /*0c80*/  @!P1 NANOSLEEP.SYNCS 0x989680 ;  /* 0x009896800000995d */ /* 0x004fea0003900000 */
[----:B------:R-:W2:Y:S02]  /*0c90*/  @!P1 SYNCS.PHASECHK.TRANS64 P1, [R4+URZ+0x3b820], R3 ;  /* 0x03b82003040095a7 */ /* 0x000ea4000802007f */
[----:B--2---:R-:W-:Y:S05]  /*0ca0*/  @!P1 BRA `(.L_x_12) ;  /* 0xfffffffc00f09947 */ /* 0x004fea000383ffff */
[----:B------:R-:W-:Y:S05]  /*0cb0*/  @P2 BRA `(.L_x_13) ;  /* 0x0000000000142947 */ /* 0x000fea0003800000 */
[----:B------:R-:W-:Y:S01]  /*0cc0*/  ISETP.NE.AND P1, PT, R11, RZ, PT ;  /* 0x000000ff0b00720c */ /* 0x000fe20003f25270 */
[----:B-1----:R-:W-:-:S04]  /*0cd0*/  IMAD.MOV.U32 R3, RZ, RZ, 0xe000 ;  /* 0x0000e000ff037424 */ /* 0x002fc800078e00ff */
[----:B------:R2:W-:Y:S08]  /*0ce0*/  SYNCS.ARRIVE.TRANS64 RZ, [R4+URZ+0x3b800], R3 ;  /* 0x03b8000304ff79a7 */ /* 0x0005f0000800003f */
[----:B------:R-:W-:Y:S05]  /*0cf0*/  @!P1 BRA `(.L_x_13) ;  /* 0x0000000000049947 */ /* 0x000fea0003800000 */
[----:B------:R-:W-:Y:S01]  /*0d00*/  BPT.TRAP 0x1 ;  /* 0x000000040000795c */ /* 0x000fe20000300000 */
.L_x_13:
[----:B------:R-:W-:Y:S01]  /*0d10*/  R2UR UR14, R4 ;  /* 0x00000000040e72ca */ /* 0x000fe200000e0000 */
[----:B------:R-:W-:Y:S01]  /*0d20*/  ULDC.64 UR4, c[0x0][0x198] ;  /* 0x0000660000047ab9 */ /* 0x000fe20000000a00 */
[----:B-12---:R-:W1:Y:S01]  /*0d30*/  S2R R4, SR_CgaCtaId ;  /* 0x0000000000047919 */ /* 0x006e620000008800 */
[----:B------:R-:W-:Y:S01]  /*0d40*/  UIADD3 UR4, UP0, UR4, 0x1f0, URZ ;  /* 0x000001f004047890 */ /* 0x000fe2000ff1e03f */
[----:B------:R-:W-:Y:S01]  /*0d50*/  MOV R3, 0x400 ;  /* 0x0000040000037802 */ /* 0x000fe20000000f00 */
[----:B------:R-:W-:Y:S01]  /*0d60*/  UMOV UR11, URZ ;  /* 0x0000003f000b7c82 */ /* 0x000fe20008000000 */
[----:B------:R-:W-:Y:S01]  /*0d70*/  UMOV UR6, 0x0 ;  /* 0x0000000000067882 */ /* 0x000fe20000000000 */
[----:B------:R-:W-:Y:S01]  /*0d80*/  UIADD3.X UR5, URZ, UR5, URZ, UP0, !UPT ;  /* 0x000000053f057290 */ /* 0x000fe200087fe43f */
[----:B------:R-:W-:Y:S01]  /*0d90*/  MOV R6, 0x1 ;  /* 0x0000000100067802 */ /* 0x000fe20000000f00 */
[----:B------:R-:W-:Y:S01]  /*0da0*/  UMOV UR7, 0x10000000 ;  /* 0x1000000000077882 */ /* 0x000fe20000000000 */
[----:B------:R-:W-:Y:S01]  /*0db0*/  UMOV UR10, URZ ;  /* 0x0000003f000a7c82 */ /* 0x000fe20008000000 */
[----:B------:R-:W-:Y:S01]  /*0dc0*/  UMOV UR12, UR60 ;  /* 0x0000003c000c7c82 */ /* 0x000fe20008000000 */
[----:B------:R-:W-:Y:S01]  /*0dd0*/  UMOV UR13, UR61 ;  /* 0x0000003d000d7c82 */ /* 0x000fe20008000000 */
[----:B------:R-:W-:Y:S01]  /*0de0*/  UIADD3 UR8, UR14, 0x3800, URZ ;  /* 0x000038000e087890 */ /* 0x000fe2000fffe03f */
[----:B------:R-:W-:Y:S01]  /*0df0*/  ISETP.NE.AND P2, PT, R0, RZ, PT ;  /* 0x000000ff0000720c */ /* 0x000fe20003f45270 */
[----:B------:R-:W-:Y:S01]  /*0e00*/  UIADD3 UR9, UR14, 0x3b800, URZ ;  /* 0x0003b8000e097890 */ /* 0x000fe2000fffe03f */
[----:B------:R-:W-:Y:S01]  /*0e10*/  IMAD.MOV.U32 R9, RZ, RZ, 0x1 ;  /* 0x00000001ff097424 */ /* 0x000fe200078e00ff */
[----:B------:R-:W-:Y:S01]  /*0e20*/  UIADD3 UR32, UR14, 0x5800, URZ ;  /* 0x000058000e207890 */ /* 0x000fe2000fffe03f */
[----:B------:R-:W-:Y:S01]  /*0e30*/  SHF.L.U32 R6, R6, 0x1f, RZ ;  /* 0x0000001f06067819 */ /* 0x000fe200000006ff */
[----:B------:R-:W-:Y:S01]  /*0e40*/  UIADD3 UR56, UR14, 0x7800, URZ ;  /* 0x000078000e387890 */ /* 0x000fe2000fffe03f */
        /* <DEDUP_REMOVED lines=9> */
[----:B------:R-:W-:-:S02]  /*0ee0*/  UIADD3 UR24, UR14, 0x9800, URZ ;  /* 0x000098000e187890 */ /* 0x000fc4000fffe03f */
[----:B------:R-:W-:Y:S01]  /*0ef0*/  UIADD3 UR16, UR14, 0xb800, URZ ;  /* 0x0000b8000e107890 */ /* 0x000fe2000fffe03f */
[----:B------:R-:W-:Y:S01]  /*0f00*/  UMOV UR26, 0x30 ;  /* 0x00000030001a7882 */ /* 0x000fe20000000000 */
[----:B------:R-:W-:Y:S01]  /*0f10*/  UTMALDG.4D [UR32], [UR4], desc[UR6] ;  /* 0x00000620040075b4 */ /* 0x000fe20008019000 */
[----:B------:R-:W-:Y:S01]  /*0f20*/  UMOV UR28, UR60 ;  /* 0x0000003c001c7c82 */ /* 0x000fe20008000000 */
[----:B------:R-:W-:Y:S01]  /*0f30*/  UMOV UR29, UR61 ;  /* 0x0000003d001d7c82 */ /* 0x000fe20008000000 */
[----:B------:R-:W-:Y:S01]  /*0f40*/  UMOV UR27, UR11 ;  /* 0x0000000b001b7c82 */ /* 0x000fe20008000000 */
[----:B------:R-:W-:Y:S01]  /*0f50*/  UMOV UR25, UR9 ;  /* 0x0000000900197c82 */ /* 0x000fe20008000000 */
[----:B------:R-:W-:Y:S01]  /*0f60*/  UMOV UR18, 0x40 ;  /* 0x0000004000127882 */ /* 0x000fe20000000000 */
[----:B------:R-:W-:Y:S01]  /*0f70*/  UMOV UR20, UR60 ;  /* 0x0000003c00147c82 */ /* 0x000fe20008000000 */
[----:B------:R-:W-:Y:S01]  /*0f80*/  UMOV UR21, UR61 ;  /* 0x0000003d00157c82 */ /* 0x000fe20008000000 */
[----:B------:R3:W-:Y:S01]  /*0f90*/  UTMALDG.4D [UR56], [UR4], desc[UR6] ;  /* 0x00000638040075b4 */ /* 0x0007e20008019000 */
[----:B------:R-:W-:Y:S01]  /*0fa0*/  UMOV UR19, UR11 ;  /* 0x0000000b00137c82 */ /* 0x000fe20008000000 */
[----:B------:R-:W-:Y:S01]  /*0fb0*/  UMOV UR17, UR9 ;  /* 0x0000000900117c82 */ /* 0x000fe20008000000 */
[----:B-1----:R-:W-:Y:S01]  /*0fc0*/  LEA R4, R4, R3, 0x18 ;  /* 0x0000000304047211 */ /* 0x002fe200078ec0ff */
[----:B------:R1:W-:Y:S04]  /*0fd0*/  UTMALDG.4D [UR24], [UR4], desc[UR6] ;  /* 0x00000618040075b4 */ /* 0x0003e80008019000 */
[----:B------:R-:W-:Y:S01]  /*0fe0*/  IMAD R3, R5, 0x8, R4 ;  /* 0x0000000805037824 */ /* 0x000fe200078e0204 */
[----:B--2---:R-:W-:Y:S01]  /*0ff0*/  UIADD3 UR8, UR14, 0xd800, URZ ;  /* 0x0000d8000e087890 */ /* 0x004fe2000fffe03f */
[----:B------:R-:W-:Y:S01]  /*1000*/  UMOV UR10, 0x50 ;  /* 0x00000050000a7882 */ /* 0x000fe20000000000 */
[----:B------:R1:W-:Y:S07]  /*1010*/  UTMALDG.4D [UR16], [UR4], desc[UR6] ;  /* 0x00000610040075b4 */ /* 0x0003ee0008019000 */
[----:B------:R1:W-:Y:S01]  /*1020*/  UTMALDG.4D [UR8], [UR4], desc[UR6] ;  /* 0x00000608040075b4 */ /* 0x0003e20008019000 */
[----:B---3--:R-:W-:Y:S01]  /*1030*/  UIADD3 UR56, UR14, 0xf800, URZ ;  /* 0x0000f8000e387890 */ /* 0x008fe2000fffe03f */
[----:B------:R-:W-:-:S08]  /*1040*/  UMOV UR58, 0x60 ;  /* 0x00000060003a7882 */ /* 0x000fd00000000000 */
[----:B------:R1:W-:Y:S02]  /*1050*/  UTMALDG.4D [UR56], [UR4], desc[UR6] ;  /* 0x00000638040075b4 */ /* 0x0003e40008019000 */
[----:B-1----:R-:W-:Y:S01]  /*1060*/  NOP ;  /* 0x0000000000007918 */ /* 0x002fe20000000000 */
.L_x_14:
        /* <DEDUP_REMOVED lines=10> */
.L_x_15:
[----:B------:R-:W-:Y:S01]  /*1110*/  IMAD R4, R5, 0xe000, R4 ;  /* 0x0000e00005047824 */ /* 0x000fe200078e0204 */
[----:B------:R-:W-:Y:S01]  /*1120*/  R2UR UR49, R3 ;  /* 0x00000000033172ca */ /* 0x000fe200000e0000 */
[----:B------:R-:W-:Y:S01]  /*1130*/  ULDC.64 UR4, c[0x0][0x198] ;  /* 0x0000660000047ab9 */ /* 0x000fe20000000a00 */
[----:B------:R-:W-:Y:S01]  /*1140*/  UMOV UR51, URZ ;  /* 0x0000003f00337c82 */ /* 0x000fe20008000000 */
[----:B------:R-:W-:Y:S01]  /*1150*/  UIADD3 UR4, UP0, UR4, 0x2f0, URZ ;  /* 0x000002f004047890 */ /* 0x000fe2000ff1e03f */
[----:B------:R-:W-:Y:S01]  /*1160*/  R2UR UR9, R4 ;  /* 0x00000000040972ca */ /* 0x000fe200000e0000 */
[----:B------:R-:W-:Y:S01]  /*1170*/  UMOV UR6, 0x0 ;  /* 0x0000000000067882 */ /* 0x000fe20000000000 */
[----:B------:R-:W-:Y:S01]  /*1180*/  UMOV UR7, 0x10000000 ;  /* 0x1000000000077882 */ /* 0x000fe20000000000 */
[----:B------:R-:W-:Y:S01]  /*1190*/  UIADD3.X UR5, URZ, UR5, URZ, UP0, !UPT ;  /* 0x000000053f057290 */ /* 0x000fe200087fe43f */
[----:B------:R-:W-:Y:S01]  /*11a0*/  IADD3 R5, R5, 0x1, RZ ;  /* 0x0000000105057810 */ /* 0x000fe20007ffe0ff */
[----:B------:R-:W-:Y:S01]  /*11b0*/  UMOV UR50, URZ ;  /* 0x0000003f00327c82 */ /* 0x000fe20008000000 */
[----:B------:R-:W-:Y:S01]  /*11c0*/  UMOV UR52, UR60 ;  /* 0x0000003c00347c82 */ /* 0x000fe20008000000 */
[----:B------:R-:W-:Y:S01]  /*11d0*/  UMOV UR53, UR61 ;  /* 0x0000003d00357c82 */ /* 0x000fe20008000000 */
[----:B------:R-:W-:Y:S01]  /*11e0*/  UMOV UR34, 0x10 ;  /* 0x0000001000227882 */ /* 0x000fe20000000000 */
[----:B------:R-:W-:Y:S01]  /*11f0*/  UIADD3 UR49, UR49, 0x3b800, URZ ;  /* 0x0003b80031317890 */ /* 0x000fe2000fffe03f */
[----:B------:R-:W-:Y:S01]  /*1200*/  UMOV UR36, UR60 ;  /* 0x0000003c00247c82 */ /* 0x000fe20008000000 */
[----:B------:R-:W-:-:S02]  /*1210*/  UMOV UR37, UR61 ;  /* 0x0000003d00257c82 */ /* 0x000fc40008000000 */
[----:B------:R-:W-:Y:S02]  /*1220*/  UIADD3 UR48, UR9, 0x3800, URZ ;  /* 0x0000380009307890 */ /* 0x000fe4000fffe03f */
[----:B------:R-:W-:Y:S02]  /*1230*/  UIADD3 UR32, UR9, 0x5800, URZ ;  /* 0x0000580009207890 */ /* 0x000fe4000fffe03f */
[----:B------:R-:W-:Y:S01]  /*1240*/  UIADD3 UR56, UR9, 0x7800, URZ ;  /* 0x0000780009387890 */ /* 0x000fe2000fffe03f */
[----:B------:R-:W-:Y:S01]  /*1250*/  UMOV UR35, UR51 ;  /* 0x0000003300237c82 */ /* 0x000fe20008000000 */
[----:B------:R-:W-:Y:S01]  /*1260*/  UMOV UR33, UR49 ;  /* 0x0000003100217c82 */ /* 0x000fe20008000000 */
[----:B------:R-:W-:Y:S01]  /*1270*/  UMOV UR58, 0x20 ;  /* 0x00000020003a7882 */ /* 0x000fe20000000000 */
[----:B------:R-:W-:Y:S01]  /*1280*/  UMOV UR59, UR51 ;  /* 0x00000033003b7c82 */ /* 0x000fe20008000000 */
[----:B------:R-:W-:Y:S01]  /*1290*/  UMOV UR57, UR49 ;  /* 0x0000003100397c82 */ /* 0x000fe20008000000 */
[----:B------:R-:W-:Y:S01]  /*12a0*/  UTMALDG.4D [UR48], [UR4], desc[UR6] ;  /* 0x00000630040075b4 */ /* 0x000fe20008019000 */
[----:B------:R-:W-:-:S02]  /*12b0*/  UIADD3 UR24, UR9, 0x9800, URZ ;  /* 0x0000980009187890 */ /* 0x000fc4000fffe03f */
[----:B------:R-:W-:Y:S02]  /*12c0*/  UIADD3 UR16, UR9, 0xb800, URZ ;  /* 0x0000b80009107890 */ /* 0x000fe4000fffe03f */
        /* <DEDUP_REMOVED lines=13> */
[----:B------:R-:W-:Y:S01]  /*13a0*/  UMOV UR10, 0x50 ;  /* 0x00000050000a7882 */ /* 0x000fe20000000000 */
[----:B------:R-:W-:Y:S01]  /*13b0*/  UMOV UR12, UR60 ;  /* 0x0000003c000c7c82 */ /* 0x000fe20008000000 */
[----:B------:R-:W-:Y:S01]  /*13c0*/  UMOV UR13, UR61 ;  /* 0x0000003d000d7c82 */ /* 0x000fe20008000000 */
[----:B------:R-:W-:Y:S01]  /*13d0*/  UMOV UR11, UR51 ;  /* 0x00000033000b7c82 */ /* 0x000fe20008000000 */
[----:B------:R4:W-:Y:S01]  /*13e0*/  UTMALDG.4D [UR24], [UR4], desc[UR6] ;  /* 0x00000618040075b4 */ /* 0x0009e20008019000 */
[----:B------:R4:W-:Y:S01]  /*13f0*/  UTMALDG.4D [UR16], [UR4], desc[UR6] ;  /* 0x00000610040075b4 */ /* 0x0009e20008019000 */
[----:B---3--:R-:W-:Y:S01]  /*1400*/  UIADD3 UR56, UR9, 0xf800, URZ ;  /* 0x0000f80009387890 */ /* 0x008fe2000fffe03f */
[----:B------:R-:W-:-:S02]  /*1410*/  UMOV UR58, 0x60 ;  /* 0x00000060003a7882 */ /* 0x000fc40000000000 */
[----:B------:R-:W-:Y:S02]  /*1420*/  UMOV UR9, UR49 ;  /* 0x0000003100097c82 */ /* 0x000fe40008000000 */
[----:B------:R4:W-:Y:S04]  /*1430*/  UTMALDG.4D [UR8], [UR4], desc[UR6] ;  /* 0x00000608040075b4 */ /* 0x0009e80008019000 */
[----:B------:R4:W-:Y:S02]  /*1440*/  UTMALDG.4D [UR56], [UR4], desc[UR6] ;  /* 0x00000638040075b4 */ /* 0x0009e40008019000 */
[----:B----4-:R-:W-:Y:S01]  /*1450*/  NOP ;  /* 0x0000000000007918 */ /* 0x010fe20000000000 */
.L_x_11:
[----:B------:R-:W-:Y:S01]  /*1460*/  ISETP.GE.AND P1, PT, R2, 0x2, PT ;  /* 0x000000020200780c */ /* 0x000fe20003f26270 */
[----:B-12---:R-:W-:-:S12]  /*1470*/  IMAD.MOV.U32 R6, RZ, RZ, 0x1 ;  /* 0x00000001ff067424 */ /* 0x006fd800078e00ff */
[----:B------:R-:W-:Y:S05]  /*1480*/  @!P1 BRA `(.L_x_16) ;  /* 0x0000000800489947 */ /* 0x000fea0003800000 */
[----:B------:R-:W1:Y:S01]  /*1490*/  S2R R4, SR_CgaCtaId ;  /* 0x0000000000047919 */ /* 0x000e620000008800 */
[----:B------:R-:W-:Y:S01]  /*14a0*/  MOV R3, 0x400 ;  /* 0x0000040000037802 */ /* 0x000fe20000000f00 */
[----:B------:R-:W-:Y:S01]  /*14b0*/  IMAD.MOV.U32 R6, RZ, RZ, 0x1 ;  /* 0x00000001ff067424 */ /* 0x000fe200078e00ff */
[----:B------:R-:W-:-:S04]  /*14c0*/  ISETP.NE.AND P2, PT, R0, RZ, PT ;  /* 0x000000ff0000720c */ /* 0x000fc80003f45270 */
[----:B------:R-:W-:Y:S02]  /*14d0*/  SHF.L.U32 R6, R6, 0x1f, RZ ;  /* 0x0000001f06067819 */ /* 0x000fe400000006ff */
[----:B-1----:R-:W-:-:S05]  /*14e0*/  LEA R4, R4, R3, 0x18 ;  /* 0x0000000304047211 */ /* 0x002fca00078ec0ff */
[----:B------:R-:W-:-:S07]  /*14f0*/  IMAD R3, R5, 0x8, R4 ;  /* 0x0000000805037824 */ /* 0x000fce00078e0204 */
.L_x_17:
[----:B-1----:R1:W2:Y:S02]  /*1500*/  SYNCS.PHASECHK.TRANS64.TRYWAIT P1, [R3+URZ+0x3b820], R6 ;  /* 0x03b82006030075a7 */ /* 0x0022a4000802017f */
[----:B--2---:R-:W-:Y:S05]  /*1510*/  @!P1 NANOSLEEP.SYNCS 0x989680 ;  /* 0x009896800000995d */ /* 0x004fea0003900000 */
[----:B------:R-:W2:Y:S02]  /*1520*/  @!P1 SYNCS.PHASECHK.TRANS64 P1, [R3+URZ+0x3b820], R6 ;  /* 0x03b82006030095a7 */ /* 0x000ea4000802007f */
[----:B--2---:R-:W-:Y:S05]  /*1530*/  @!P1 BRA `(.L_x_17) ;  /* 0xfffffffc00f09947 */ /* 0x004fea000383ffff */
[----:B------:R-:W-:Y:S05]  /*1540*/  @P2 BRA `(.L_x_18) ;  /* 0x0000000000142947 */ /* 0x000fea0003800000 */
[----:B------:R-:W-:Y:S02]  /*1550*/  ISETP.NE.AND P1, PT, R11, RZ, PT ;  /* 0x000000ff0b00720c */ /* 0x000fe40003f25270 */
[----:B-1----:R-:W-:-:S04]  /*1560*/  MOV R6, 0xe000 ;  /* 0x0000e00000067802 */ /* 0x002fc80000000f00 */
[----:B------:R2:W-:Y:S07]  /*1570*/  SYNCS.ARRIVE.TRANS64 RZ, [R3+URZ+0x3b800], R6 ;  /* 0x03b8000603ff79a7 */ /* 0x0005ee000800003f */
[----:B------:R-:W-:Y:S05]  /*1580*/  @!P1 BRA `(.L_x_18) ;  /* 0x0000000000049947 */ /* 0x000fea0003800000 */
[----:B------:R-:W-:Y:S01]  /*1590*/  BPT.TRAP 0x1 ;  /* 0x000000040000795c */ /* 0x000fe20000300000 */
.L_x_18:
[----:B------:R-:W-:Y:S01]  /*15a0*/  IMAD R4, R5, 0xe000, R4 ;  /* 0x0000e00005047824 */ /* 0x000fe200078e0204 */
[----:B------:R-:W-:Y:S01]  /*15b0*/  R2UR UR9, R3 ;  /* 0x00000000030972ca */ /* 0x000fe200000e0000 */
[----:B------:R-:W-:Y:S01]  /*15c0*/  ULDC.64 UR4, c[0x0][0x198] ;  /* 0x0000660000047ab9 */ /* 0x000fe20000000a00 */
[----:B------:R-:W-:Y:S01]  /*15d0*/  R2UR UR11, R9 ;  /* 0x00000000090b72ca */ /* 0x000fe200000e0000 */
[----:B------:R-:W-:Y:S01]  /*15e0*/  UIADD3 UR4, UP0, UR4, 0x1f0, URZ ;  /* 0x000001f004047890 */ /* 0x000fe2000ff1e03f */
[----:B------:R-:W-:Y:S01]  /*15f0*/  R2UR UR14, R4 ;  /* 0x00000000040e72ca */ /* 0x000fe200000e0000 */
[----:B------:R-:W-:Y:S01]  /*1600*/  UMOV UR6, 0x0 ;  /* 0x0000000000067882 */ /* 0x000fe20000000000 */
[----:B------:R-:W3:Y:S01]  /*1610*/  S2R R4, SR_CgaCtaId ;  /* 0x0000000000047919 */ /* 0x000ee20000008800 */
[----:B------:R-:W-:Y:S01]  /*1620*/  UIADD3.X UR5, URZ, UR5, URZ, UP0, !UPT ;  /* 0x000000053f057290 */ /* 0x000fe200087fe43f */
[----:B------:R-:W-:Y:S01]  /*1630*/  VIADD R5, R5, 0x1 ;  /* 0x0000000105057836 */ /* 0x000fe20000000000 */
[----:B------:R-:W-:Y:S01]  /*1640*/  UMOV UR7, 0x10000000 ;  /* 0x1000000000077882 */ /* 0x000fe20000000000 */
[----:B------:R-:W-:Y:S01]  /*1650*/  UMOV UR10, URZ ;  /* 0x0000003f000a7c82 */ /* 0x000fe20008000000 */
[----:B------:R-:W-:Y:S01]  /*1660*/  UMOV UR12, UR60 ;  /* 0x0000003c000c7c82 */ /* 0x000fe20008000000 */
[----:B------:R-:W-:Y:S01]  /*1670*/  UMOV UR13, UR61 ;  /* 0x0000003d000d7c82 */ /* 0x000fe20008000000 */
[----:B------:R-:W-:Y:S01]  /*1680*/  UIADD3 UR9, UR9, 0x3b800, URZ ;  /* 0x0003b80009097890 */ /* 0x000fe2000fffe03f */
[----:B-12---:R-:W-:Y:S01]  /*1690*/  MOV R3, 0x400 ;  /* 0x0000040000037802 */ /* 0x006fe20000000f00 */
[----:B------:R-:W-:Y:S01]  /*16a0*/  USHF.L.U32 UR11, UR11, 0x8, URZ ;  /* 0x000000080b0b7899 */ /* 0x000fe2000800063f */
[C---:B------:R-:W-:Y:S01]  /*16b0*/  ISETP.NE.AND P2, PT, R5.reuse, 0x4, PT ;  /* 0x000000040500780c */ /* 0x040fe20003f45270 */
[----:B------:R-:W-:Y:S01]  /*16c0*/  UIADD3 UR8, UR14, 0x3800, URZ ;  /* 0x000038000e087890 */ /* 0x000fe2000fffe03f */
[C---:B------:R-:W-:Y:S01]  /*16d0*/  ISETP.NE.AND P1, PT, R5.reuse, 0x4, PT ;  /* 0x000000040500780c */ /* 0x040fe20003f25270 */
[----:B------:R-:W-:Y:S01]  /*16e0*/  UIADD3 UR32, UR14, 0x5800, URZ ;  /* 0x000058000e207890 */ /* 0x000fe2000fffe03f */
[----:B------:R-:W-:Y:S01]  /*16f0*/  SEL R5, R5, RZ, P2 ;  /* 0x000000ff05057207 */ /* 0x000fe20001000000 */
[----:B------:R-:W-:Y:S01]  /*1700*/  UIADD3 UR56, UR14, 0x7800, URZ ;  /* 0x000078000e387890 */ /* 0x000fe2000fffe03f */
[----:B------:R-:W-:Y:S01]  /*1710*/  SEL R6, RZ, 0x1, !P1 ;  /* 0x00000001ff067807 */ /* 0x000fe20004800000 */
        /* <DEDUP_REMOVED lines=9> */
[----:B------:R-:W-:Y:S01]  /*17b0*/  UIADD3 UR24, UR14, 0x9800, URZ ;  /* 0x000098000e187890 */ /* 0x000fe2000fffe03f */
[----:B------:R-:W-:Y:S01]  /*17c0*/  ISETP.NE.AND P3, PT, R0, RZ, PT ;  /* 0x000000ff0000720c */ /* 0x000fe20003f65270 */
        /* <DEDUP_REMOVED lines=13> */
[----:B---3--:R-:W-:-:S02]  /*18a0*/  LEA R4, R4, R3, 0x18 ;  /* 0x0000000304047211 */ /* 0x008fc400078ec0ff */
[----:B------:R-:W-:Y:S01]  /*18b0*/  SHF.L.U32 R3, R6, 0x1f, RZ ;  /* 0x0000001f06037819 */ /* 0x000fe200000006ff */
[----:B------:R3:W-:Y:S02]  /*18c0*/  UTMALDG.4D [UR24], [UR4], desc[UR6] ;  /* 0x00000618040075b4 */ /* 0x0007e40008019000 */
[----:B------:R-:W-:Y:S01]  /*18d0*/  IMAD R8, R5, 0x8, R4 ;  /* 0x0000000805087824 */ /* 0x000fe200078e0204 */
[----:B-1----:R-:W-:Y:S01]  /*18e0*/  UIADD3 UR8, UR14, 0xd800, URZ ;  /* 0x0000d8000e087890 */ /* 0x002fe2000fffe03f */
[----:B------:R-:W-:Y:S01]  /*18f0*/  UMOV UR10, 0x50 ;  /* 0x00000050000a7882 */ /* 0x000fe20000000000 */
[----:B------:R3:W-:Y:S07]  /*1900*/  UTMALDG.4D [UR16], [UR4], desc[UR6] ;  /* 0x00000610040075b4 */ /* 0x0007ee0008019000 */
[----:B------:R3:W-:Y:S01]  /*1910*/  UTMALDG.4D [UR8], [UR4], desc[UR6] ;  /* 0x00000608040075b4 */ /* 0x0007e20008019000 */
[----:B--2---:R-:W-:Y:S01]  /*1920*/  UIADD3 UR56, UR14, 0xf800, URZ ;  /* 0x0000f8000e387890 */ /* 0x004fe2000fffe03f */
[----:B------:R-:W-:-:S08]  /*1930*/  UMOV UR58, 0x60 ;  /* 0x00000060003a7882 */ /* 0x000fd00000000000 */
[----:B------:R3:W-:Y:S02]  /*1940*/  UTMALDG.4D [UR56], [UR4], desc[UR6] ;  /* 0x00000638040075b4 */ /* 0x0007e40008019000 */
[----:B---3--:R-:W-:Y:S01]  /*1950*/  NOP ;  /* 0x0000000000007918 */ /* 0x008fe20000000000 */
.L_x_19:
        /* <DEDUP_REMOVED lines=10> */
.L_x_20:
[----:B------:R-:W-:Y:S01]  /*1a00*/  IMAD R4, R5, 0xe000, R4 ;  /* 0x0000e00005047824 */ /* 0x000fe200078e0204 */
[----:B------:R-:W-:Y:S01]  /*1a10*/  R2UR UR49, R8 ;  /* 0x00000000083172ca */ /* 0x000fe200000e0000 */
[----:B------:R-:W-:Y:S01]  /*1a20*/  ULDC.64 UR4, c[0x0][0x198] ;  /* 0x0000660000047ab9 */ /* 0x000fe20000000a00 */
[----:B------:R-:W-:Y:S01]  /*1a30*/  R2UR UR51, R9 ;  /* 0x00000000093372ca */ /* 0x000fe200000e0000 */
        /* <DEDUP_REMOVED lines=11> */
[----:B------:R-:W-:Y:S01]  /*1af0*/  ISETP.NE.AND P1, PT, R5, 0x4, PT ;  /* 0x000000040500780c */ /* 0x000fe20003f25270 */
[----:B------:R-:W-:Y:S01]  /*1b00*/  USHF.L.U32 UR51, UR51, 0x8, URZ ;  /* 0x0000000833337899 */ /* 0x000fe2000800063f */
[----:B------:R-:W-:Y:S01]  /*1b10*/  VIADD R9, R9, 0x1 ;  /* 0x0000000109097836 */ /* 0x000fe20000000000 */
[----:B------:R-:W-:Y:S01]  /*1b20*/  UIADD3 UR48, UR9, 0x3800, URZ ;  /* 0x0000380009307890 */ /* 0x000fe2000fffe03f */
[----:B-12---:R-:W-:Y:S01]  /*1b30*/  SEL R3, RZ, 0x1, P1 ;  /* 0x00000001ff037807 */ /* 0x006fe20000800000 */
[----:B------:R-:W-:Y:S01]  /*1b40*/  UIADD3 UR32, UR9, 0x5800, URZ ;  /* 0x0000580009207890 */ /* 0x000fe2000fffe03f */
[----:B------:R-:W-:Y:S01]  /*1b50*/  SEL R5, R5, RZ, P1 ;  /* 0x000000ff05057207 */ /* 0x000fe20000800000 */
[----:B------:R-:W-:Y:S01]  /*1b60*/  UIADD3 UR56, UR9, 0x7800, URZ ;  /* 0x0000780009387890 */ /* 0x000fe2000fffe03f */
[----:B------:R-:W-:Y:S01]  /*1b70*/  LOP3.LUT R6, R6, R3, RZ, 0x3c, !PT ;  /* 0x0000000306067212 */ /* 0x000fe200078e3cff */
[----:B------:R-:W-:Y:S01]  /*1b80*/  UMOV UR36, UR60 ;  /* 0x0000003c00247c82 */ /* 0x000fe20008000000 */
[----:B------:R-:W-:Y:S01]  /*1b90*/  UMOV UR37, UR61 ;  /* 0x0000003d00257c82 */ /* 0x000fe20008000000 */
        /* <DEDUP_REMOVED lines=27> */
[----:B-1----:R-:W-:Y:S01]  /*1d50*/  UIADD3 UR56, UR9, 0xf800, URZ ;  /* 0x0000f80009387890 */ /* 0x002fe2000fffe03f */
[----:B------:R-:W-:-:S02]  /*1d60*/  UMOV UR58, 0x60 ;  /* 0x00000060003a7882 */ /* 0x000fc40000000000 */
[----:B------:R-:W-:Y:S02]  /*1d70*/  UMOV UR9, UR49 ;  /* 0x0000003100097c82 */ /* 0x000fe40008000000 */
[----:B------:R2:W-:Y:S04]  /*1d80*/  UTMALDG.4D [UR8], [UR4], desc[UR6] ;  /* 0x00000608040075b4 */ /* 0x0005e80008019000 */
[----:B------:R2:W-:Y:S02]  /*1d90*/  UTMALDG.4D [UR56], [UR4], desc[UR6] ;  /* 0x00000638040075b4 */ /* 0x0005e40008019000 */
[----:B--2---:R-:W-:Y:S01]  /*1da0*/  NOP ;  /* 0x0000000000007918 */ /* 0x004fe20000000000 */
.L_x_16:
[----:B------:R-:W-:-:S05]  /*1db0*/  IMAD.SHL.U32 R8, R2, 0x2, RZ ;  /* 0x0000000202087824 */ /* 0x000fca00078e00ff */
[----:B------:R-:W-:-:S04]  /*1dc0*/  LOP3.LUT R8, R8, 0xfffffffe, RZ, 0x3c, !PT ;  /* 0xfffffffe08087812 */ /* 0x000fc800078e3cff */
[----:B------:R-:W-:-:S07]  /*1dd0*/  IADD3 R8, -R8, -0x6, RZ ;  /* 0xfffffffa08087810 */ /* 0x000fce0007ffe1ff */
.L_x_10:
[----:B------:R-:W-:Y:S05]  /*1de0*/  BSYNC B0 ;  /* 0x0000000000007941 */ /* 0x000fea0003800000 */
.L_x_9:
[----:B------:R-:W3:Y:S01]  /*1df0*/  S2R R11, SR_CgaCtaId ;  /* 0x00000000000b7919 */ /* 0x000ee20000008800 */
[----:B------:R-:W-:Y:S01]  /*1e00*/  MOV R2, 0x400 ;  /* 0x0000040000027802 */ /* 0x000fe20000000f00 */
[----:B-12---:R-:W-:Y:S01]  /*1e10*/  IMAD.MOV.U32 R4, RZ, RZ, RZ ;  /* 0x000000ffff047224 */ /* 0x006fe200078e00ff */
[----:B------:R-:W-:Y:S02]  /*1e20*/  SHF.L.U32 R3, RZ, 0x1f, RZ ;  /* 0x0000001fff037819 */ /* 0x000fe400000006ff */
[----:B---3--:R-:W-:-:S07]  /*1e30*/  LEA R2, R11, R2, 0x18 ;  /* 0x000000020b027211 */ /* 0x008fce00078ec0ff */
.L_x_21:
[----:B-1----:R1:W2:Y:S02]  /*1e40*/  SYNCS.PHASECHK.TRANS64.TRYWAIT P1, [R2+URZ+0x3b840], R3 ;  /* 0x03b84003020075a7 */ /* 0x0022a4000802017f */
[----:B--2---:R-:W-:Y:S05]  /*1e50*/  @!P1 NANOSLEEP.SYNCS 0x989680 ;  /* 0x009896800000995d */ /* 0x004fea0003900000 */
[----:B------:R-:W2:Y:S02]  /*1e60*/  @!P1 SYNCS.PHASECHK.TRANS64 P1, [R2+URZ+0x3b840], R3 ;  /* 0x03b84003020095a7 */ /* 0x000ea4000802007f */
[----:B--2---:R-:W-:Y:S05]  /*1e70*/  @!P1 BRA `(.L_x_21) ;  /* 0xfffffffc00f09947 */ /* 0x004fea000383ffff */
[----:B------:R-:W2:Y:S01]  /*1e80*/  LDC R11, c[0x0][0x28c] ;  /* 0x0000a300ff0b7b82 */ /* 0x000ea20000000800 */
[----:B-1----:R-:W-:Y:S02]  /*1e90*/  SHF.R.S32.HI R3, RZ, 0x1f, R0 ;  /* 0x0000001fff037819 */ /* 0x002fe40000011400 */
[----:B------:R-:W-:Y:S02]  /*1ea0*/  SHF.L.U32 R15, RZ, 0x1f, RZ ;  /* 0x0000001fff0f7819 */ /* 0x000fe400000006ff */
[----:B--2---:R-:W-:Y:S02]  /*1eb0*/  IADD3 R12, R11, 0xff, RZ ;  /* 0x000000ff0b0c7810 */ /* 0x004fe40007ffe0ff */
[----:B------:R-:W-:Y:S02]  /*1ec0*/  LEA.HI R11, R3, R0, RZ, 0x5 ;  /* 0x00000000030b7211 */ /* 0x000fe400078f28ff */
[----:B------:R-:W-:Y:S02]  /*1ed0*/  SHF.R.S32.HI R13, RZ, 0x1f, R12 ;  /* 0x0000001fff0d7819 */ /* 0x000fe4000001140c */
[----:B------:R-:W-:-:S02]  /*1ee0*/  SHF.R.S32.HI R11, RZ, 0x5, R11 ;  /* 0x00000005ff0b7819 */ /* 0x000fc4000001140b */
[----:B------:R-:W-:Y:S02]  /*1ef0*/  LEA.HI R13, R13, R12, RZ, 0x8 ;  /* 0x0000000c0d0d7211 */ /* 0x000fe400078f40ff */
[----:B------:R-:W-:Y:S02]  /*1f00*/  LEA R11, R11, UR43, 0x4 ;  /* 0x0000002b0b0b7c11 */ /* 0x000fe4000f8e20ff */
[----:B------:R-:W-:-:S07]  /*1f10*/  SHF.R.S32.HI R18, RZ, 0x8, R13 ;  /* 0x00000008ff127819 */ /* 0x000fce000001140d */
.L_x_22:
[----:B-1----:R1:W2:Y:S02]  /*1f20*/  SYNCS.PHASECHK.TRANS64.TRYWAIT P1, [R2+URZ+0x3b800], R15 ;  /* 0x03b8000f020075a7 */ /* 0x0022a4000802017f */
[----:B--2---:R-:W-:Y:S05]  /*1f30*/  @!P1 NANOSLEEP.SYNCS 0x989680 ;  /* 0x009896800000995d */ /* 0x004fea0003900000 */
[----:B------:R-:W2:Y:S02]  /*1f40*/  @!P1 SYNCS.PHASECHK.TRANS64 P1, [R2+URZ+0x3b800], R15 ;  /* 0x03b8000f020095a7 */ /* 0x000ea4000802007f */
[----:B--2---:R-:W-:Y:S05]  /*1f50*/  @!P1 BRA `(.L_x_22) ;  /* 0xfffffffc00f09947 */ /* 0x004fea000383ffff */
[----:B------:R-:W-:Y:S01]  /*1f60*/  LEA.HI R3, R3, R0, RZ, 0x2 ;  /* 0x0000000003037211 */ /* 0x000fe200078f10ff */
[----:B------:R-:W-:Y:S05]  /*1f70*/  WARPSYNC.ALL ;  /* 0x0000000000007948 */ /* 0x000fea0003800000 */
[--C-:B------:R-:W-:Y:S02]  /*1f80*/  SHF.R.S32.HI R14, RZ, 0x2, R3.reuse ;  /* 0x00000002ff0e7819 */ /* 0x100fe40000011403 */
[----:B------:R-:W-:Y:S02]  /*1f90*/  SHF.R.S32.HI R13, RZ, 0x1f, R3 ;  /* 0x0000001fff0d7819 */ /* 0x000fe40000011403 */
[----:B------:R-:W-:-:S02]  /*1fa0*/  LOP3.LUT R3, R3, 0x7ffffffc, RZ, 0xc0, !PT ;  /* 0x7ffffffc03037812 */ /* 0x000fc400078ec0ff */
[----:B------:R-:W-:Y:S02]  /*1fb0*/  LEA.HI R13, R13, R14, RZ, 0x3 ;  /* 0x0000000e0d0d7211 */ /* 0x000fe400078f18ff */
[----:B------:R-:W-:Y:S01]  /*1fc0*/  VIMNMX R215, R18, R215, PT ;  /* 0x000000d712d77248 */ /* 0x000fe20003fe0100 */
[----:B------:R-:W-:Y:S01]  /*1fd0*/  IMAD.IADD R12, R0, 0x1, -R3 ;  /* 0x00000001000c7824 */ /* 0x000fe200078e0a03 */
[----:B------:R-:W-:-:S03]  /*1fe0*/  LOP3.LUT R3, R13, 0xfffffff8, RZ, 0xc0, !PT ;  /* 0xfffffff80d037812 */ /* 0x000fc600078ec0ff */
[----:B------:R-:W-:Y:S01]  /*1ff0*/  IMAD.SHL.U32 R12, R12, 0x2, RZ ;  /* 0x000000020c0c7824 */ /* 0x000fe200078e00ff */
[----:B------:R-:W-:Y:S02]  /*2000*/  IADD3 R3, R11, R14, -R3 ;  /* 0x0000000e0b037210 */ /* 0x000fe40007ffe803 */
[C---:B------:R-:W-:Y:S01]  /*2010*/  R2UR UR41, R2.reuse ;  /* 0x00000000022972ca */ /* 0x040fe200000e0000 */
[----:B------:R-:W-:Y:S01]  /*2020*/  WARPGROUP.ARRIVE ;  /* 0x00000000000079c5 */ /* 0x000fe20000000000 */
[----:B------:R-:W-:Y:S01]  /*2030*/  R2UR UR4, R2 ;  /* 0x00000000020472ca */ /* 0x000fe200000e0000 */
[----:B------:R-:W-:Y:S01]  /*2040*/  UMOV UR7, 0xc0000010 ;  /* 0xc000001000077882 */ /* 0x000fe20000000000 */
[----:B------:R-:W-:Y:S01]  /*2050*/  UMOV UR11, 0xc0000010 ;  /* 0xc0000010000b7882 */ /* 0x000fe20000000000 */
[----:B------:R-:W-:Y:S01]  /*2060*/  UMOV UR5, UR7 ;  /* 0x0000000700057c82 */ /* 0x000fe20008000000 */
[----:B------:R-:W-:Y:S01]  /*2070*/  MOV R211, UR7 ;  /* 0x0000000700d37c02 */ /* 0x000fe20008000f00 */
[----:B------:R-:W-:Y:S01]  /*2080*/  IMAD.U32 R209, RZ, RZ, UR11 ;  /* 0x0000000bffd17e24 */ /* 0x000fe2000f8e00ff */
[----:B------:R-:W-:Y:S01]  /*2090*/  UMOV UR45, 0xc0000010 ;  /* 0xc0000010002d7882 */ /* 0x000fe20000000000 */
[----:B------:R-:W-:Y:S01]  /*20a0*/  UMOV UR47, 0xc0000010 ;  /* 0xc0000010002f7882 */ /* 0x000fe20000000000 */
[C---:B------:R-:W-:Y:S01]  /*20b0*/  VIADD R14, R12.reuse, 0x8 ;  /* 0x000000080c0e7836 */ /* 0x040fe20000000000 */
[CC--:B------:R-:W-:Y:S01]  /*20c0*/  ISETP.GE.AND P2, PT, R3.reuse, R12.reuse, PT ;  /* 0x0000000c0300720c */ /* 0x0c0fe20003f46270 */
[C---:B------:R-:W-:Y:S01]  /*20d0*/  VIADD R152, R12.reuse, 0x9 ;  /* 0x000000090c987836 */ /* 0x040fe20000000000 */
[----:B------:R-:W-:Y:S01]  /*20e0*/  UIADD3 UR41, UR41, 0x3800, URZ ;  /* 0x0000380029297890 */ /* 0x000fe2000fffe03f */
[C---:B------:R-:W-:Y:S01]  /*20f0*/  ISETP.GT.AND P1, PT, R3.reuse, R12, PT ;  /* 0x0000000c0300720c */ /* 0x040fe20003f24270 */
[----:B------:R-:W-:Y:S01]  /*2100*/  USHF.R.U32.HI UR4, URZ, 0x4, UR4 ;  /* 0x000000043f047899 */ /* 0x000fe20008011604 */
[C---:B------:R-:W-:Y:S01]  /*2110*/  ISETP.GE.AND P4, PT, R3.reuse, R14, PT ;  /* 0x0000000e0300720c */ /* 0x040fe20003f86270 */
[----:B------:R-:W-:Y:S01]  /*2120*/  USHF.R.U32.HI UR41, URZ, 0x4, UR41 ;  /* 0x000000043f297899 */ /* 0x000fe20008011629 */
[C---:B------:R-:W-:Y:S01]  /*2130*/  VIADD R14, R12.reuse, 0x18 ;  /* 0x000000180c0e7836 */ /* 0x040fe20000000000 */
[----:B------:R-:W-:Y:S01]  /*2140*/  ULOP3.LUT UR4, UR4, 0x3fff, URZ, 0xc0, !UPT ;  /* 0x00003fff04047892 */ /* 0x000fe2000f8ec03f */
[C---:B------:R-:W-:Y:S01]  /*2150*/  ISETP.GE.AND P6, PT, R3.reuse, R152, PT ;  /* 0x000000980300720c */ /* 0x040fe20003fc6270 */
[----:B------:R-:W-:Y:S01]  /*2160*/  ULOP3.LUT UR41, UR41, 0x3fff, URZ, 0xc0, !UPT ;  /* 0x00003fff29297892 */ /* 0x000fe2000f8ec03f */
[C---:B------:R-:W-:Y:S01]  /*2170*/  VIADD R152, R12.reuse, 0x19 ;  /* 0x000000190c987836 */ /* 0x040fe20000000000 */
[----:B------:R-:W-:Y:S01]  /*2180*/  ULOP3.LUT UR8, UR4, 0x10000, URZ, 0xfc, !UPT ;  /* 0x0001000004087892 */ /* 0x000fe2000f8efc3f */
[C---:B------:R-:W-:Y:S01]  /*2190*/  VIADD R154, R12.reuse, 0x10 ;  /* 0x000000100c9a7836 */ /* 0x040fe20000000000 */
[----:B------:R-:W-:Y:S01]  /*21a0*/  ULOP3.LUT UR40, UR41, 0x10000, URZ, 0xfc, !UPT ;  /* 0x0001000029287892 */ /* 0x000fe2000f8efc3f */
[----:B------:R-:W-:Y:S01]  /*21b0*/  IADD3 R156, R12, 0x11, RZ ;  /* 0x000000110c9c7810 */ /* 0x000fe20007ffe0ff */
[----:B------:R-:W-:Y:S01]  /*21c0*/  UIADD3 UR44, UR8, 0x280, URZ ;  /* 0x00000280082c7890 */ /* 0x000fe2000fffe03f */
[C---:B------:R-:W-:Y:S01]  /*21d0*/  VIADD R11, R3.reuse, 0x8 ;  /* 0x00000008030b7836 */ /* 0x040fe20000000000 */
[----:B------:R-:W-:Y:S01]  /*21e0*/  UIADD3 UR46, UR40, 0xa00, URZ ;  /* 0x00000a00282e7890 */ /* 0x000fe2000fffe03f */
[C---:B------:R-:W-:Y:S01]  /*21f0*/  ISETP.GE.AND P5, PT, R3.reuse, R154, PT ;  /* 0x0000009a0300720c */ /* 0x040fe20003fa6270 */
[----:B------:R-:W-:Y:S01]  /*2200*/  UMOV UR6, UR8 ;  /* 0x0000000800067c82 */ /* 0x000fe20008000000 */
[----:B------:R-:W-:Y:S01]  /*2210*/  ISETP.GE.AND P3, PT, R3, R156, PT ;  /* 0x0000009c0300720c */ /* 0x000fe20003f66270 */
[----:B------:R-:W-:Y:S01]  /*2220*/  IMAD.U32 R210, RZ, RZ, UR6 ;  /* 0x00000006ffd27e24 */ /* 0x000fe2000f8e00ff */
[----:B------:R-:W-:Y:S01]  /*2230*/  UMOV UR4, UR6 ;  /* 0x0000000600047c82 */ /* 0x000fe20008000000 */
[----:B------:R-:W-:Y:S01]  /*2240*/  UMOV UR6, UR40 ;  /* 0x0000002800067c82 */ /* 0x000fe20008000000 */
[----:B------:R-:W-:Y:S01]  /*2250*/  ULDC UR9, c[0x0][0x604] ;  /* 0x0001810000097ab9 */ /* 0x000fe20000000800 */
[----:B------:R-:W-:Y:S01]  /*2260*/  HGMMA.64x256x16.F32.BF16 R24, gdesc[UR4], RZ, !UPT, gsb0 ;  /* 0x03e00000041879f0 */ /* 0x000fe2000c0018ff */
[----:B------:R-:W-:-:S02]  /*2270*/  UIADD3 UR4, UR8, 0x80, URZ ;  /* 0x0000008008047890 */ /* 0x000fc4000fffe03f */
[----:B------:R-:W-:Y:S01]  /*2280*/  UIADD3 UR6, UR40, 0x200, URZ ;  /* 0x0000020028067890 */ /* 0x000fe2000fffe03f */
[----:B------:R-:W-:Y:S01]  /*2290*/  UMOV UR5, UR11 ;  /* 0x0000000b00057c82 */ /* 0x000fe20008000000 */
[----:B------:R-:W-:Y:S01]  /*22a0*/  UMOV UR7, 0xc0000010 ;  /* 0xc000001000077882 */ /* 0x000fe20000000000 */
[----:B------:R-:W-:Y:S02]  /*22b0*/  UMOV UR11, 0xc0000010 ;  /* 0xc0000010000b7882 */ /* 0x000fe40000000000 */
[----:B------:R-:W-:Y:S01]  /*22c0*/  UMOV UR10, UR4 ;  /* 0x00000004000a7c82 */ /* 0x000fe20008000000 */
[----:B------:R-:W-:Y:S01]  /*22d0*/  MOV R23, UR11 ;  /* 0x0000000b00177c02 */ /* 0x000fe20008000f00 */
[----:B------:R-:W-:Y:S01]  /*22e0*/  UMOV UR4, UR10 ;  /* 0x0000000a00047c82 */ /* 0x000fe20008000000 */
[----:B------:R-:W-:Y:S01]  /*22f0*/  IMAD.U32 R208, RZ, RZ, UR10 ;  /* 0x0000000affd07e24 */ /* 0x000fe2000f8e00ff */
[----:B------:R-:W-:Y:S01]  /*2300*/  ULDC UR12, c[0x0][0x604] ;  /* 0x00018100000c7ab9 */ /* 0x000fe20000000800 */
[----:B------:R-:W-:Y:S01]  /*2310*/  ULDC UR13, c[0x0][0x604] ;  /* 0x00018100000d7ab9 */ /* 0x000fe20000000800 */
[----:B------:R-:W-:Y:S01]  /*2320*/  ULDC UR14, c[0x0][0x604] ;  /* 0x00018100000e7ab9 */ /* 0x000fe20000000800 */
[----:B------:R-:W-:-:S02]  /*2330*/  WARPGROUP.DEPBAR.LE gsb0, 0x0 ;  /* 0x00008000000079c5 */ /* 0x000fc40000010000 */
[----:B------:R-:W-:-:S11]  /*2340*/  WARPGROUP.ARRIVE ;  /* 0x00000000000079c5 */ /* 0x000fd60000000000 */
[----:B------:R-:W-:Y:S01]  /*2350*/  HGMMA.64x256x16.F32.BF16 R24, gdesc[UR4], R24, gsb0 ;  /* 0x03e00000041879f0 */ /* 0x000fe20008001818 */
[----:B------:R-:W-:Y:S02]  /*2360*/  UIADD3 UR4, UR8, 0x100, URZ ;  /* 0x0000010008047890 */ /* 0x000fe4000fffe03f */
[----:B------:R-:W-:Y:S01]  /*2370*/  UIADD3 UR6, UR40, 0x400, URZ ;  /* 0x0000040028067890 */ /* 0x000fe2000fffe03f */
[----:B------:R-:W-:Y:S01]  /*2380*/  UMOV UR5, UR11 ;  /* 0x0000000b00057c82 */ /* 0x000fe20008000000 */
[----:B------:R-:W-:Y:S01]  /*2390*/  UMOV UR7, 0xc0000010 ;  /* 0xc000001000077882 */ /* 0x000fe20000000000 */
[----:B------:R-:W-:Y:S02]  /*23a0*/  UMOV UR11, 0xc0000010 ;  /* 0xc0000010000b7882 */ /* 0x000fe40000000000 */
[----:B------:R-:W-:Y:S01]  /*23b0*/  UMOV UR10, UR4 ;  /* 0x00000004000a7c82 */ /* 0x000fe20008000000 */
[----:B------:R-:W-:Y:S01]  /*23c0*/  IMAD.U32 R21, RZ, RZ, UR11 ;  /* 0x0000000bff157e24 */ /* 0x000fe2000f8e00ff */
[----:B------:R-:W-:Y:S01]  /*23d0*/  UMOV UR4, UR10 ;  /* 0x0000000a00047c82 */ /* 0x000fe20008000000 */
[----:B------:R-:W-:Y:S01]  /*23e0*/  IMAD.U32 R22, RZ, RZ, UR10 ;  /* 0x0000000aff167e24 */ /* 0x000fe2000f8e00ff */
[----:B------:R-:W-:-:S02]  /*23f0*/  WARPGROUP.DEPBAR.LE gsb0, 0x0 ;  /* 0x00008000000079c5 */ /* 0x000fc40000010000 */
[----:B------:R-:W-:-:S14]  /*2400*/  WARPGROUP.ARRIVE ;  /* 0x00000000000079c5 */ /* 0x000fdc0000000000 */
[----:B------:R-:W-:Y:S01]  /*2410*/  HGMMA.64x256x16.F32.BF16 R24, gdesc[UR4], R24, gsb0 ;  /* 0x03e00000041879f0 */ /* 0x000fe20008001818 */
[----:B------:R-:W-:Y:S02]  /*2420*/  UIADD3 UR4, UR8, 0x180, URZ ;  /* 0x0000018008047890 */ /* 0x000fe4000fffe03f */
        /* <DEDUP_REMOVED lines=15> */
[----:B------:R-:W-:Y:S02]  /*2520*/  ULDC UR11, c[0x0][0x604] ;  /* 0x00018100000b7ab9 */ /* 0x000fe40000000800 */
[----:B------:R-:W-:Y:S02]  /*2530*/  UMOV UR10, UR4 ;  /* 0x00000004000a7c82 */ /* 0x000fe40008000000 */
[----:B------:R-:W-:Y:S01]  /*2540*/  UMOV UR4, UR10 ;  /* 0x0000000a00047c82 */ /* 0x000fe20008000000 */
[----:B------:R-:W-:Y:S01]  /*2550*/  IMAD.U32 R18, RZ, RZ, UR10 ;  /* 0x0000000aff127e24 */ /* 0x000fe2000f8e00ff */
[----:B------:R-:W-:Y:S01]  /*2560*/  ULDC UR10, c[0x0][0x604] ;  /* 0x00018100000a7ab9 */ /* 0x000fe20000000800 */
[----:B------:R-:W-:-:S02]  /*2570*/  WARPGROUP.DEPBAR.LE gsb0, 0x0 ;  /* 0x00008000000079c5 */ /* 0x000fc40000010000 */
[----:B------:R-:W-:-:S13]  /*2580*/  WARPGROUP.ARRIVE ;  /* 0x00000000000079c5 */ /* 0x000fda0000000000 */
[----:B------:R-:W-:Y:S01]  /*2590*/  HGMMA.64x256x16.F32.BF16 R24, gdesc[UR4], R24, gsb0 ;  /* 0x03e00000041879f0 */ /* 0x000fe20008001818 */
[----:B------:R-:W-:Y:S02]  /*25a0*/  UIADD3 UR4, UR8, 0x300, URZ ;  /* 0x0000030008047890 */ /* 0x000fe4000fffe03f */
[----:B------:R-:W-:Y:S01]  /*25b0*/  UIADD3 UR6, UR40, 0xc00, URZ ;  /* 0x00000c0028067890 */ /* 0x000fe2000fffe03f */
[----:B------:R-:W-:Y:S01]  /*25c0*/  UMOV UR5, 0xc0000010 ;  /* 0xc000001000057882 */ /* 0x000fe20000000000 */
[----:B------:R-:W-:Y:S01]  /*25d0*/  UMOV UR7, 0xc0000010 ;  /* 0xc000001000077882 */ /* 0x000fe20000000000 */
[----:B------:R-:W-:Y:S01]  /*25e0*/  ULDC UR8, c[0x0][0x604] ;  /* 0x0001810000087ab9 */ /* 0x000fe20000000800 */
[----:B------:R-:W-:Y:S02]  /*25f0*/  WARPGROUP.DEPBAR.LE gsb0, 0x0 ;  /* 0x00008000000079c5 */ /* 0x000fe40000010000 */
[----:B------:R-:W-:-:S15]  /*2600*/  WARPGROUP.ARRIVE ;  /* 0x00000000000079c5 */ /* 0x000fde0000000000 */
[----:B------:R-:W-:-:S04]  /*2610*/  NOP ;  /* 0x0000000000007918 */ /* 0x000fc80000000000 */
[----:B------:R-:W-:Y:S03]  /*2620*/  HGMMA.64x256x16.F32.BF16 R24, gdesc[UR44], R24, gsb0 ;  /* 0x03e000002c1879f0 */ /* 0x000fe60008001818 */
[----:B------:R-:W-:Y:S02]  /*2630*/  WARPGROUP.DEPBAR.LE gsb0, 0x0 ;  /* 0x00008000000079c5 */ /* 0x000fe40000010000 */
[----:B------:R-:W-:-:S15]  /*2640*/  WARPGROUP.ARRIVE ;  /* 0x00000000000079c5 */ /* 0x000fde0000000000 */
[----:B------:R-:W-:-:S08]  /*2650*/  NOP ;  /* 0x0000000000007918 */ /* 0x000fd00000000000 */
[----:B------:R-:W-:Y:S01]  /*2660*/  HGMMA.64x256x16.F32.BF16 R24, gdesc[UR4], R24, gsb0 ;  /* 0x03e00000041879f0 */ /* 0x000fe20008001818 */
[----:B------:R-:W-:Y:S01]  /*2670*/  ULDC UR6, c[0x0][0x604] ;  /* 0x0001810000067ab9 */ /* 0x000fe20000000800 */
[----:B------:R-:W-:Y:S01]  /*2680*/  ULDC UR7, c[0x0][0x604] ;  /* 0x0001810000077ab9 */ /* 0x000fe20000000800 */
[----:B------:R-:W-:Y:S02]  /*2690*/  WARPGROUP.DEPBAR.LE gsb0, 0x0 ;  /* 0x00008000000079c5 */ /* 0x000fe40000010000 */
[----:B------:R-:W-:Y:S02]  /*26a0*/  FSEL R24, R24, -INF , P2 ;  /* 0xff80000018187808 */ /* 0x000fe40001000000 */
[----:B------:R-:W-:Y:S02]  /*26b0*/  FSEL R30, R30, -INF , P2 ;  /* 0xff8000001e1e7808 */ /* 0x000fe40001000000 */
[----:B------:R-:W-:Y:S01]  /*26c0*/  ISETP.GE.AND P2, PT, R3, R14, PT ;  /* 0x0000000e0300720c */ /* 0x000fe20003f46270 */
[----:B------:R-:W-:Y:S01]  /*26d0*/  VIADD R14, R12, 0x20 ;  /* 0x000000200c0e7836 */ /* 0x000fe20000000000 */
[----:B------:R-:W-:-:S02]  /*26e0*/  FSEL R25, R25, -INF , P1 ;  /* 0xff80000019197808 */ /* 0x000fc40000800000 */
[----:B------:R-:W-:Y:S02]  /*26f0*/  FSEL R31, R31, -INF , P1 ;  /* 0xff8000001f1f7808 */ /* 0x000fe40000800000 */
[C---:B------:R-:W-:Y:S02]  /*2700*/  ISETP.GE.AND P1, PT, R3.reuse, R152, PT ;  /* 0x000000980300720c */ /* 0x040fe40003f26270 */
[----:B------:R-:W-:Y:S02]  /*2710*/  IADD3 R152, R12, 0x21, RZ ;  /* 0x000000210c987810 */ /* 0x000fe40007ffe0ff */
[----:B------:R-:W-:Y:S02]  /*2720*/  FSEL R28, R28, -INF , P4 ;  /* 0xff8000001c1c7808 */ /* 0x000fe40002000000 */
[----:B------:R-:W-:Y:S02]  /*2730*/  FSEL R34, R34, -INF , P4 ;  /* 0xff80000022227808 */ /* 0x000fe40002000000 */
[----:B------:R-:W-:Y:S01]  /*2740*/  ISETP.GE.AND P4, PT, R3, R14, PT ;  /* 0x0000000e0300720c */ /* 0x000fe20003f86270 */
[----:B------:R-:W-:Y:S01]  /*2750*/  VIADD R14, R12, 0x28 ;  /* 0x000000280c0e7836 */ /* 0x000fe20000000000 */
[----:B------:R-:W-:-:S02]  /*2760*/  FSEL R29, R29, -INF , P6 ;  /* 0xff8000001d1d7808 */ /* 0x000fc40003000000 */
[----:B------:R-:W-:Y:S02]  /*2770*/  FSEL R35, R35, -INF , P6 ;  /* 0xff80000023237808 */ /* 0x000fe40003000000 */
[C---:B------:R-:W-:Y:S01]  /*2780*/  ISETP.GE.AND P6, PT, R3.reuse, R152, PT ;  /* 0x000000980300720c */ /* 0x040fe20003fc6270 */
[----:B------:R-:W-:Y:S01]  /*2790*/  VIADD R152, R12, 0x29 ;  /* 0x000000290c987836 */ /* 0x000fe20000000000 */
        /* <DEDUP_REMOVED lines=22> */
[----:B------:R-:W-:Y:S02]  /*2900*/  ISETP.GE.AND P6, PT, R3, R152, PT ;  /* 0x000000980300720c */ /* 0x000fe40003fc6270 */
[----:B------:R-:W-:Y:S02]  /*2910*/  IADD3 R152, R12, 0x41, RZ ;  /* 0x000000410c987810 */ /* 0x000fe40007ffe0ff */
[----:B------:R-:W-:Y:S02]  /*2920*/  FSEL R44, R44, -INF , P5 ;  /* 0xff8000002c2c7808 */ /* 0x000fe40002800000 */
[----:B------:R-:W-:Y:S02]  /*2930*/  FSEL R50, R50, -INF , P5 ;  /* 0xff80000032327808 */ /* 0x000fe40002800000 */
[----:B------:R-:W-:-:S02]  /*2940*/  FSEL R45, R45, -INF , P3 ;  /* 0xff8000002d2d7808 */ /* 0x000fc40001800000 */
[----:B------:R-:W-:Y:S02]  /*2950*/  FSEL R51, R51, -INF , P3 ;  /* 0xff80000033337808 */ /* 0x000fe40001800000 */
[C---:B------:R-:W-:Y:S01]  /*2960*/  ISETP.GE.AND P5, PT, R3.reuse, R14, PT ;  /* 0x0000000e0300720c */ /* 0x040fe20003fa6270 */
[C---:B------:R-:W-:Y:S01]  /*2970*/  VIADD R14, R12.reuse, 0x48 ;  /* 0x000000480c0e7836 */ /* 0x040fe20000000000 */
[----:B------:R-:W-:Y:S01]  /*2980*/  ISETP.GE.AND P3, PT, R3, R152, PT ;  /* 0x000000980300720c */ /* 0x000fe20003f66270 */
[----:B------:R-:W-:Y:S01]  /*2990*/  VIADD R152, R12, 0x49 ;  /* 0x000000490c987836 */ /* 0x000fe20000000000 */
[----:B------:R-:W-:Y:S02]  /*29a0*/  FSEL R48, R48, -INF , P2 ;  /* 0xff80000030307808 */ /* 0x000fe40001000000 */
[----:B------:R-:W-:Y:S02]  /*29b0*/  FSEL R54, R54, -INF , P2 ;  /* 0xff80000036367808 */ /* 0x000fe40001000000 */
[----:B------:R-:W-:-:S02]  /*29c0*/  FSEL R49, R49, -INF , P1 ;  /* 0xff80000031317808 */ /* 0x000fc40000800000 */
[----:B------:R-:W-:Y:S02]  /*29d0*/  FSEL R55, R55, -INF , P1 ;  /* 0xff80000037377808 */ /* 0x000fe40000800000 */
[C---:B------:R-:W-:Y:S01]  /*29e0*/  ISETP.GE.AND P2, PT, R3.reuse, R14, PT ;  /* 0x0000000e0300720c */ /* 0x040fe20003f46270 */
[C---:B------:R-:W-:Y:S01]  /*29f0*/  VIADD R14, R12.reuse, 0x50 ;  /* 0x000000500c0e7836 */ /* 0x040fe20000000000 */
[----:B------:R-:W-:Y:S02]  /*2a00*/  ISETP.GE.AND P1, PT, R3, R152, PT ;  /* 0x000000980300720c */ /* 0x000fe40003f26270 */
[----:B------:R-:W-:Y:S02]  /*2a10*/  IADD3 R152, R12, 0x51, RZ ;  /* 0x000000510c987810 */ /* 0x000fe40007ffe0ff */
[----:B------:R-:W-:Y:S02]  /*2a20*/  FSEL R53, R53, -INF , P6 ;  /* 0xff80000035357808 */ /* 0x000fe40003000000 */
[----:B------:R-:W-:-:S02]  /*2a30*/  FSEL R59, R59, -INF , P6 ;  /* 0xff8000003b3b7808 */ /* 0x000fc40003000000 */
[----:B------:R-:W-:Y:S02]  /*2a40*/  FSEL R52, R52, -INF , P4 ;  /* 0xff80000034347808 */ /* 0x000fe40002000000 */
[----:B------:R-:W-:Y:S02]  /*2a50*/  FSEL R58, R58, -INF , P4 ;  /* 0xff8000003a3a7808 */ /* 0x000fe40002000000 */
[C---:B------:R-:W-:Y:S01]  /*2a60*/  ISETP.GE.AND P6, PT, R3.reuse, R152, PT ;  /* 0x000000980300720c */ /* 0x040fe20003fc6270 */
[C---:B------:R-:W-:Y:S01]  /*2a70*/  VIADD R152, R12.reuse, 0x59 ;  /* 0x000000590c987836 */ /* 0x040fe20000000000 */
[----:B------:R-:W-:Y:S01]  /*2a80*/  ISETP.GE.AND P4, PT, R3, R14, PT ;  /* 0x0000000e0300720c */ /* 0x000fe20003f86270 */
[----:B------:R-:W-:Y:S01]  /*2a90*/  VIADD R14, R12, 0x58 ;  /* 0x000000580c0e7836 */ /* 0x000fe20000000000 */
[----:B------:R-:W-:Y:S02]  /*2aa0*/  FSEL R57, R57, -INF , P3 ;  /* 0xff80000039397808 */ /* 0x000fe40001800000 */
[----:B------:R-:W-:-:S02]  /*2ab0*/  FSEL R63, R63, -INF , P3 ;  /* 0xff8000003f3f7808 */ /* 0x000fc40001800000 */
[----:B------:R-:W-:Y:S02]  /*2ac0*/  FSEL R56, R56, -INF , P5 ;  /* 0xff80000038387808 */ /* 0x000fe40002800000 */
[----:B------:R-:W-:Y:S02]  /*2ad0*/  FSEL R62, R62, -INF , P5 ;  /* 0xff8000003e3e7808 */ /* 0x000fe40002800000 */
[C---:B------:R-:W-:Y:S02]  /*2ae0*/  ISETP.GE.AND P3, PT, R3.reuse, R152, PT ;  /* 0x000000980300720c */ /* 0x040fe40003f66270 */
[----:B------:R-:W-:Y:S01]  /*2af0*/  ISETP.GE.AND P5, PT, R3, R14, PT ;  /* 0x0000000e0300720c */ /* 0x000fe20003fa6270 */
[C---:B------:R-:W-:Y:S01]  /*2b00*/  VIADD R14, R12.reuse, 0x60 ;  /* 0x000000600c0e7836 */ /* 0x040fe20000000000 */
[----:B------:R-:W-:Y:S02]  /*2b10*/  IADD3 R152, R12, 0x61, RZ ;  /* 0x000000610c987810 */ /* 0x000fe40007ffe0ff */
[----:B------:R-:W-:-:S02]  /*2b20*/  FSEL R61, R61, -INF , P1 ;  /* 0xff8000003d3d7808 */ /* 0x000fc40000800000 */
[----:B------:R-:W-:Y:S02]  /*2b30*/  FSEL R67, R67, -INF , P1 ;  /* 0xff80000043437808 */ /* 0x000fe40000800000 */
[----:B------:R-:W-:Y:S01]  /*2b40*/  ISETP.GE.AND P1, PT, R3, R152, PT ;  /* 0x000000980300720c */ /* 0x000fe20003f26270 */
[----:B------:R-:W-:Y:S01]  /*2b50*/  VIADD R152, R12, 0x69 ;  /* 0x000000690c987836 */ /* 0x000fe20000000000 */
[----:B------:R-:W-:Y:S02]  /*2b60*/  FSEL R68, R68, -INF , P5 ;  /* 0xff80000044447808 */ /* 0x000fe40002800000 */
[----:B------:R-:W-:Y:S02]  /*2b70*/  FSEL R74, R74, -INF , P5 ;  /* 0xff8000004a4a7808 */ /* 0x000fe40002800000 */
[----:B------:R-:W-:Y:S02]  /*2b80*/  FSEL R69, R69, -INF , P3 ;  /* 0xff80000045457808 */ /* 0x000fe40001800000 */
[----:B------:R-:W-:-:S02]  /*2b90*/  FSEL R75, R75, -INF , P3 ;  /* 0xff8000004b4b7808 */ /* 0x000fc40001800000 */
[CC--:B------:R-:W-:Y:S02]  /*2ba0*/  ISETP.GE.AND P5, PT, R11.reuse, R12.reuse, PT ;  /* 0x0000000c0b00720c */ /* 0x0c0fe40003fa6270 */
[----:B------:R-:W-:Y:S02]  /*2bb0*/  ISETP.GT.AND P3, PT, R11, R12, PT ;  /* 0x0000000c0b00720c */ /* 0x000fe40003f64270 */
[----:B------:R-:W-:Y:S02]  /*2bc0*/  FSEL R65, R65, -INF , P6 ;  /* 0xff80000041417808 */ /* 0x000fe40003000000 */
[----:B------:R-:W-:Y:S02]  /*2bd0*/  FSEL R71, R71, -INF , P6 ;  /* 0xff80000047477808 */ /* 0x000fe40003000000 */
[----:B------:R-:W-:Y:S02]  /*2be0*/  FSEL R26, R26, -INF , P5 ;  /* 0xff8000001a1a7808 */ /* 0x000fe40002800000 */
[----:B------:R-:W-:-:S02]  /*2bf0*/  FSEL R27, R27, -INF , P3 ;  /* 0xff8000001b1b7808 */ /* 0x000fc40001800000 */
[C---:B------:R-:W-:Y:S01]  /*2c00*/  ISETP.GE.AND P6, PT, R3.reuse, R152, PT ;  /* 0x000000980300720c */ /* 0x040fe20003fc6270 */
[----:B------:R-:W-:Y:S01]  /*2c10*/  VIADD R152, R12, 0x71 ;  /* 0x000000710c987836 */ /* 0x000fe20000000000 */
[----:B------:R-:W-:Y:S02]  /*2c20*/  FMNMX R13, R26, R27, !PT ;  /* 0x0000001b1a0d7209 */ /* 0x000fe40007800000 */
[----:B------:R-:W-:Y:S02]  /*2c30*/  FSEL R60, R60, -INF , P2 ;  /* 0xff8000003c3c7808 */ /* 0x000fe40001000000 */
[----:B------:R-:W-:Y:S02]  /*2c40*/  ISETP.GE.AND P3, PT, R3, R152, PT ;  /* 0x000000980300720c */ /* 0x000fe40003f66270 */
[----:B------:R-:W-:Y:S02]  /*2c50*/  FMNMX R152, R30, R13, !PT ;  /* 0x0000000d1e987209 */ /* 0x000fe40007800000 */
[----:B------:R-:W-:-:S02]  /*2c60*/  FSEL R66, R66, -INF , P2 ;  /* 0xff80000042427808 */ /* 0x000fc40001000000 */
[----:B------:R-:W-:Y:S02]  /*2c70*/  FMNMX R13, R31, R152, !PT ;  /* 0x000000981f0d7209 */ /* 0x000fe40007800000 */
[----:B------:R-:W-:Y:S01]  /*2c80*/  ISETP.GE.AND P2, PT, R3, R14, PT ;  /* 0x0000000e0300720c */ /* 0x000fe20003f46270 */
[----:B------:R-:W-:Y:S01]  /*2c90*/  VIADD R14, R12, 0x68 ;  /* 0x000000680c0e7836 */ /* 0x000fe20000000000 */
[----:B------:R-:W-:Y:S02]  /*2ca0*/  FMNMX R152, R34, R13, !PT ;  /* 0x0000000d22987209 */ /* 0x000fe40007800000 */
[----:B------:R-:W-:Y:S02]  /*2cb0*/  FSEL R64, R64, -INF , P4 ;  /* 0xff80000040407808 */ /* 0x000fe40002000000 */
[----:B------:R-:W-:Y:S02]  /*2cc0*/  FMNMX R13, R35, R152, !PT ;  /* 0x00000098230d7209 */ /* 0x000fe40007800000 */
[----:B------:R-:W-:-:S02]  /*2cd0*/  FSEL R70, R70, -INF , P4 ;  /* 0xff80000046467808 */ /* 0x000fc40002000000 */
[----:B------:R-:W-:Y:S02]  /*2ce0*/  FMNMX R152, R38, R13, !PT ;  /* 0x0000000d26987209 */ /* 0x000fe40007800000 */
[----:B------:R-:W-:Y:S02]  /*2cf0*/  ISETP.GE.AND P4, PT, R3, R14, PT ;  /* 0x0000000e0300720c */ /* 0x000fe40003f86270 */
[----:B------:R-:W-:Y:S02]  /*2d00*/  FMNMX R13, R39, R152, !PT ;  /* 0x00000098270d7209 */ /* 0x000fe40007800000 */
[----:B------:R-:W-:Y:S02]  /*2d10*/  IADD3 R14, R12, 0x70, RZ ;  /* 0x000000700c0e7810 */ /* 0x000fe40007ffe0ff */
[----:B------:R-:W-:Y:S02]  /*2d20*/  FMNMX R152, R42, R13, !PT ;  /* 0x0000000d2a987209 */ /* 0x000fe40007800000 */
[----:B------:R-:W-:Y:S01]  /*2d30*/  ISETP.GE.AND P5, PT, R3, R14, PT ;  /* 0x0000000e0300720c */ /* 0x000fe20003fa6270 */
[----:B------:R-:W-:Y:S01]  /*2d40*/  VIADD R14, R12, 0x78 ;  /* 0x000000780c0e7836 */ /* 0x000fe20000000000 */
[----:B------:R-:W-:-:S02]  /*2d50*/  FMNMX R13, R43, R152, !PT ;  /* 0x000000982b0d7209 */ /* 0x000fc40007800000 */
[----:B------:R-:W-:Y:S02]  /*2d60*/  FSEL R72, R72, -INF , P2 ;  /* 0xff80000048487808 */ /* 0x000fe40001000000 */
[----:B------:R-:W-:Y:S02]  /*2d70*/  FMNMX R152, R46, R13, !PT ;  /* 0x0000000d2e987209 */ /* 0x000fe40007800000 */
[----:B------:R-:W-:Y:S02]  /*2d80*/  FSEL R78, R78, -INF , P2 ;  /* 0xff8000004e4e7808 */ /* 0x000fe40001000000 */
[----:B------:R-:W-:Y:S02]  /*2d90*/  FMNMX R13, R47, R152, !PT ;  /* 0x000000982f0d7209 */ /* 0x000fe40007800000 */
[----:B------:R-:W-:Y:S01]  /*2da0*/  ISETP.GE.AND P2, PT, R3, R14, PT ;  /* 0x0000000e0300720c */ /* 0x000fe20003f46270 */
[----:B------:R-:W-:Y:S01]  /*2db0*/  VIADD R14, R12, 0x79 ;  /* 0x000000790c0e7836 */ /* 0x000fe20000000000 */
[----:B------:R-:W-:-:S02]  /*2dc0*/  FMNMX R152, R50, R13, !PT ;  /* 0x0000000d32987209 */ /* 0x000fc40007800000 */
[----:B------:R-:W-:Y:S02]  /*2dd0*/  FMNMX R13, R24, R25, !PT ;  /* 0x00000019180d7209 */ /* 0x000fe40007800000 */
[----:B-1----:R-:W-:Y:S02]  /*2de0*/  FMNMX R15, R51, R152, !PT ;  /* 0x00000098330f7209 */ /* 0x002fe40007800000 */
[----:B------:R-:W-:Y:S02]  /*2df0*/  FMNMX R152, R28, R13, !PT ;  /* 0x0000000d1c987209 */ /* 0x000fe40007800000 */
[----:B------:R-:W-:Y:S02]  /*2e00*/  FMNMX R154, R54, R15, !PT ;  /* 0x0000000f369a7209 */ /* 0x000fe40007800000 */
[----:B------:R-:W-:Y:S02]  /*2e10*/  FMNMX R13, R29, R152, !PT ;  /* 0x000000981d0d7209 */ /* 0x000fe40007800000 */
[----:B------:R-:W-:-:S02]  /*2e20*/  FMNMX R15, R55, R154, !PT ;  /* 0x0000009a370f7209 */ /* 0x000fc40007800000 */
[----:B------:R-:W-:Y:S02]  /*2e30*/  FMNMX R152, R32, R13, !PT ;  /* 0x0000000d20987209 */ /* 0x000fe40007800000 */
[----:B------:R-:W-:Y:S02]  /*2e40*/  FMNMX R154, R58, R15, !PT ;  /* 0x0000000f3a9a7209 */ /* 0x000fe40007800000 */
[----:B------:R-:W-:Y:S02]  /*2e50*/  FMNMX R13, R33, R152, !PT ;  /* 0x00000098210d7209 */ /* 0x000fe40007800000 */
[----:B------:R-:W-:Y:S02]  /*2e60*/  FMNMX R15, R59, R154, !PT ;  /* 0x0000009a3b0f7209 */ /* 0x000fe40007800000 */
[----:B------:R-:W-:Y:S02]  /*2e70*/  FSEL R73, R73, -INF , P1 ;  /* 0xff80000049497808 */ /* 0x000fe40000800000 */
[----:B------:R-:W-:-:S02]  /*2e80*/  FSEL R79, R79, -INF , P1 ;  /* 0xff8000004f4f7808 */ /* 0x000fc40000800000 */
[----:B------:R-:W-:Y:S02]  /*2e90*/  ISETP.GE.AND P1, PT, R3, R14, PT ;  /* 0x0000000e0300720c */ /* 0x000fe40003f26270 */
[----:B------:R-:W-:Y:S02]  /*2ea0*/  FMNMX R152, R36, R13, !PT ;  /* 0x0000000d24987209 */ /* 0x000fe40007800000 */
[----:B------:R-:W-:Y:S02]  /*2eb0*/  FMNMX R154, R62, R15, !PT ;  /* 0x0000000f3e9a7209 */ /* 0x000fe40007800000 */
[----:B------:R-:W-:Y:S02]  /*2ec0*/  IADD3 R14, R12, 0x80, RZ ;  /* 0x000000800c0e7810 */ /* 0x000fe40007ffe0ff */
[----:B------:R-:W-:Y:S02]  /*2ed0*/  FSEL R76, R76, -INF , P4 ;  /* 0xff8000004c4c7808 */ /* 0x000fe40002000000 */
[----:B------:R-:W-:-:S02]  /*2ee0*/  FSEL R82, R82, -INF , P4 ;  /* 0xff80000052527808 */ /* 0x000fc40002000000 */
[----:B------:R-:W-:Y:S02]  /*2ef0*/  FMNMX R13, R37, R152, !PT ;  /* 0x00000098250d7209 */ /* 0x000fe40007800000 */
[----:B------:R-:W-:Y:S02]  /*2f00*/  FMNMX R15, R63, R154, !PT ;  /* 0x0000009a3f0f7209 */ /* 0x000fe40007800000 */
[----:B------:R-:W-:Y:S01]  /*2f10*/  ISETP.GE.AND P4, PT, R3, R14, PT ;  /* 0x0000000e0300720c */ /* 0x000fe20003f86270 */
[----:B------:R-:W-:Y:S01]  /*2f20*/  VIADD R14, R12, 0x81 ;  /* 0x000000810c0e7836 */ /* 0x000fe20000000000 */
[----:B------:R-:W-:Y:S02]  /*2f30*/  FMNMX R152, R40, R13, !PT ;  /* 0x0000000d28987209 */ /* 0x000fe40007800000 */
[----:B------:R-:W-:Y:S02]  /*2f40*/  FMNMX R154, R66, R15, !PT ;  /* 0x0000000f429a7209 */ /* 0x000fe40007800000 */
[----:B------:R-:W-:-:S02]  /*2f50*/  FSEL R77, R77, -INF , P6 ;  /* 0xff8000004d4d7808 */ /* 0x000fc40003000000 */
[----:B------:R-:W-:Y:S02]  /*2f60*/  FSEL R83, R83, -INF , P6 ;  /* 0xff80000053537808 */ /* 0x000fe40003000000 */
[----:B------:R-:W-:Y:S01]  /*2f70*/  ISETP.GE.AND P6, PT, R3, R14, PT ;  /* 0x0000000e0300720c */ /* 0x000fe20003fc6270 */
[----:B------:R-:W-:Y:S01]  /*2f80*/  VIADD R14, R12, 0x88 ;  /* 0x000000880c0e7836 */ /* 0x000fe20000000000 */
[----:B------:R-:W-:Y:S02]  /*2f90*/  FMNMX R13, R41, R152, !PT ;  /* 0x00000098290d7209 */ /* 0x000fe40007800000 */
[----:B------:R-:W-:Y:S02]  /*2fa0*/  FMNMX R15, R67, R154, !PT ;  /* 0x0000009a430f7209 */ /* 0x000fe40007800000 */
        /* <DEDUP_REMOVED lines=10> */
[----:B------:R-:W-:Y:S02]  /*3050*/  ISETP.GE.AND P3, PT, R3, R14, PT ;  /* 0x0000000e0300720c */ /* 0x000fe40003f66270 */
[----:B------:R-:W-:Y:S02]  /*3060*/  IADD3 R14, R12, 0x90, RZ ;  /* 0x000000900c0e7810 */ /* 0x000fe40007ffe0ff */
        /* <DEDUP_REMOVED lines=8> */
[----:B------:R-:W-:Y:S02]  /*30f0*/  FMNMX R152, R52, R13, !PT ;  /* 0x0000000d34987209 */ /* 0x000fe40007800000 */
[----:B------:R-:W-:-:S02]  /*3100*/  FMNMX R154, R78, R15, !PT ;  /* 0x0000000f4e9a7209 */ /* 0x000fc40007800000 */
[----:B------:R-:W-:Y:S02]  /*3110*/  FSEL R85, R85, -INF , P1 ;  /* 0xff80000055557808 */ /* 0x000fe40000800000 */
[----:B------:R-:W-:Y:S02]  /*3120*/  FSEL R91, R91, -INF , P1 ;  /* 0xff8000005b5b7808 */ /* 0x000fe40000800000 */
        /* <DEDUP_REMOVED lines=14> */
[----:B------:R-:W-:Y:S02]  /*3210*/  ISETP.GE.AND P6, PT, R3, R14, PT ;  /* 0x0000000e0300720c */ /* 0x000fe40003fc6270 */
[----:B------:R-:W-:Y:S02]  /*3220*/  IADD3 R14, R12, 0xa0, RZ ;  /* 0x000000a00c0e7810 */ /* 0x000fe40007ffe0ff */
        /* <DEDUP_REMOVED lines=10> */
[----:B------:R-:W-:Y:S02]  /*32d0*/  FMNMX R152, R64, R13, !PT ;  /* 0x0000000d40987209 */ /* 0x000fe40007800000 */
[----:B------:R-:W-:Y:S02]  /*32e0*/  FMNMX R154, R90, R15, !PT ;  /* 0x0000000f5a9a7209 */ /* 0x000fe40007800000 */
[----:B------:R-:W-:Y:S01]  /*32f0*/  ISETP.GE.AND P3, PT, R3, R14, PT ;  /* 0x0000000e0300720c */ /* 0x000fe20003f66270 */
[----:B------:R-:W-:Y:S01]  /*3300*/  VIADD R14, R12, 0xa8 ;  /* 0x000000a80c0e7836 */ /* 0x000fe20000000000 */
        /* <DEDUP_REMOVED lines=12> */
[----:B------:R-:W-:Y:S02]  /*33d0*/  ISETP.GE.AND P1, PT, R3, R14, PT ;  /* 0x0000000e0300720c */ /* 0x000fe40003f26270 */
[----:B------:R-:W-:Y:S02]  /*33e0*/  IADD3 R14, R12, 0xb0, RZ ;  /* 0x000000b00c0e7810 */ /* 0x000fe40007ffe0ff */
[----:B------:R-:W-:-:S02]  /*33f0*/  FMNMX R152, R72, R13, !PT ;  /* 0x0000000d48987209 */ /* 0x000fc40007800000 */
[----:B------:R-:W-:Y:S02]  /*3400*/  FMNMX R154, R98, R15, !PT ;  /* 0x0000000f629a7209 */ /* 0x000fe40007800000 */
[----:B------:R-:W-:Y:S02]  /*3410*/  FSEL R100, R100, -INF , P4 ;  /* 0xff80000064647808 */ /* 0x000fe40002000000 */
[----:B------:R-:W-:Y:S02]  /*3420*/  FSEL R106, R106, -INF , P4 ;  /* 0xff8000006a6a7808 */ /* 0x000fe40002000000 */
        /* <DEDUP_REMOVED lines=20> */
[----:B------:R-:W-:Y:S02]  /*3570*/  ISETP.GE.AND P3, PT, R3, R14, PT ;  /* 0x0000000e0300720c */ /* 0x000fe40003f66270 */
[----:B------:R-:W-:Y:S02]  /*3580*/  FMNMX R13, R81, R152, !PT ;  /* 0x00000098510d7209 */ /* 0x000fe40007800000 */
[----:B------:R-:W-:Y:S02]  /*3590*/  FMNMX R15, R107, R154, !PT ;  /* 0x0000009a6b0f7209 */ /* 0x000fe40007800000 */
[----:B------:R-:W-:-:S02]  /*35a0*/  IADD3 R14, R12, 0xc0, RZ ;  /* 0x000000c00c0e7810 */ /* 0x000fc40007ffe0ff */
[----:B------:R-:W-:Y:S02]  /*35b0*/  FSEL R108, R108, -INF , P2 ;  /* 0xff8000006c6c7808 */ /* 0x000fe40001000000 */
[----:B------:R-:W-:Y:S02]  /*35c0*/  FSEL R114, R114, -INF , P2 ;  /* 0xff80000072727808 */ /* 0x000fe40001000000 */
[----:B------:R-:W-:Y:S02]  /*35d0*/  FMNMX R152, R84, R13, !PT ;  /* 0x0000000d54987209 */ /* 0x000fe40007800000 */
[----:B------:R-:W-:Y:S02]  /*35e0*/  FMNMX R154, R110, R15, !PT ;  /* 0x0000000f6e9a7209 */ /* 0x000fe40007800000 */
[----:B------:R-:W-:Y:S01]  /*35f0*/  ISETP.GE.AND P2, PT, R3, R14, PT ;  /* 0x0000000e0300720c */ /* 0x000fe20003f46270 */
[----:B------:R-:W-:Y:S01]  /*3600*/  VIADD R14, R12, 0xc1 ;  /* 0x000000c10c0e7836 */ /* 0x000fe20000000000 */
        /* <DEDUP_REMOVED lines=10> */
[----:B------:R-:W-:Y:S02]  /*36b0*/  FMNMX R13, R89, R152, !PT ;  /* 0x00000098590d7209 */ /* 0x000fe40007800000 */
[----:B------:R-:W-:Y:S02]  /*36c0*/  FMNMX R15, R115, R154, !PT ;  /* 0x0000009a730f7209 */ /* 0x000fe40007800000 */
[----:B------:R-:W-:Y:S01]  /*36d0*/  ISETP.GE.AND P4, PT, R3, R14, PT ;  /* 0x0000000e0300720c */ /* 0x000fe20003f86270 */
[----:B------:R-:W-:Y:S01]  /*36e0*/  VIADD R14, R12, 0xc9 ;  /* 0x000000c90c0e7836 */ /* 0x000fe20000000000 */
[----:B------:R-:W-:-:S02]  /*36f0*/  FSEL R119, R119, -INF , P6 ;  /* 0xff80000077777808 */ /* 0x000fc40003000000 */
[----:B------:R-:W-:Y:S02]  /*3700*/  FMNMX R152, R92, R13, !PT ;  /* 0x0000000d5c987209 */ /* 0x000fe40007800000 */
[----:B------:R-:W-:Y:S02]  /*3710*/  FMNMX R154, R118, R15, !PT ;  /* 0x0000000f769a7209 */ /* 0x000fe40007800000 */
[----:B------:R-:W-:Y:S02]  /*3720*/  FSEL R113, R113, -INF , P6 ;  /* 0xff80000071717808 */ /* 0x000fe40003000000 */
[----:B------:R-:W-:Y:S02]  /*3730*/  ISETP.GE.AND P6, PT, R3, R14, PT ;  /* 0x0000000e0300720c */ /* 0x000fe40003fc6270 */
[----:B------:R-:W-:Y:S02]  /*3740*/  IADD3 R14, R12, 0xd0, RZ ;  /* 0x000000d00c0e7810 */ /* 0x000fe40007ffe0ff */
[----:B------:R-:W-:-:S02]  /*3750*/  FSEL R122, R122, -INF , P5 ;  /* 0xff8000007a7a7808 */ /* 0x000fc40002800000 */
[----:B------:R-:W-:Y:S02]  /*3760*/  FMNMX R13, R93, R152, !PT ;  /* 0x000000985d0d7209 */ /* 0x000fe40007800000 */
[----:B------:R-:W-:Y:S02]  /*3770*/  FMNMX R15, R119, R154, !PT ;  /* 0x0000009a770f7209 */ /* 0x000fe40007800000 */
[----:B------:R-:W-:Y:S02]  /*3780*/  FSEL R116, R116, -INF , P5 ;  /* 0xff80000074747808 */ /* 0x000fe40002800000 */
[----:B------:R-:W-:Y:S01]  /*3790*/  ISETP.GE.AND P5, PT, R3, R14, PT ;  /* 0x0000000e0300720c */ /* 0x000fe20003fa6270 */
[----:B------:R-:W-:Y:S01]  /*37a0*/  VIADD R14, R12, 0xd1 ;  /* 0x000000d10c0e7836 */ /* 0x000fe20000000000 */
[----:B------:R-:W-:Y:S02]  /*37b0*/  FSEL R123, R123, -INF , P3 ;  /* 0xff8000007b7b7808 */ /* 0x000fe40001800000 */
[----:B------:R-:W-:-:S02]  /*37c0*/  FMNMX R152, R96, R13, !PT ;  /* 0x0000000d60987209 */ /* 0x000fc40007800000 */
[----:B------:R-:W-:Y:S02]  /*37d0*/  FMNMX R154, R122, R15, !PT ;  /* 0x0000000f7a9a7209 */ /* 0x000fe40007800000 */
[----:B------:R-:W-:Y:S02]  /*37e0*/  FSEL R126, R126, -INF , P2 ;  /* 0xff8000007e7e7808 */ /* 0x000fe40001000000 */
[----:B------:R-:W-:Y:S02]  /*37f0*/  FMNMX R13, R97, R152, !PT ;  /* 0x00000098610d7209 */ /* 0x000fe40007800000 */
[----:B------:R-:W-:Y:S02]  /*3800*/  FMNMX R15, R123, R154, !PT ;  /* 0x0000009a7b0f7209 */ /* 0x000fe40007800000 */
[----:B------:R-:W-:Y:S02]  /*3810*/  FSEL R117, R117, -INF , P3 ;  /* 0xff80000075757808 */ /* 0x000fe40001800000 */
[----:B------:R-:W-:Y:S01]  /*3820*/  ISETP.GE.AND P3, PT, R3, R14, PT ;  /* 0x0000000e0300720c */ /* 0x000fe20003f66270 */
[----:B------:R-:W-:Y:S01]  /*3830*/  VIADD R14, R12, 0xd8 ;  /* 0x000000d80c0e7836 */ /* 0x000fe20000000000 */
        /* <DEDUP_REMOVED lines=13> */
[----:B------:R-:W-:-:S02]  /*3910*/  ISETP.GE.AND P1, PT, R3, R14, PT ;  /* 0x0000000e0300720c */ /* 0x000fc40003f26270 */
[----:B------:R-:W-:Y:S02]  /*3920*/  IADD3 R14, R12, 0xe0, RZ ;  /* 0x000000e00c0e7810 */ /* 0x000fe40007ffe0ff */
        /* <DEDUP_REMOVED lines=10> */
[----:B------:R-:W-:Y:S02]  /*39d0*/  FSEL R138, R138, -INF , P2 ;  /* 0xff8000008a8a7808 */ /* 0x000fe40001000000 */
[----:B------:R-:W-:Y:S02]  /*39e0*/  FMNMX R13, R109, R152, !PT ;  /* 0x000000986d0d7209 */ /* 0x000fe40007800000 */
[----:B------:R-:W-:-:S02]  /*39f0*/  FMNMX R15, R135, R154, !PT ;  /* 0x0000009a870f7209 */ /* 0x000fc40007800000 */
[----:B------:R-:W-:Y:S01]  /*3a00*/  ISETP.GE.AND P6, PT, R3, R14, PT ;  /* 0x0000000e0300720c */ /* 0x000fe20003fc6270 */
[----:B------:R-:W-:Y:S01]  /*3a10*/  VIADD R14, R12, 0xe8 ;  /* 0x000000e80c0e7836 */ /* 0x000fe20000000000 */
        /* <DEDUP_REMOVED lines=13> */
[----:B------:R-:W-:Y:S02]  /*3af0*/  ISETP.GE.AND P3, PT, R3, R14, PT ;  /* 0x0000000e0300720c */ /* 0x000fe40003f66270 */
[----:B------:R-:W-:Y:S02]  /*3b00*/  IADD3 R14, R12, 0xf0, RZ ;  /* 0x000000f00c0e7810 */ /* 0x000fe40007ffe0ff */
[----:B------:R-:W-:Y:S02]  /*3b10*/  FSEL R146, R146, -INF , P5 ;  /* 0xff80000092927808 */ /* 0x000fe40002800000 */
[----:B------:R-:W-:Y:S02]  /*3b20*/  FMNMX R13, R117, R152, !PT ;  /* 0x00000098750d7209 */ /* 0x000fe40007800000 */
[----:B------:R-:W-:Y:S02]  /*3b30*/  FMNMX R15, R143, R154, !PT ;  /* 0x0000009a8f0f7209 */ /* 0x000fe40007800000 */
[----:B------:R-:W-:-:S02]  /*3b40*/  FSEL R132, R132, -INF , P2 ;  /* 0xff80000084847808 */ /* 0x000fc40001000000 */
[----:B------:R-:W-:Y:S01]  /*3b50*/  ISETP.GE.AND P2, PT, R3, R14, PT ;  /* 0x0000000e0300720c */ /* 0x000fe20003f46270 */
[----:B------:R-:W-:Y:S01]  /*3b60*/  VIADD R14, R12, 0xf1 ;  /* 0x000000f10c0e7836 */ /* 0x000fe20000000000 */
[----:B------:R-:W-:Y:S02]  /*3b70*/  FSEL R147, R147, -INF , P3 ;  /* 0xff80000093937808 */ /* 0x000fe40001800000 */
[----:B------:R-:W-:Y:S02]  /*3b80*/  FMNMX R152, R120, R13, !PT ;  /* 0x0000000d78987209 */ /* 0x000fe40007800000 */
[----:B------:R-:W-:Y:S02]  /*3b90*/  FMNMX R154, R146, R15, !PT ;  /* 0x0000000f929a7209 */ /* 0x000fe40007800000 */
[----:B------:R-:W-:Y:S02]  /*3ba0*/  FSEL R133, R133, -INF , P1 ;  /* 0xff80000085857808 */ /* 0x000fe40000800000 */
[----:B------:R-:W-:-:S02]  /*3bb0*/  ISETP.GE.AND P1, PT, R3, R14, PT ;  /* 0x0000000e0300720c */ /* 0x000fc40003f26270 */
[----:B------:R-:W-:Y:S02]  /*3bc0*/  FSEL R150, R150, -INF , P2 ;  /* 0xff80000096967808 */ /* 0x000fe40001000000 */
[----:B------:R-:W-:Y:S02]  /*3bd0*/  FMNMX R13, R121, R152, !PT ;  /* 0x00000098790d7209 */ /* 0x000fe40007800000 */
[----:B------:R-:W-:Y:S02]  /*3be0*/  FMNMX R15, R147, R154, !PT ;  /* 0x0000009a930f7209 */ /* 0x000fe40007800000 */
[----:B------:R-:W-:Y:S02]  /*3bf0*/  FSEL R151, R151, -INF , P1 ;  /* 0xff80000097977808 */ /* 0x000fe40000800000 */
[----:B------:R-:W-:Y:S02]  /*3c00*/  FMNMX R14, R124, R13, !PT ;  /* 0x0000000d7c0e7209 */ /* 0x000fe40007800000 */
[----:B------:R-:W-:-:S02]  /*3c10*/  FMNMX R152, R150, R15, !PT ;  /* 0x0000000f96987209 */ /* 0x000fc40007800000 */
[----:B------:R-:W-:Y:S02]  /*3c20*/  FMNMX R13, R125, R14, !PT ;  /* 0x0000000e7d0d7209 */ /* 0x000fe40007800000 */
[----:B------:R-:W-:Y:S02]  /*3c30*/  FMNMX R15, R151, R152, !PT ;  /* 0x00000098970f7209 */ /* 0x000fe40007800000 */
[----:B------:R-:W-:Y:S02]  /*3c40*/  FMNMX R14, R128, R13, !PT ;  /* 0x0000000d800e7209 */ /* 0x000fe40007800000 */
[----:B------:R-:W-:Y:S01]  /*3c50*/  FSEL R136, R136, -INF , P4 ;  /* 0xff80000088887808 */ /* 0x000fe20002000000 */
[----:B------:R-:W1:Y:S01]  /*3c60*/  SHFL.BFLY PT, R154, R15, 0x1, 0x1f ;  /* 0x0c201f000f9a7f89 */ /* 0x000e6200000e0000 */
[----:B------:R-:W-:Y:S02]  /*3c70*/  FMNMX R13, R129, R14, !PT ;  /* 0x0000000e810d7209 */ /* 0x000fe40007800000 */
[----:B------:R-:W-:-:S02]  /*3c80*/  FSEL R137, R137, -INF , P6 ;  /* 0xff80000089897808 */ /* 0x000fc40003000000 */
[----:B------:R-:W-:Y:S02]  /*3c90*/  FMNMX R14, R132, R13, !PT ;  /* 0x0000000d840e7209 */ /* 0x000fe40007800000 */
[----:B------:R-:W-:Y:S02]  /*3ca0*/  FSEL R140, R140, -INF , P5 ;  /* 0xff8000008c8c7808 */ /* 0x000fe40002800000 */
[----:B------:R-:W-:Y:S02]  /*3cb0*/  FMNMX R13, R133, R14, !PT ;  /* 0x0000000e850d7209 */ /* 0x000fe40007800000 */
[----:B------:R-:W-:Y:S02]  /*3cc0*/  FSEL R141, R141, -INF , P3 ;  /* 0xff8000008d8d7808 */ /* 0x000fe40001800000 */
[----:B------:R-:W-:Y:S02]  /*3cd0*/  FMNMX R14, R136, R13, !PT ;  /* 0x0000000d880e7209 */ /* 0x000fe40007800000 */
[----:B------:R-:W-:-:S02]  /*3ce0*/  FSEL R144, R144, -INF , P2 ;  /* 0xff80000090907808 */ /* 0x000fc40001000000 */
[----:B------:R-:W-:Y:S01]  /*3cf0*/  FMNMX R13, R137, R14, !PT ;  /* 0x0000000e890d7209 */ /* 0x000fe20007800000 */
[----:B------:R-:W-:Y:S01]  /*3d00*/  VIADD R14, R12, 0xf8 ;  /* 0x000000f80c0e7836 */ /* 0x000fe20000000000 */
[----:B------:R-:W-:Y:S02]  /*3d10*/  FSEL R145, R145, -INF , P1 ;  /* 0xff80000091917808 */ /* 0x000fe40000800000 */
[----:B------:R-:W-:Y:S02]  /*3d20*/  FMNMX R152, R140, R13, !PT ;  /* 0x0000000d8c987209 */ /* 0x000fe40007800000 */
[----:B------:R-:W-:Y:S01]  /*3d30*/  ISETP.GE.AND P2, PT, R3, R14, PT ;  /* 0x0000000e0300720c */ /* 0x000fe20003f46270 */
[----:B------:R-:W-:Y:S01]  /*3d40*/  VIADD R14, R12, 0xf9 ;  /* 0x000000f90c0e7836 */ /* 0x000fe20000000000 */
[----:B-1----:R-:W-:Y:S02]  /*3d50*/  FMNMX R154, R15, R154, !PT ;  /* 0x0000009a0f9a7209 */ /* 0x002fe40007800000 */
[----:B------:R-:W-:-:S02]  /*3d60*/  FMNMX R13, R141, R152, !PT ;  /* 0x000000988d0d7209 */ /* 0x000fc40007800000 */
[----:B------:R-:W-:Y:S01]  /*3d70*/  ISETP.GE.AND P1, PT, R3, R14, PT ;  /* 0x0000000e0300720c */ /* 0x000fe20003f26270 */
[----:B------:R-:W1:Y:S01]  /*3d80*/  SHFL.BFLY PT, R217, R154, 0x2, 0x1f ;  /* 0x0c401f009ad97f89 */ /* 0x000e6200000e0000 */
[----:B------:R-:W-:Y:S02]  /*3d90*/  FMNMX R152, R144, R13, !PT ;  /* 0x0000000d90987209 */ /* 0x000fe40007800000 */
[----:B------:R-:W-:Y:S02]  /*3da0*/  FSEL R148, R148, -INF , P2 ;  /* 0xff80000094947808 */ /* 0x000fe40001000000 */
[----:B------:R-:W-:Y:S02]  /*3db0*/  FMNMX R13, R145, R152, !PT ;  /* 0x00000098910d7209 */ /* 0x000fe40007800000 */
[----:B------:R-:W-:Y:S02]  /*3dc0*/  FSEL R149, R149, -INF , P1 ;  /* 0xff80000095957808 */ /* 0x000fe40000800000 */
[----:B------:R-:W-:-:S04]  /*3dd0*/  FMNMX R14, R148, R13, !PT ;  /* 0x0000000d940e7209 */ /* 0x000fc80007800000 */
[----:B------:R-:W-:-:S05]  /*3de0*/  FMNMX R14, R149, R14, !PT ;  /* 0x0000000e950e7209 */ /* 0x000fca0007800000 */
[----:B------:R-:W2:Y:S01]  /*3df0*/  SHFL.BFLY PT, R15, R14, 0x1, 0x1f ;  /* 0x0c201f000e0f7f89 */ /* 0x000ea200000e0000 */
[----:B-1----:R-:W-:-:S04]  /*3e00*/  FMNMX R217, R154, R217, !PT ;  /* 0x000000d99ad97209 */ /* 0x002fc80007800000 */
[----:B------:R-:W-:-:S04]  /*3e10*/  FSETP.NEU.AND P1, PT, R217, -INF , PT ;  /* 0xff800000d900780b */ /* 0x000fc80003f2d000 */
[----:B------:R-:W-:-:S05]  /*3e20*/  FSEL R13, R217, RZ, P1 ;  /* 0x000000ffd90d7208 */ /* 0x000fca0000800000 */
[----:B------:R-:W-:Y:S01]  /*3e30*/  FMUL R13, R13, UR6 ;  /* 0x000000060d0d7c20 */ /* 0x000fe20008400000 */
[----:B------:R-:W-:-:S03]  /*3e40*/  ULDC UR6, c[0x0][0x604] ;  /* 0x0001810000067ab9 */ /* 0x000fc60000000800 */
[--C-:B------:R-:W-:Y:S01]  /*3e50*/  FFMA R26, R26, UR6, -R13.reuse ;  /* 0x000000061a1a7c23 */ /* 0x100fe2000800080d */
[----:B------:R-:W-:Y:S01]  /*3e60*/  ULDC UR6, c[0x0][0x604] ;  /* 0x0001810000067ab9 */ /* 0x000fe20000000800 */
[----:B--2---:R-:W-:Y:S01]  /*3e70*/  FMNMX R216, R14, R15, !PT ;  /* 0x0000000f0ed87209 */ /* 0x004fe20007800000 */
[--C-:B------:R-:W-:Y:S01]  /*3e80*/  FFMA R15, R27, UR6, -R13.reuse ;  /* 0x000000061b0f7c23 */ /* 0x100fe2000800080d */
[----:B------:R-:W-:Y:S01]  /*3e90*/  ULDC UR6, c[0x0][0x604] ;  /* 0x0001810000067ab9 */ /* 0x000fe20000000800 */
[----:B------:R-:W-:Y:S01]  /*3ea0*/  FSETP.GEU.AND P6, PT, R26, -126, PT ;  /* 0xc2fc00001a00780b */ /* 0x000fe20003fce000 */
[--C-:B------:R-:W-:Y:S01]  /*3eb0*/  FFMA R27, R30, UR6, -R13.reuse ;  /* 0x000000061e1b7c23 */ /* 0x100fe2000800080d */
[----:B------:R-:W1:Y:S01]  /*3ec0*/  SHFL.BFLY PT, R17, R216, 0x2, 0x1f ;  /* 0x0c401f00d8117f89 */ /* 0x000e6200000e0000 */
[----:B------:R-:W-:Y:S01]  /*3ed0*/  FSETP.GEU.AND P5, PT, R15, -126, PT ;  /* 0xc2fc00000f00780b */ /* 0x000fe20003fae000 */
[----:B------:R-:W-:Y:S02]  /*3ee0*/  ULDC UR6, c[0x0][0x604] ;  /* 0x0001810000067ab9 */ /* 0x000fe40000000800 */
[----:B------:R-:W-:Y:S01]  /*3ef0*/  FSETP.GEU.AND P3, PT, R27, -126, PT ;  /* 0xc2fc00001b00780b */ /* 0x000fe20003f6e000 */
[----:B------:R-:W-:Y:S01]  /*3f00*/  FFMA R31, R31, UR6, -R13 ;  /* 0x000000061f1f7c23 */ /* 0x000fe2000800080d */
[----:B------:R-:W-:-:S02]  /*3f10*/  ULDC UR6, c[0x0][0x604] ;  /* 0x0001810000067ab9 */ /* 0x000fc40000000800 */
[--C-:B------:R-:W-:Y:S01]  /*3f20*/  FFMA R34, R34, UR6, -R13.reuse ;  /* 0x0000000622227c23 */ /* 0x100fe2000800080d */
[----:B------:R-:W-:Y:S01]  /*3f30*/  ULDC UR6, c[0x0][0x604] ;  /* 0x0001810000067ab9 */ /* 0x000fe20000000800 */
[----:B------:R-:W-:Y:S01]  /*3f40*/  FSETP.GEU.AND P2, PT, R31, -126, PT ;  /* 0xc2fc00001f00780b */ /* 0x000fe20003f4e000 */
[----:B------:R-:W-:Y:S01]  /*3f50*/  @!P6 FMUL R26, R26, 0.5 ;  /* 0x3f0000001a1ae820 */ /* 0x000fe20000400000 */
[--C-:B------:R-:W-:Y:S01]  /*3f60*/  FFMA R30, R35, UR6, -R13.reuse ;  /* 0x00000006231e7c23 */ /* 0x100fe2000800080d */
[----:B------:R-:W-:Y:S01]  /*3f70*/  ULDC UR6, c[0x0][0x604] ;  /* 0x0001810000067ab9 */ /* 0x000fe20000000800 */
[----:B------:R-:W-:Y:S01]  /*3f80*/  @!P5 FMUL R15, R15, 0.5 ;  /* 0x3f0000000f0fd820 */ /* 0x000fe20000400000 */
[----:B------:R-:W2:Y:S01]  /*3f90*/  MUFU.EX2 R14, R26 ;  /* 0x0000001a000e7308 */ /* 0x000ea20000000800 */
[--C-:B------:R-:W-:Y:S01]  /*3fa0*/  FFMA R38, R38, UR6, -R13.reuse ;  /* 0x0000000626267c23 */ /* 0x100fe2000800080d */
[----:B------:R-:W-:Y:S01]  /*3fb0*/  @!P3 FMUL R27, R27, 0.5 ;  /* 0x3f0000001b1bb820 */ /* 0x000fe20000400000 */
[----:B------:R-:W-:Y:S01]  /*3fc0*/  ULDC UR6, c[0x0][0x604] ;  /* 0x0001810000067ab9 */ /* 0x000fe20000000800 */
[----:B------:R-:W-:Y:S01]  /*3fd0*/  FSETP.GEU.AND P4, PT, R34, -126, PT ;  /* 0xc2fc00002200780b */ /* 0x000fe20003f8e000 */
[----:B------:R-:W-:Y:S01]  /*3fe0*/  FFMA R39, R39, UR6, -R13 ;  /* 0x0000000627277c23 */ /* 0x000fe2000800080d */
[----:B------:R-:W-:-:S02]  /*3ff0*/  ULDC UR6, c[0x0][0x604] ;  /* 0x0001810000067ab9 */ /* 0x000fc40000000800 */
[----:B------:R-:W3:Y:S01]  /*4000*/  MUFU.EX2 R27, R27 ;  /* 0x0000001b001b7308 */ /* 0x000ee20000000800 */
[----:B-1----:R-:W-:Y:S01]  /*4010*/  FMNMX R216, R216, R17, !PT ;  /* 0x00000011d8d87209 */ /* 0x002fe20007800000 */
[--C-:B------:R-:W-:Y:S01]  /*4020*/  FFMA R35, R42, UR6, -R13.reuse ;  /* 0x000000062a237c23 */ /* 0x100fe2000800080d */
[----:B------:R-:W-:Y:S01]  /*4030*/  @!P2 FMUL R31, R31, 0.5 ;  /* 0x3f0000001f1fa820 */ /* 0x000fe20000400000 */
[----:B------:R-:W-:Y:S01]  /*4040*/  ULDC UR6, c[0x0][0x604] ;  /* 0x0001810000067ab9 */ /* 0x000fe20000000800 */
[C---:B------:R-:W-:Y:S01]  /*4050*/  FSETP.NEU.AND P1, PT, R216.reuse, -INF , PT ;  /* 0xff800000d800780b */ /* 0x040fe20003f2d000 */
[--C-:B------:R-:W-:Y:S01]  /*4060*/  FFMA R43, R43, UR6, -R13.reuse ;  /* 0x000000062b2b7c23 */ /* 0x100fe2000800080d */
[----:B------:R-:W-:Y:S01]  /*4070*/  ULDC UR6, c[0x0][0x604] ;  /* 0x0001810000067ab9 */ /* 0x000fe20000000800 */
[----:B------:R-:W1:Y:S01]  /*4080*/  MUFU.EX2 R15, R15 ;  /* 0x0000000f000f7308 */ /* 0x000e620000000800 */
[----:B------:R-:W-:Y:S01]  /*4090*/  FSEL R152, R216, RZ, P1 ;  /* 0x000000ffd8987208 */ /* 0x000fe20000800000 */
[----:B--2---:R-:W-:Y:S01]  /*40a0*/  @!P6 FMUL R14, R14, R14 ;  /* 0x0000000e0e0ee220 */ /* 0x004fe20000400000 */
[----:B------:R-:W-:Y:S01]  /*40b0*/  FSETP.GEU.AND P1, PT, R30, -126, PT ;  /* 0xc2fc00001e00780b */ /* 0x000fe20003f2e000 */
[----:B------:R-:W-:Y:S01]  /*40c0*/  @!P4 FMUL R34, R34, 0.5 ;  /* 0x3f0000002222c820 */ /* 0x000fe20000400000 */
[----:B------:R-:W-:Y:S01]  /*40d0*/  FSETP.GEU.AND P6, PT, R38, -126, PT ;  /* 0xc2fc00002600780b */ /* 0x000fe20003fce000 */
[--C-:B------:R-:W-:Y:S01]  /*40e0*/  FFMA R46, R46, UR6, -R13.reuse ;  /* 0x000000062e2e7c23 */ /* 0x100fe2000800080d */
[----:B------:R-:W-:Y:S01]  /*40f0*/  ULDC UR6, c[0x0][0x604] ;  /* 0x0001810000067ab9 */ /* 0x000fe20000000800 */
[----:B------:R-:W2:Y:S01]  /*4100*/  MUFU.EX2 R26, R31 ;  /* 0x0000001f001a7308 */ /* 0x000ea20000000800 */
[----:B---3--:R-:W-:Y:S01]  /*4110*/  @!P3 FMUL R27, R27, R27 ;  /* 0x0000001b1b1bb220 */ /* 0x008fe20000400000 */
[----:B------:R-:W-:Y:S01]  /*4120*/  FSETP.GEU.AND P3, PT, R35, -126, PT ;  /* 0xc2fc00002300780b */ /* 0x000fe20003f6e000 */
[----:B------:R-:W-:Y:S01]  /*4130*/  FFMA R42, R47, UR6, -R13 ;  /* 0x000000062f2a7c23 */ /* 0x000fe2000800080d */
[----:B------:R-:W-:-:S02]  /*4140*/  ULDC UR6, c[0x0][0x604] ;  /* 0x0001810000067ab9 */ /* 0x000fc40000000800 */
[--C-:B------:R-:W-:Y:S01]  /*4150*/  FFMA R50, R50, UR6, -R13.reuse ;  /* 0x0000000632327c23 */ /* 0x100fe2000800080d */
[----:B------:R-:W-:Y:S01]  /*4160*/  ULDC UR6, c[0x0][0x604] ;  /* 0x0001810000067ab9 */ /* 0x000fe20000000800 */
[----:B------:R-:W-:Y:S01]  /*4170*/  @!P1 FMUL R30, R30, 0.5 ;  /* 0x3f0000001e1e9820 */ /* 0x000fe20000400000 */
[----:B-1----:R-:W-:Y:S01]  /*4180*/  @!P5 FMUL R15, R15, R15 ;  /* 0x0000000f0f0fd220 */ /* 0x002fe20000400000 */
[----:B------:R-:W-:Y:S01]  /*4190*/  FSETP.GEU.AND P5, PT, R39, -126, PT ;  /* 0xc2fc00002700780b */ /* 0x000fe20003fae000 */
[----:B------:R-:W1:Y:S01]  /*41a0*/  MUFU.EX2 R17, R34 ;  /* 0x0000002200117308 */ /* 0x000e620000000800 */
[----:B------:R-:W-:Y:S01]  /*41b0*/  @!P6 FMUL R38, R38, 0.5 ;  /* 0x3f0000002626e820 */ /* 0x000fe20000400000 */
[--C-:B------:R-:W-:Y:S01]  /*41c0*/  FFMA R51, R51, UR6, -R13.reuse ;  /* 0x0000000633337c23 */ /* 0x100fe2000800080d */
[----:B------:R-:W-:Y:S01]  /*41d0*/  ULDC UR6, c[0x0][0x604] ;  /* 0x0001810000067ab9 */ /* 0x000fe20000000800 */
[----:B------:R-:W-:Y:S01]  /*41e0*/  @!P3 FMUL R35, R35, 0.5 ;  /* 0x3f0000002323b820 */ /* 0x000fe20000400000 */
[----:B------:R-:W-:Y:S01]  /*41f0*/  FFMA R47, R54, UR6, -R13 ;  /* 0x00000006362f7c23 */ /* 0x000fe2000800080d */
[----:B--2---:R-:W-:Y:S01]  /*4200*/  @!P2 FMUL R26, R26, R26 ;  /* 0x0000001a1a1aa220 */ /* 0x004fe20000400000 */
[----:B------:R-:W-:Y:S01]  /*4210*/  FSETP.GEU.AND P2, PT, R43, -126, PT ;  /* 0xc2fc00002b00780b */ /* 0x000fe20003f4e000 */
[----:B------:R-:W2:Y:S01]  /*4220*/  MUFU.EX2 R30, R30 ;  /* 0x0000001e001e7308 */ /* 0x000ea20000000800 */
[----:B------:R-:W-:-:S02]  /*4230*/  ULDC UR6, c[0x0][0x604] ;  /* 0x0001810000067ab9 */ /* 0x000fc40000000800 */
[--C-:B------:R-:W-:Y:S01]  /*4240*/  FFMA R55, R55, UR6, -R13.reuse ;  /* 0x0000000637377c23 */ /* 0x100fe2000800080d */
[----:B------:R-:W-:Y:S01]  /*4250*/  @!P5 FMUL R39, R39, 0.5 ;  /* 0x3f0000002727d820 */ /* 0x000fe20000400000 */
[----:B------:R-:W-:Y:S02]  /*4260*/  ULDC UR6, c[0x0][0x604] ;  /* 0x0001810000067ab9 */ /* 0x000fe40000000800 */
[--C-:B------:R-:W-:Y:S01]  /*4270*/  FFMA R58, R58, UR6, -R13.reuse ;  /* 0x000000063a3a7c23 */ /* 0x100fe2000800080d */
[----:B------:R-:W3:Y:S01]  /*4280*/  MUFU.EX2 R31, R38 ;  /* 0x00000026001f7308 */ /* 0x000ee20000000800 */
[----:B-1----:R-:W-:Y:S01]  /*4290*/  @!P4 FMUL R17, R17, R17 ;  /* 0x000000111111c220 */ /* 0x002fe20000400000 */
[----:B------:R-:W-:Y:S01]  /*42a0*/  FSETP.GEU.AND P4, PT, R46, -126, PT ;  /* 0xc2fc00002e00780b */ /* 0x000fe20003f8e000 */
[----:B------:R-:W-:Y:S01]  /*42b0*/  ULDC UR6, c[0x0][0x604] ;  /* 0x0001810000067ab9 */ /* 0x000fe20000000800 */
[----:B------:R-:W-:Y:S01]  /*42c0*/  @!P2 FMUL R43, R43, 0.5 ;  /* 0x3f0000002b2ba820 */ /* 0x000fe20000400000 */
[----:B------:R-:W-:Y:S01]  /*42d0*/  FFMA R54, R59, UR6, -R13 ;  /* 0x000000063b367c23 */ /* 0x000fe2000800080d */
[----:B------:R-:W-:-:S02]  /*42e0*/  ULDC UR6, c[0x0][0x604] ;  /* 0x0001810000067ab9 */ /* 0x000fc40000000800 */
[----:B------:R-:W1:Y:S01]  /*42f0*/  MUFU.EX2 R35, R35 ;  /* 0x0000002300237308 */ /* 0x000e620000000800 */
[----:B--2---:R-:W-:Y:S01]  /*4300*/  @!P1 FMUL R30, R30, R30 ;  /* 0x0000001e1e1e9220 */ /* 0x004fe20000400000 */
[----:B------:R-:W-:Y:S01]  /*4310*/  FSETP.GEU.AND P1, PT, R42, -126, PT ;  /* 0xc2fc00002a00780b */ /* 0x000fe20003f2e000 */
[--C-:B------:R-:W-:Y:S01]  /*4320*/  FFMA R62, R62, UR6, -R13.reuse ;  /* 0x000000063e3e7c23 */ /* 0x100fe2000800080d */
[----:B------:R-:W-:Y:S02]  /*4330*/  ULDC UR6, c[0x0][0x604] ;  /* 0x0001810000067ab9 */ /* 0x000fe40000000800 */
[----:B------:R-:W-:Y:S01]  /*4340*/  FFMA R63, R63, UR6, -R13 ;  /* 0x000000063f3f7c23 */ /* 0x000fe2000800080d */
[----:B------:R-:W-:Y:S01]  /*4350*/  @!P4 FMUL R46, R46, 0.5 ;  /* 0x3f0000002e2ec820 */ /* 0x000fe20000400000 */
[----:B------:R-:W2:Y:S01]  /*4360*/  MUFU.EX2 R34, R39 ;  /* 0x0000002700227308 */ /* 0x000ea20000000800 */
[----:B---3--:R-:W-:Y:S01]  /*4370*/  @!P6 FMUL R31, R31, R31 ;  /* 0x0000001f1f1fe220 */ /* 0x008fe20000400000 */
[----:B------:R-:W-:Y:S01]  /*4380*/  FSETP.GEU.AND P6, PT, R50, -126, PT ;  /* 0xc2fc00003200780b */ /* 0x000fe20003fce000 */
[----:B------:R-:W-:-:S02]  /*4390*/  ULDC UR6, c[0x0][0x604] ;  /* 0x0001810000067ab9 */ /* 0x000fc40000000800 */
[--C-:B------:R-:W-:Y:S01]  /*43a0*/  FFMA R59, R66, UR6, -R13.reuse ;  /* 0x00000006423b7c23 */ /* 0x100fe2000800080d */
[----:B------:R-:W-:Y:S01]  /*43b0*/  ULDC UR6, c[0x0][0x604] ;  /* 0x0001810000067ab9 */ /* 0x000fe20000000800 */
[----:B------:R-:W-:Y:S01]  /*43c0*/  @!P1 FMUL R42, R42, 0.5 ;  /* 0x3f0000002a2a9820 */ /* 0x000fe20000400000 */
[----:B------:R-:W3:Y:S01]  /*43d0*/  MUFU.EX2 R38, R43 ;  /* 0x0000002b00267308 */ /* 0x000ee20000000800 */
[----:B-1----:R-:W-:Y:S01]  /*43e0*/  @!P3 FMUL R35, R35, R35 ;  /* 0x000000232323b220 */ /* 0x002fe20000400000 */
[----:B------:R-:W-:Y:S01]  /*43f0*/  FSETP.GEU.AND P3, PT, R47, -126, PT ;  /* 0xc2fc00002f00780b */ /* 0x000fe20003f6e000 */
[--C-:B------:R-:W-:Y:S01]  /*4400*/  FFMA R67, R67, UR6, -R13.reuse ;  /* 0x0000000643437c23 */ /* 0x100fe2000800080d */
[----:B------:R-:W-:Y:S02]  /*4410*/  ULDC UR6, c[0x0][0x604] ;  /* 0x0001810000067ab9 */ /* 0x000fe40000000800 */
[----:B------:R-:W-:Y:S01]  /*4420*/  FFMA R70, R70, UR6, -R13 ;  /* 0x0000000646467c23 */ /* 0x000fe2000800080d */
[----:B------:R-:W-:Y:S01]  /*4430*/  @!P6 FMUL R50, R50, 0.5 ;  /* 0x3f0000003232e820 */ /* 0x000fe20000400000 */
[----:B------:R-:W1:Y:S01]  /*4440*/  MUFU.EX2 R39, R46 ;  /* 0x0000002e00277308 */ /* 0x000e620000000800 */
[----:B--2---:R-:W-:Y:S01]  /*4450*/  @!P5 FMUL R34, R34, R34 ;  /* 0x000000222222d220 */ /* 0x004fe20000400000 */
[----:B------:R-:W-:Y:S01]  /*4460*/  FSETP.GEU.AND P5, PT, R51, -126, PT ;  /* 0xc2fc00003300780b */ /* 0x000fe20003fae000 */
[----:B------:R-:W-:-:S02]  /*4470*/  ULDC UR6, c[0x0][0x604] ;  /* 0x0001810000067ab9 */ /* 0x000fc40000000800 */
[--C-:B------:R-:W-:Y:S01]  /*4480*/  FFMA R66, R71, UR6, -R13.reuse ;  /* 0x0000000647427c23 */ /* 0x100fe2000800080d */
[----:B------:R-:W-:Y:S01]  /*4490*/  ULDC UR6, c[0x0][0x604] ;  /* 0x0001810000067ab9 */ /* 0x000fe20000000800 */
[----:B------:R-:W-:Y:S01]  /*44a0*/  @!P3 FMUL R47, R47, 0.5 ;  /* 0x3f0000002f2fb820 */ /* 0x000fe20000400000 */
[----:B------:R-:W2:Y:S01]  /*44b0*/  MUFU.EX2 R42, R42 ;  /* 0x0000002a002a7308 */ /* 0x000ea20000000800 */
[----:B---3--:R-:W-:Y:S01]  /*44c0*/  @!P2 FMUL R38, R38, R38 ;  /* 0x000000262626a220 */ /* 0x008fe20000400000 */
[----:B------:R-:W-:Y:S01]  /*44d0*/  FSETP.GEU.AND P2, PT, R55, -126, PT ;  /* 0xc2fc00003700780b */ /* 0x000fe20003f4e000 */
[--C-:B------:R-:W-:Y:S01]  /*44e0*/  FFMA R74, R74, UR6, -R13.reuse ;  /* 0x000000064a4a7c23 */ /* 0x100fe2000800080d */
[----:B------:R-:W-:Y:S02]  /*44f0*/  ULDC UR6, c[0x0][0x604] ;  /* 0x0001810000067ab9 */ /* 0x000fe40000000800 */
[----:B------:R-:W-:Y:S01]  /*4500*/  FFMA R75, R75, UR6, -R13 ;  /* 0x000000064b4b7c23 */ /* 0x000fe2000800080d */
[----:B------:R-:W-:Y:S01]  /*4510*/  @!P5 FMUL R51, R51, 0.5 ;  /* 0x3f0000003333d820 */ /* 0x000fe20000400000 */
[----:B------:R-:W3:Y:S01]  /*4520*/  MUFU.EX2 R43, R50 ;  /* 0x00000032002b7308 */ /* 0x000ee20000000800 */
[----:B-1----:R-:W-:Y:S01]  /*4530*/  @!P4 FMUL R39, R39, R39 ;  /* 0x000000272727c220 */ /* 0x002fe20000400000 */
[----:B------:R-:W-:Y:S01]  /*4540*/  FSETP.GEU.AND P4, PT, R58, -126, PT ;  /* 0xc2fc00003a00780b */ /* 0x000fe20003f8e000 */
[----:B------:R-:W-:-:S02]  /*4550*/  ULDC UR6, c[0x0][0x604] ;  /* 0x0001810000067ab9 */ /* 0x000fc40000000800 */
[--C-:B------:R-:W-:Y:S01]  /*4560*/  FFMA R71, R78, UR6, -R13.reuse ;  /* 0x000000064e477c23 */ /* 0x100fe2000800080d */
[----:B------:R-:W-:Y:S01]  /*4570*/  ULDC UR6, c[0x0][0x604] ;  /* 0x0001810000067ab9 */ /* 0x000fe20000000800 */
[----:B------:R-:W-:Y:S01]  /*4580*/  @!P2 FMUL R55, R55, 0.5 ;  /* 0x3f0000003737a820 */ /* 0x000fe20000400000 */
        /* <DEDUP_REMOVED lines=171> */
[----:B------:R-:W-:Y:S01]  /*5040*/  FFMA R151, R151, UR6, -R13 ;  /* 0x0000000697977c23 */ /* 0x000fe2000800080d */
[----:B------:R-:W-:Y:S02]  /*5050*/  ULDC UR6, c[0x0][0x604] ;  /* 0x0001810000067ab9 */ /* 0x000fe40000000800 */
[----:B------:R-:W-:Y:S01]  /*5060*/  FMUL R13, R152, UR6 ;  /* 0x00000006980d7c20 */ /* 0x000fe20008400000 */
[----:B------:R-:W-:Y:S01]  /*5070*/  @!P4 FMUL R102, R102, 0.5 ;  /* 0x3f0000006666c820 */ /* 0x000fe20000400000 */
[----:B------:R-:W2:Y:S01]  /*5080*/  MUFU.EX2 R98, R98 ;  /* 0x0000006200627308 */ /* 0x000ea20000000800 */
[----:B---3--:R-:W-:Y:S01]  /*5090*/  @!P1 FMUL R87, R87, R87 ;  /* 0x0000005757579220 */ /* 0x008fe20000400000 */
[----:B------:R-:W-:Y:S01]  /*50a0*/  FSETP.GEU.AND P1, PT, R107, -126, PT ;  /* 0xc2fc00006b00780b */ /* 0x000fe20003f2e000 */
[----:B------:R-:W-:Y:S01]  /*50b0*/  ULDC UR6, c[0x0][0x604] ;  /* 0x0001810000067ab9 */ /* 0x000fe20000000800 */
[--C-:B------:R-:W-:Y:S01]  /*50c0*/  FFMA R146, R24, UR7, -R13.reuse ;  /* 0x0000000718927c23 */ /* 0x100fe2000800080d */
[--C-:B------:R-:W-:Y:S01]  /*50d0*/  FFMA R25, R25, UR6, -R13.reuse ;  /* 0x0000000619197c23 */ /* 0x100fe2000800080d */
[----:B------:R-:W-:Y:S01]  /*50e0*/  ULDC UR6, c[0x0][0x604] ;  /* 0x0001810000067ab9 */ /* 0x000fe20000000800 */
[----:B------:R-:W-:Y:S01]  /*50f0*/  @!P6 FMUL R106, R106, 0.5 ;  /* 0x3f0000006a6ae820 */ /* 0x000fe20000400000 */
[----:B------:R-:W3:Y:S01]  /*5100*/  MUFU.EX2 R95, R103 ;  /* 0x00000067005f7308 */ /* 0x000ee20000000800 */
[----:B-1----:R-:W-:Y:S01]  /*5110*/  @!P5 FMUL R91, R91, R91 ;  /* 0x0000005b5b5bd220 */ /* 0x002fe20000400000 */
[----:B------:R-:W-:Y:S01]  /*5120*/  FSETP.GEU.AND P5, PT, R111, -126, PT ;  /* 0xc2fc00006f00780b */ /* 0x000fe20003fae000 */
[--C-:B------:R-:W-:Y:S01]  /*5130*/  FFMA R150, R28, UR6, -R13.reuse ;  /* 0x000000061c967c23 */ /* 0x100fe2000800080d */
[----:B------:R-:W-:Y:S01]  /*5140*/  ULDC UR6, c[0x0][0x604] ;  /* 0x0001810000067ab9 */ /* 0x000fe20000000800 */
[----:B------:R-:W-:Y:S01]  /*5150*/  ULDC UR7, c[0x0][0x604] ;  /* 0x0001810000077ab9 */ /* 0x000fe20000000800 */
        /* <DEDUP_REMOVED lines=12> */
[----:B------:R-:W-:Y:S01]  /*5220*/  FFMA R33, R33, UR6, -R13 ;  /* 0x0000000621217c23 */ /* 0x000fe2000800080d */
[----:B------:R-:W-:-:S03]  /*5230*/  ULDC UR6, c[0x0][0x604] ;  /* 0x0001810000067ab9 */ /* 0x000fc60000000800 */
[----:B------:R-:W-:Y:S01]  /*5240*/  @!P3 FMUL R110, R110, 0.5 ;  /* 0x3f0000006e6eb820 */ /* 0x000fe20000400000 */
[----:B------:R-:W3:Y:S01]  /*5250*/  MUFU.EX2 R99, R107 ;  /* 0x0000006b00637308 */ /* 0x000ee20000000800 */
[----:B-1----:R-:W-:Y:S01]  /*5260*/  @!P4 FMUL R102, R102, R102 ;  /* 0x000000666666c220 */ /* 0x002fe20000400000 */
[----:B------:R-:W-:-:S05]  /*5270*/  FSETP.GEU.AND P4, PT, R114, -126, PT ;  /* 0xc2fc00007200780b */ /* 0x000fca0003f8e000 */
[----:B------:R-:W-:Y:S01]  /*5280*/  @!P2 FMUL R115, R115, 0.5 ;  /* 0x3f0000007373a820 */ /* 0x000fe20000400000 */
[----:B------:R-:W1:Y:S01]  /*5290*/  MUFU.EX2 R103, R111 ;  /* 0x0000006f00677308 */ /* 0x000e620000000800 */
[----:B--2---:R-:W-:Y:S01]  /*52a0*/  @!P6 FMUL R106, R106, R106 ;  /* 0x0000006a6a6ae220 */ /* 0x004fe20000400000 */
[----:B------:R-:W-:-:S05]  /*52b0*/  FSETP.GEU.AND P6, PT, R118, -126, PT ;  /* 0xc2fc00007600780b */ /* 0x000fca0003fce000 */
[----:B------:R-:W-:Y:S01]  /*52c0*/  @!P4 FMUL R114, R114, 0.5 ;  /* 0x3f0000007272c820 */ /* 0x000fe20000400000 */
[----:B------:R-:W2:Y:S01]  /*52d0*/  MUFU.EX2 R110, R110 ;  /* 0x0000006e006e7308 */ /* 0x000ea20000000800 */
[----:B---3--:R-:W-:Y:S01]  /*52e0*/  @!P1 FMUL R99, R99, R99 ;  /* 0x0000006363639220 */ /* 0x008fe20000400000 */
[----:B------:R-:W-:-:S05]  /*52f0*/  FSETP.GEU.AND P1, PT, R119, -126, PT ;  /* 0xc2fc00007700780b */ /* 0x000fca0003f2e000 */
        /* <DEDUP_REMOVED lines=59> */
[----:B------:R-:W-:-:S03]  /*56b0*/  FSETP.GEU.AND P2, PT, R151, -126, PT ;  /* 0xc2fc00009700780b */ /* 0x000fc60003f4e000 */
[----:B------:R-:W-:Y:S02]  /*56c0*/  FADD R154, R70, R131 ;  /* 0x00000083469a7221 */ /* 0x000fe40000000000 */
[----:B------:R-:W-:Y:S01]  /*56d0*/  @!P3 FMUL R153, R153, 0.5 ;  /* 0x3f0000009999b820 */ /* 0x000fe20000400000 */
[----:B------:R-:W3:Y:S01]  /*56e0*/  MUFU.EX2 R139, R147 ;  /* 0x00000093008b7308 */ /* 0x000ee20000000800 */
[----:B-1----:R-:W-:Y:S01]  /*56f0*/  @!P4 FMUL R138, R138, R138 ;  /* 0x0000008a8a8ac220 */ /* 0x002fe20000400000 */
[----:B------:R-:W-:-:S03]  /*5700*/  FSETP.GEU.AND P4, PT, R146, -126, PT ;  /* 0xc2fc00009200780b */ /* 0x000fc60003f8e000 */
[----:B------:R-:W-:Y:S02]  /*5710*/  FADD R156, R71, R138 ;  /* 0x0000008a479c7221 */ /* 0x000fe40000000000 */
        /* <DEDUP_REMOVED lines=13> */
[----:B------:R1:W4:Y:S01]  /*57f0*/  MUFU.EX2 R28, R146 ;  /* 0x00000092001c7308 */ /* 0x0003220000000800 */
[----:B--2---:R-:W-:Y:S01]  /*5800*/  @!P3 FMUL R24, R24, R24 ;  /* 0x000000181818b220 */ /* 0x004fe20000400000 */
[----:B------:R-:W-:-:S05]  /*5810*/  FSETP.GEU.AND P3, PT, R152, -126, PT ;  /* 0xc2fc00009800780b */ /* 0x000fca0003f6e000 */
[----:B------:R-:W-:Y:S01]  /*5820*/  @!P6 FMUL R150, R150, 0.5 ;  /* 0x3f0000009696e820 */ /* 0x000fe20000400000 */
[----:B------:R2:W5:Y:S01]  /*5830*/  MUFU.EX2 R147, R25 ;  /* 0x0000001900937308 */ /* 0x0005620000000800 */
[----:B---3--:R-:W-:Y:S01]  /*5840*/  @!P2 FMUL R143, R143, R143 ;  /* 0x0000008f8f8fa220 */ /* 0x008fe20000400000 */
[----:B------:R-:W-:Y:S01]  /*5850*/  FSETP.GEU.AND P2, PT, R33, -126, PT ;  /* 0xc2fc00002100780b */ /* 0x000fe20003f4e000 */
[--C-:B-1----:R-:W-:Y:S01]  /*5860*/  FFMA R146, R133, UR9, -R13.reuse ;  /* 0x0000000985927c23 */ /* 0x102fe2000800080d */
[--C-:B------:R-:W-:Y:S01]  /*5870*/  FFMA R133, R140, UR11, -R13.reuse ;  /* 0x0000000b8c857c23 */ /* 0x100fe2000800080d */
[--C-:B------:R-:W-:Y:S02]  /*5880*/  FFMA R140, R141, UR12, -R13.reuse ;  /* 0x0000000c8d8c7c23 */ /* 0x100fe4000800080d */
[----:B------:R-:W-:Y:S01]  /*5890*/  @!P3 FMUL R152, R152, 0.5 ;  /* 0x3f0000009898b820 */ /* 0x000fe20000400000 */
[----:B------:R1:W3:Y:S01]  /*58a0*/  MUFU.EX2 R151, R29 ;  /* 0x0000001d00977308 */ /* 0x0002e20000000800 */
[--C-:B--2---:R-:W-:Y:S01]  /*58b0*/  FFMA R25, R36, UR6, -R13.reuse ;  /* 0x0000000624197c23 */ /* 0x104fe2000800080d */
[----:B------:R-:W-:Y:S01]  /*58c0*/  ULDC UR6, c[0x0][0x604] ;  /* 0x0001810000067ab9 */ /* 0x000fe20000000800 */
[----:B----4-:R-:W-:Y:S01]  /*58d0*/  @!P4 FMUL R28, R28, R28 ;  /* 0x0000001c1c1cc220 */ /* 0x010fe20000400000 */
[--C-:B------:R-:W-:Y:S01]  /*58e0*/  FFMA R37, R37, UR6, -R13.reuse ;  /* 0x0000000625257c23 */ /* 0x100fe2000800080d */
[----:B------:R-:W-:Y:S01]  /*58f0*/  ULDC UR6, c[0x0][0x604] ;  /* 0x0001810000067ab9 */ /* 0x000fe20000000800 */
[----:B------:R-:W-:Y:S01]  /*5900*/  FSETP.GEU.AND P4, PT, R25, -126, PT ;  /* 0xc2fc00001900780b */ /* 0x000fe20003f8e000 */
[----:B------:R-:W-:Y:S01]  /*5910*/  @!P2 FMUL R33, R33, 0.5 ;  /* 0x3f0000002121a820 */ /* 0x000fe20000400000 */
[----:B------:R2:W4:Y:S01]  /*5920*/  MUFU.EX2 R32, R150 ;  /* 0x0000009600207308 */ /* 0x0005220000000800 */
[--C-:B-1----:R-:W-:Y:S01]  /*5930*/  FFMA R29, R40, UR6, -R13.reuse ;  /* 0x00000006281d7c23 */ /* 0x102fe2000800080d */
[----:B------:R-:W-:Y:S01]  /*5940*/  ULDC UR6, c[0x0][0x604] ;  /* 0x0001810000067ab9 */ /* 0x000fe20000000800 */
[----:B-----5:R-:W-:Y:S01]  /*5950*/  @!P1 FMUL R147, R147, R147 ;  /* 0x0000009393939220 */ /* 0x020fe20000400000 */
[----:B------:R-:W-:Y:S01]  /*5960*/  FFMA R41, R41, UR6, -R13 ;  /* 0x0000000629297c23 */ /* 0x000fe2000800080d */
[----:B------:R-:W-:Y:S01]  /*5970*/  FSETP.GEU.AND P1, PT, R37, -126, PT ;  /* 0xc2fc00002500780b */ /* 0x000fe20003f2e000 */
[----:B------:R-:W-:-:S02]  /*5980*/  ULDC UR6, c[0x0][0x604] ;  /* 0x0001810000067ab9 */ /* 0x000fc40000000800 */
[----:B------:R1:W5:Y:S01]  /*5990*/  MUFU.EX2 R36, R152 ;  /* 0x0000009800247308 */ /* 0x0003620000000800 */
[----:B---3--:R-:W-:Y:S01]  /*59a0*/  @!P5 FMUL R151, R151, R151 ;  /* 0x000000979797d220 */ /* 0x008fe20000400000 */
[----:B------:R-:W-:Y:S01]  /*59b0*/  FSETP.GEU.AND P5, PT, R41, -126, PT ;  /* 0xc2fc00002900780b */ /* 0x000fe20003fae000 */
[----:B------:R-:W-:Y:S01]  /*59c0*/  @!P4 FMUL R25, R25, 0.5 ;  /* 0x3f0000001919c820 */ /* 0x000fe20000400000 */
[----:B--2---:R-:W-:-:S04]  /*59d0*/  FADD R150, R51, R118 ;  /* 0x0000007633967221 */ /* 0x004fc80000000000 */
[----:B------:R2:W3:Y:S01]  /*59e0*/  MUFU.EX2 R153, R33 ;  /* 0x0000002100997308 */ /* 0x0004e20000000800 */
[----:B----4-:R-:W-:Y:S01]  /*59f0*/  @!P6 FMUL R32, R32, R32 ;  /* 0x000000202020e220 */ /* 0x010fe20000400000 */
[----:B------:R-:W-:Y:S01]  /*5a00*/  FSETP.GEU.AND P6, PT, R29, -126, PT ;  /* 0xc2fc00001d00780b */ /* 0x000fe20003fce000 */
[----:B------:R-:W-:Y:S01]  /*5a10*/  @!P1 FMUL R37, R37, 0.5 ;  /* 0x3f00000025259820 */ /* 0x000fe20000400000 */
[----:B-1----:R-:W-:-:S03]  /*5a20*/  FADD R152, R54, R115 ;  /* 0x0000007336987221 */ /* 0x002fc60000000000 */
[----:B------:R-:W-:Y:S01]  /*5a30*/  @!P5 FMUL R41, R41, 0.5 ;  /* 0x3f0000002929d820 */ /* 0x000fe20000400000 */
[----:B------:R1:W4:Y:S01]  /*5a40*/  MUFU.EX2 R40, R25 ;  /* 0x0000001900287308 */ /* 0x0003220000000800 */
[--C-:B--2---:R-:W-:Y:S01]  /*5a50*/  FFMA R33, R44, UR6, -R13.reuse ;  /* 0x000000062c217c23 */ /* 0x104fe2000800080d */
[----:B-----5:R-:W-:Y:S01]  /*5a60*/  @!P3 FMUL R36, R36, R36 ;  /* 0x000000242424b220 */ /* 0x020fe20000400000 */
[----:B------:R-:W-:Y:S02]  /*5a70*/  ULDC UR6, c[0x0][0x604] ;  /* 0x0001810000067ab9 */ /* 0x000fe40000000800 */
[--C-:B------:R-:W-:Y:S01]  /*5a80*/  FFMA R45, R45, UR6, -R13.reuse ;  /* 0x000000062d2d7c23 */ /* 0x100fe2000800080d */
[----:B------:R-:W-:Y:S01]  /*5a90*/  FSETP.GEU.AND P3, PT, R33, -126, PT ;  /* 0xc2fc00002100780b */ /* 0x000fe20003f6e000 */
[----:B------:R-:W-:Y:S01]  /*5aa0*/  @!P6 FMUL R29, R29, 0.5 ;  /* 0x3f0000001d1de820 */ /* 0x000fe20000400000 */
[----:B------:R-:W2:Y:S01]  /*5ab0*/  MUFU.EX2 R155, R37 ;  /* 0x00000025009b7308 */ /* 0x000ea20000000800 */
[----:B------:R-:W-:Y:S01]  /*5ac0*/  ULDC UR6, c[0x0][0x604] ;  /* 0x0001810000067ab9 */ /* 0x000fe20000000800 */
[----:B---3--:R-:W-:Y:S01]  /*5ad0*/  @!P2 FMUL R153, R153, R153 ;  /* 0x000000999999a220 */ /* 0x008fe20000400000 */
[--C-:B-1----:R-:W-:Y:S01]  /*5ae0*/  FFMA R25, R48, UR6, -R13.reuse ;  /* 0x0000000630197c23 */ /* 0x102fe2000800080d */
[----:B------:R-:W-:Y:S01]  /*5af0*/  ULDC UR6, c[0x0][0x604] ;  /* 0x0001810000067ab9 */ /* 0x000fe20000000800 */
[----:B------:R-:W-:Y:S01]  /*5b00*/  FSETP.GEU.AND P2, PT, R45, -126, PT ;  /* 0xc2fc00002d00780b */ /* 0x000fe20003f4e000 */
[----:B------:R-:W-:Y:S01]  /*5b10*/  FFMA R49, R49, UR6, -R13 ;  /* 0x0000000631317c23 */ /* 0x000fe2000800080d */
[----:B------:R-:W-:Y:S01]  /*5b20*/  ULDC UR6, c[0x0][0x604] ;  /* 0x0001810000067ab9 */ /* 0x000fe20000000800 */
[----:B------:R-:W1:Y:S01]  /*5b30*/  MUFU.EX2 R157, R41 ;  /* 0x00000029009d7308 */ /* 0x000e620000000800 */
[----:B----4-:R-:W-:Y:S01]  /*5b40*/  @!P4 FMUL R40, R40, R40 ;  /* 0x000000282828c220 */ /* 0x010fe20000400000 */
[----:B------:R-:W-:Y:S01]  /*5b50*/  FSETP.GEU.AND P4, PT, R25, -126, PT ;  /* 0xc2fc00001900780b */ /* 0x000fe20003f8e000 */
[----:B------:R-:W-:-:S05]  /*5b60*/  @!P3 FMUL R33, R33, 0.5 ;  /* 0x3f0000002121b820 */ /* 0x000fca0000400000 */
[----:B------:R3:W4:Y:S01]  /*5b70*/  MUFU.EX2 R44, R29 ;  /* 0x0000001d002c7308 */ /* 0x0007220000000800 */
[----:B--2---:R-:W-:Y:S01]  /*5b80*/  @!P1 FMUL R155, R155, R155 ;  /* 0x0000009b9b9b9220 */ /* 0x004fe20000400000 */
[----:B------:R-:W-:Y:S01]  /*5b90*/  FSETP.GEU.AND P1, PT, R49, -126, PT ;  /* 0xc2fc00003100780b */ /* 0x000fe20003f2e000 */
[----:B------:R-:W-:-:S04]  /*5ba0*/  @!P2 FMUL R45, R45, 0.5 ;  /* 0x3f0000002d2da820 */ /* 0x000fc80000400000 */
[----:B------:R-:W-:Y:S01]  /*5bb0*/  @!P4 FMUL R25, R25, 0.5 ;  /* 0x3f0000001919c820 */ /* 0x000fe20000400000 */
[----:B------:R2:W5:Y:S01]  /*5bc0*/  MUFU.EX2 R48, R33 ;  /* 0x0000002100307308 */ /* 0x0005620000000800 */
[--C-:B---3--:R-:W-:Y:S01]  /*5bd0*/  FFMA R29, R52, UR6, -R13.reuse ;  /* 0x00000006341d7c23 */ /* 0x108fe2000800080d */
[----:B------:R-:W-:Y:S01]  /*5be0*/  ULDC UR6, c[0x0][0x604] ;  /* 0x0001810000067ab9 */ /* 0x000fe20000000800 */
[----:B-1----:R-:W-:Y:S01]  /*5bf0*/  @!P5 FMUL R157, R157, R157 ;  /* 0x0000009d9d9dd220 */ /* 0x002fe20000400000 */
[--C-:B------:R-:W-:Y:S01]  /*5c00*/  FFMA R53, R53, UR6, -R13.reuse ;  /* 0x0000000635357c23 */ /* 0x100fe2000800080d */
[----:B------:R-:W-:Y:S02]  /*5c10*/  ULDC UR6, c[0x0][0x604] ;  /* 0x0001810000067ab9 */ /* 0x000fe40000000800 */
[----:B------:R-:W-:Y:S01]  /*5c20*/  @!P1 FMUL R49, R49, 0.5 ;  /* 0x3f00000031319820 */ /* 0x000fe20000400000 */
[----:B------:R-:W1:Y:S01]  /*5c30*/  MUFU.EX2 R159, R45 ;  /* 0x0000002d009f7308 */ /* 0x000e620000000800 */
[----:B------:R-:W-:Y:S01]  /*5c40*/  FSETP.GEU.AND P5, PT, R53, -126, PT ;  /* 0xc2fc00003500780b */ /* 0x000fe20003fae000 */
[----:B----4-:R-:W-:Y:S01]  /*5c50*/  @!P6 FMUL R44, R44, R44 ;  /* 0x0000002c2c2ce220 */ /* 0x010fe20000400000 */
[----:B------:R-:W-:Y:S01]  /*5c60*/  FSETP.GEU.AND P6, PT, R29, -126, PT ;  /* 0xc2fc00001d00780b */ /* 0x000fe20003fce000 */
[----:B--2---:R-:W-:Y:S01]  /*5c70*/  FFMA R33, R56, UR6, -R13 ;  /* 0x0000000638217c23 */ /* 0x004fe2000800080d */
[----:B------:R-:W-:-:S02]  /*5c80*/  ULDC UR6, c[0x0][0x604] ;  /* 0x0001810000067ab9 */ /* 0x000fc40000000800 */
[----:B------:R-:W-:Y:S01]  /*5c90*/  FFMA R57, R57, UR6, -R13 ;  /* 0x0000000639397c23 */ /* 0x000fe2000800080d */
[----:B------:R2:W3:Y:S01]  /*5ca0*/  MUFU.EX2 R52, R25 ;  /* 0x0000001900347308 */ /* 0x0004e20000000800 */
[----:B-----5:R-:W-:Y:S01]  /*5cb0*/  @!P3 FMUL R48, R48, R48 ;  /* 0x000000303030b220 */ /* 0x020fe20000400000 */
[----:B------:R-:W-:Y:S01]  /*5cc0*/  FSETP.GEU.AND P3, PT, R33, -126, PT ;  /* 0xc2fc00002100780b */ /* 0x000fe20003f6e000 */
[----:B------:R-:W-:-:S03]  /*5cd0*/  ULDC UR6, c[0x0][0x604] ;  /* 0x0001810000067ab9 */ /* 0x000fc60000000800 */
[----:B------:R-:W-:Y:S02]  /*5ce0*/  @!P5 FMUL R53, R53, 0.5 ;  /* 0x3f0000003535d820 */ /* 0x000fe40000400000 */
[----:B------:R-:W4:Y:S01]  /*5cf0*/  MUFU.EX2 R161, R49 ;  /* 0x0000003100a17308 */ /* 0x000f220000000800 */
[----:B------:R-:W-:Y:S01]  /*5d00*/  @!P6 FMUL R29, R29, 0.5 ;  /* 0x3f0000001d1de820 */ /* 0x000fe20000400000 */
[--C-:B--2---:R-:W-:Y:S01]  /*5d10*/  FFMA R25, R60, UR6, -R13.reuse ;  /* 0x000000063c197c23 */ /* 0x104fe2000800080d */
[----:B------:R-:W-:Y:S01]  /*5d20*/  ULDC UR6, c[0x0][0x604] ;  /* 0x0001810000067ab9 */ /* 0x000fe20000000800 */
[----:B-1----:R-:W-:Y:S01]  /*5d30*/  @!P2 FMUL R159, R159, R159 ;  /* 0x0000009f9f9fa220 */ /* 0x002fe20000400000 */
[----:B------:R-:W-:Y:S01]  /*5d40*/  FSETP.GEU.AND P2, PT, R57, -126, PT ;  /* 0xc2fc00003900780b */ /* 0x000fe20003f4e000 */
[----:B------:R-:W-:Y:S01]  /*5d50*/  FFMA R61, R61, UR6, -R13 ;  /* 0x000000063d3d7c23 */ /* 0x000fe2000800080d */
[----:B------:R-:W-:Y:S01]  /*5d60*/  @!P3 FMUL R33, R33, 0.5 ;  /* 0x3f0000002121b820 */ /* 0x000fe20000400000 */
[----:B------:R-:W1:Y:S01]  /*5d70*/  MUFU.EX2 R163, R53 ;  /* 0x0000003500a37308 */ /* 0x000e620000000800 */
[----:B------:R-:W-:Y:S01]  /*5d80*/  ULDC UR6, c[0x0][0x604] ;  /* 0x0001810000067ab9 */ /* 0x000fe20000000800 */
[----:B---3--:R-:W-:Y:S01]  /*5d90*/  @!P4 FMUL R52, R52, R52 ;  /* 0x000000343434c220 */ /* 0x008fe20000400000 */
[----:B------:R-:W-:-:S05]  /*5da0*/  FSETP.GEU.AND P4, PT, R25, -126, PT ;  /* 0xc2fc00001900780b */ /* 0x000fca0003f8e000 */
[----:B------:R2:W3:Y:S01]  /*5db0*/  MUFU.EX2 R56, R29 ;  /* 0x0000001d00387308 */ /* 0x0004e20000000800 */
[----:B----4-:R-:W-:Y:S01]  /*5dc0*/  @!P1 FMUL R161, R161, R161 ;  /* 0x000000a1a1a19220 */ /* 0x010fe20000400000 */
[----:B------:R-:W-:Y:S01]  /*5dd0*/  FSETP.GEU.AND P1, PT, R61, -126, PT ;  /* 0xc2fc00003d00780b */ /* 0x000fe20003f2e000 */
[----:B------:R-:W-:-:S05]  /*5de0*/  @!P2 FMUL R57, R57, 0.5 ;  /* 0x3f0000003939a820 */ /* 0x000fca0000400000 */
[----:B------:R4:W5:Y:S01]  /*5df0*/  MUFU.EX2 R60, R33 ;  /* 0x00000021003c7308 */ /* 0x0009620000000800 */
[--C-:B--2---:R-:W-:Y:S01]  /*5e00*/  FFMA R29, R64, UR6, -R13.reuse ;  /* 0x00000006401d7c23 */ /* 0x104fe2000800080d */
[----:B------:R-:W-:Y:S01]  /*5e10*/  ULDC UR6, c[0x0][0x604] ;  /* 0x0001810000067ab9 */ /* 0x000fe20000000800 */
[----:B-1----:R-:W-:Y:S01]  /*5e20*/  @!P5 FMUL R163, R163, R163 ;  /* 0x000000a3a3a3d220 */ /* 0x002fe20000400000 */
[--C-:B------:R-:W-:Y:S01]  /*5e30*/  FFMA R65, R65, UR6, -R13.reuse ;  /* 0x0000000641417c23 */ /* 0x100fe2000800080d */
[----:B------:R-:W-:Y:S01]  /*5e40*/  ULDC UR6, c[0x0][0x604] ;  /* 0x0001810000067ab9 */ /* 0x000fe20000000800 */
[----:B------:R-:W-:Y:S01]  /*5e50*/  @!P4 FMUL R25, R25, 0.5 ;  /* 0x3f0000001919c820 */ /* 0x000fe20000400000 */
[----:B------:R-:W-:Y:S01]  /*5e60*/  @!P1 FMUL R61, R61, 0.5 ;  /* 0x3f0000003d3d9820 */ /* 0x000fe20000400000 */
[----:B------:R-:W1:Y:S01]  /*5e70*/  MUFU.EX2 R165, R57 ;  /* 0x0000003900a57308 */ /* 0x000e620000000800 */
[----:B------:R-:W-:Y:S01]  /*5e80*/  FSETP.GEU.AND P5, PT, R65, -126, PT ;  /* 0xc2fc00004100780b */ /* 0x000fe20003fae000 */
[----:B---3--:R-:W-:Y:S01]  /*5e90*/  @!P6 FMUL R56, R56, R56 ;  /* 0x000000383838e220 */ /* 0x008fe20000400000 */
[----:B------:R-:W-:Y:S01]  /*5ea0*/  FSETP.GEU.AND P6, PT, R29, -126, PT ;  /* 0xc2fc00001d00780b */ /* 0x000fe20003fce000 */
[----:B----4-:R-:W-:Y:S01]  /*5eb0*/  FFMA R33, R68, UR6, -R13 ;  /* 0x0000000644217c23 */ /* 0x010fe2000800080d */
        /* <DEDUP_REMOVED lines=49> */
[--C-:B------:R-:W-:Y:S01]  /*61d0*/  FFMA R85, R85, UR6, -R13.reuse ;  /* 0x0000000655557c23 */ /* 0x100fe2000800080d */
[----:B------:R-:W-:Y:S01]  /*61e0*/  @!P3 FMUL R33, R33, 0.5 ;  /* 0x3f0000002121b820 */ /* 0x000fe20000400000 */
[----:B------:R-:W1:Y:S01]  /*61f0*/  MUFU.EX2 R175, R77 ;  /* 0x0000004d00af7308 */ /* 0x000e620000000800 */
[----:B------:R-:W-:Y:S01]  /*6200*/  ULDC UR6, c[0x0][0x604] ;  /* 0x0001810000067ab9 */ /* 0x000fe20000000800 */
[----:B---3--:R-:W-:Y:S01]  /*6210*/  @!P4 FMUL R76, R76, R76 ;  /* 0x0000004c4c4cc220 */ /* 0x008fe20000400000 */
[----:B------:R-:W-:Y:S01]  /*6220*/  FFMA R179, R88, UR6, -R13 ;  /* 0x0000000658b37c23 */ /* 0x000fe2000800080d */
[----:B------:R-:W-:Y:S01]  /*6230*/  ULDC UR6, c[0x0][0x604] ;  /* 0x0001810000067ab9 */ /* 0x000fe20000000800 */
[----:B------:R-:W-:-:S03]  /*6240*/  FSETP.GEU.AND P4, PT, R25, -126, PT ;  /* 0xc2fc00001900780b */ /* 0x000fc60003f8e000 */
[----:B------:R2:W3:Y:S01]  /*6250*/  MUFU.EX2 R80, R29 ;  /* 0x0000001d00507308 */ /* 0x0004e20000000800 */
[----:B----4-:R-:W-:Y:S01]  /*6260*/  @!P1 FMUL R173, R173, R173 ;  /* 0x000000adadad9220 */ /* 0x010fe20000400000 */
[----:B------:R-:W-:Y:S01]  /*6270*/  FSETP.GEU.AND P1, PT, R85, -126, PT ;  /* 0xc2fc00005500780b */ /* 0x000fe20003f2e000 */
[----:B------:R-:W-:-:S05]  /*6280*/  @!P2 FMUL R81, R81, 0.5 ;  /* 0x3f0000005151a820 */ /* 0x000fca0000400000 */
[----:B------:R4:W5:Y:S01]  /*6290*/  MUFU.EX2 R84, R33 ;  /* 0x0000002100547308 */ /* 0x0009620000000800 */
[--C-:B--2---:R-:W-:Y:S01]  /*62a0*/  FFMA R29, R89, UR6, -R13.reuse ;  /* 0x00000006591d7c23 */ /* 0x104fe2000800080d */
[----:B-1----:R-:W-:Y:S01]  /*62b0*/  @!P5 FMUL R175, R175, R175 ;  /* 0x000000afafafd220 */ /* 0x002fe20000400000 */
[----:B------:R-:W-:Y:S01]  /*62c0*/  ULDC UR6, c[0x0][0x604] ;  /* 0x0001810000067ab9 */ /* 0x000fe20000000800 */
[----:B------:R-:W-:Y:S02]  /*62d0*/  @!P4 FMUL R25, R25, 0.5 ;  /* 0x3f0000001919c820 */ /* 0x000fe40000400000 */
[----:B------:R-:W-:Y:S01]  /*62e0*/  FSETP.GEU.AND P5, PT, R29, -126, PT ;  /* 0xc2fc00001d00780b */ /* 0x000fe20003fae000 */
[----:B------:R-:W-:Y:S01]  /*62f0*/  @!P1 FMUL R85, R85, 0.5 ;  /* 0x3f00000055559820 */ /* 0x000fe20000400000 */
[----:B------:R-:W1:Y:S01]  /*6300*/  MUFU.EX2 R177, R81 ;  /* 0x0000005100b17308 */ /* 0x000e620000000800 */
[----:B---3--:R-:W-:Y:S01]  /*6310*/  @!P6 FMUL R80, R80, R80 ;  /* 0x000000505050e220 */ /* 0x008fe20000400000 */
[----:B------:R-:W-:Y:S01]  /*6320*/  FSETP.GEU.AND P6, PT, R179, -126, PT ;  /* 0xc2fc0000b300780b */ /* 0x000fe20003fce000 */
[----:B----4-:R-:W-:Y:S01]  /*6330*/  FFMA R33, R92, UR6, -R13 ;  /* 0x000000065c217c23 */ /* 0x010fe2000800080d */
[----:B------:R-:W-:-:S04]  /*6340*/  ULDC UR6, c[0x0][0x604] ;  /* 0x0001810000067ab9 */ /* 0x000fc80000000800 */
[----:B------:R2:W3:Y:S01]  /*6350*/  MUFU.EX2 R88, R25 ;  /* 0x0000001900587308 */ /* 0x0004e20000000800 */
[----:B-----5:R-:W-:Y:S01]  /*6360*/  @!P3 FMUL R84, R84, R84 ;  /* 0x000000545454b220 */ /* 0x020fe20000400000 */
[----:B------:R-:W-:Y:S01]  /*6370*/  FSETP.GEU.AND P3, PT, R33, -126, PT ;  /* 0xc2fc00002100780b */ /* 0x000fe20003f6e000 */
[----:B------:R-:W-:-:S04]  /*6380*/  @!P5 FMUL R29, R29, 0.5 ;  /* 0x3f0000001d1dd820 */ /* 0x000fc80000400000 */
[----:B------:R-:W-:Y:S01]  /*6390*/  @!P6 FMUL R179, R179, 0.5 ;  /* 0x3f000000b3b3e820 */ /* 0x000fe20000400000 */
[----:B------:R-:W4:Y:S01]  /*63a0*/  MUFU.EX2 R89, R85 ;  /* 0x0000005500597308 */ /* 0x000f220000000800 */
[--C-:B--2---:R-:W-:Y:S01]  /*63b0*/  FFMA R25, R93, UR6, -R13.reuse ;  /* 0x000000065d197c23 */ /* 0x104fe2000800080d */
[----:B------:R-:W-:Y:S01]  /*63c0*/  ULDC UR6, c[0x0][0x604] ;  /* 0x0001810000067ab9 */ /* 0x000fe20000000800 */
[----:B-1----:R-:W-:Y:S01]  /*63d0*/  @!P2 FMUL R177, R177, R177 ;  /* 0x000000b1b1b1a220 */ /* 0x002fe20000400000 */
[--C-:B------:R-:W-:Y:S01]  /*63e0*/  FFMA R37, R96, UR6, -R13.reuse ;  /* 0x0000000660257c23 */ /* 0x100fe2000800080d */
[----:B------:R-:W-:Y:S01]  /*63f0*/  ULDC UR6, c[0x0][0x604] ;  /* 0x0001810000067ab9 */ /* 0x000fe20000000800 */
[----:B------:R-:W-:Y:S01]  /*6400*/  FSETP.GEU.AND P2, PT, R25, -126, PT ;  /* 0xc2fc00001900780b */ /* 0x000fe20003f4e000 */
[----:B------:R-:W-:Y:S01]  /*6410*/  FFMA R41, R97, UR6, -R13 ;  /* 0x0000000661297c23 */ /* 0x000fe2000800080d */
[----:B------:R1:W2:Y:S01]  /*6420*/  MUFU.EX2 R92, R29 ;  /* 0x0000001d005c7308 */ /* 0x0002a20000000800 */
[----:B------:R-:W-:Y:S01]  /*6430*/  @!P3 FMUL R33, R33, 0.5 ;  /* 0x3f0000002121b820 */ /* 0x000fe20000400000 */
[----:B------:R-:W-:Y:S01]  /*6440*/  ULDC UR6, c[0x0][0x604] ;  /* 0x0001810000067ab9 */ /* 0x000fe20000000800 */
[----:B---3--:R-:W-:Y:S01]  /*6450*/  @!P4 FMUL R88, R88, R88 ;  /* 0x000000585858c220 */ /* 0x008fe20000400000 */
[----:B------:R-:W-:-:S04]  /*6460*/  FSETP.GEU.AND P4, PT, R37, -126, PT ;  /* 0xc2fc00002500780b */ /* 0x000fc80003f8e000 */
[----:B------:R-:W3:Y:S01]  /*6470*/  MUFU.EX2 R179, R179 ;  /* 0x000000b300b37308 */ /* 0x000ee20000000800 */
[----:B-1----:R-:W-:Y:S01]  /*6480*/  FFMA R29, R100, UR6, -R13 ;  /* 0x00000006641d7c23 */ /* 0x002fe2000800080d */
[----:B------:R-:W-:Y:S01]  /*6490*/  ULDC UR6, c[0x0][0x604] ;  /* 0x0001810000067ab9 */ /* 0x000fe20000000800 */
[----:B----4-:R-:W-:Y:S01]  /*64a0*/  @!P1 FMUL R89, R89, R89 ;  /* 0x0000005959599220 */ /* 0x010fe20000400000 */
[----:B------:R-:W-:Y:S01]  /*64b0*/  FSETP.GEU.AND P1, PT, R41, -126, PT ;  /* 0xc2fc00002900780b */ /* 0x000fe20003f2e000 */
[----:B------:R-:W-:-:S03]  /*64c0*/  @!P2 FMUL R25, R25, 0.5 ;  /* 0x3f0000001919a820 */ /* 0x000fc60000400000 */
[----:B------:R1:W4:Y:S01]  /*64d0*/  MUFU.EX2 R93, R33 ;  /* 0x00000021005d7308 */ /* 0x0003220000000800 */
[----:B--2---:R-:W-:Y:S01]  /*64e0*/  @!P5 FMUL R92, R92, R92 ;  /* 0x0000005c5c5cd220 */ /* 0x004fe20000400000 */
[----:B------:R-:W-:-:S06]  /*64f0*/  @!P4 FMUL R37, R37, 0.5 ;  /* 0x3f0000002525c820 */ /* 0x000fcc0000400000 */
[----:B------:R2:W5:Y:S01]  /*6500*/  MUFU.EX2 R96, R25 ;  /* 0x0000001900607308 */ /* 0x0005620000000800 */
[--C-:B-1----:R-:W-:Y:S01]  /*6510*/  FFMA R33, R101, UR6, -R13.reuse ;  /* 0x0000000665217c23 */ /* 0x102fe2000800080d */
[----:B---3--:R-:W-:Y:S01]  /*6520*/  @!P6 FMUL R179, R179, R179 ;  /* 0x000000b3b3b3e220 */ /* 0x008fe20000400000 */
[----:B------:R-:W-:Y:S01]  /*6530*/  ULDC UR6, c[0x0][0x604] ;  /* 0x0001810000067ab9 */ /* 0x000fe20000000800 */
[----:B------:R-:W-:Y:S01]  /*6540*/  FSETP.GEU.AND P6, PT, R29, -126, PT ;  /* 0xc2fc00001d00780b */ /* 0x000fe20003fce000 */
[----:B------:R-:W-:Y:S01]  /*6550*/  @!P1 FMUL R41, R41, 0.5 ;  /* 0x3f00000029299820 */ /* 0x000fe20000400000 */
[----:B------:R-:W-:Y:S02]  /*6560*/  FSETP.GEU.AND P5, PT, R33, -126, PT ;  /* 0xc2fc00002100780b */ /* 0x000fe40003fae000 */
[----:B------:R1:W3:Y:S01]  /*6570*/  MUFU.EX2 R97, R37 ;  /* 0x0000002500617308 */ /* 0x0002e20000000800 */
[----:B--2---:R-:W-:Y:S01]  /*6580*/  FFMA R25, R104, UR6, -R13 ;  /* 0x0000000668197c23 */ /* 0x004fe2000800080d */
[----:B----4-:R-:W-:Y:S01]  /*6590*/  @!P3 FMUL R93, R93, R93 ;  /* 0x0000005d5d5db220 */ /* 0x010fe20000400000 */
[----:B------:R-:W-:-:S03]  /*65a0*/  ULDC UR6, c[0x0][0x604] ;  /* 0x0001810000067ab9 */ /* 0x000fc60000000800 */
[----:B------:R-:W-:Y:S02]  /*65b0*/  FSETP.GEU.AND P3, PT, R25, -126, PT ;  /* 0xc2fc00001900780b */ /* 0x000fe40003f6e000 */
[----:B------:R2:W4:Y:S01]  /*65c0*/  MUFU.EX2 R100, R41 ;  /* 0x0000002900647308 */ /* 0x0005220000000800 */
[--C-:B-1----:R-:W-:Y:S01]  /*65d0*/  FFMA R37, R105, UR6, -R13.reuse ;  /* 0x0000000669257c23 */ /* 0x102fe2000800080d */
[----:B------:R-:W-:Y:S01]  /*65e0*/  @!P6 FMUL R29, R29, 0.5 ;  /* 0x3f0000001d1de820 */ /* 0x000fe20000400000 */
[----:B------:R-:W-:Y:S01]  /*65f0*/  @!P5 FMUL R33, R33, 0.5 ;  /* 0x3f0000002121d820 */ /* 0x000fe20000400000 */
[----:B------:R-:W-:Y:S01]  /*6600*/  ULDC UR6, c[0x0][0x604] ;  /* 0x0001810000067ab9 */ /* 0x000fe20000000800 */
[----:B-----5:R-:W-:Y:S01]  /*6610*/  @!P2 FMUL R96, R96, R96 ;  /* 0x000000606060a220 */ /* 0x020fe20000400000 */
[----:B------:R-:W-:Y:S02]  /*6620*/  FSETP.GEU.AND P2, PT, R37, -126, PT ;  /* 0xc2fc00002500780b */ /* 0x000fe40003f4e000 */
[----:B------:R-:W1:Y:S01]  /*6630*/  MUFU.EX2 R104, R33 ;  /* 0x0000002100687308 */ /* 0x000e620000000800 */
[----:B--2---:R-:W-:Y:S01]  /*6640*/  FFMA R41, R108, UR6, -R13 ;  /* 0x000000066c297c23 */ /* 0x004fe2000800080d */
[----:B------:R-:W-:Y:S01]  /*6650*/  ULDC UR6, c[0x0][0x604] ;  /* 0x0001810000067ab9 */ /* 0x000fe20000000800 */
[----:B------:R-:W-:Y:S01]  /*6660*/  @!P3 FMUL R25, R25, 0.5 ;  /* 0x3f0000001919b820 */ /* 0x000fe20000400000 */
[----:B---3--:R-:W-:-:S02]  /*6670*/  @!P4 FMUL R97, R97, R97 ;  /* 0x000000616161c220 */ /* 0x008fc40000400000 */
[----:B------:R-:W-:Y:S02]  /*6680*/  FSETP.GEU.AND P4, PT, R41, -126, PT ;  /* 0xc2fc00002900780b */ /* 0x000fe40003f8e000 */
[----:B------:R2:W3:Y:S01]  /*6690*/  MUFU.EX2 R101, R29 ;  /* 0x0000001d00657308 */ /* 0x0004e20000000800 */
[----:B----4-:R-:W-:Y:S02]  /*66a0*/  @!P1 FMUL R100, R100, R100 ;  /* 0x0000006464649220 */ /* 0x010fe40000400000 */
[----:B------:R-:W-:-:S05]  /*66b0*/  @!P2 FMUL R37, R37, 0.5 ;  /* 0x3f0000002525a820 */ /* 0x000fca0000400000 */
[----:B------:R4:W5:Y:S01]  /*66c0*/  MUFU.EX2 R105, R25 ;  /* 0x0000001900697308 */ /* 0x0009620000000800 */
[--C-:B--2---:R-:W-:Y:S01]  /*66d0*/  FFMA R29, R109, UR6, -R13.reuse ;  /* 0x000000066d1d7c23 */ /* 0x104fe2000800080d */
[----:B------:R-:W-:Y:S01]  /*66e0*/  ULDC UR6, c[0x0][0x604] ;  /* 0x0001810000067ab9 */ /* 0x000fe20000000800 */
[----:B-1----:R-:W-:Y:S01]  /*66f0*/  @!P5 FMUL R104, R104, R104 ;  /* 0x000000686868d220 */ /* 0x002fe20000400000 */
[--C-:B------:R-:W-:Y:S01]  /*6700*/  FFMA R33, R112, UR6, -R13.reuse ;  /* 0x0000000670217c23 */ /* 0x100fe2000800080d */
[----:B------:R-:W-:Y:S01]  /*6710*/  ULDC UR6, c[0x0][0x604] ;  /* 0x0001810000067ab9 */ /* 0x000fe20000000800 */
[----:B------:R-:W-:Y:S01]  /*6720*/  FSETP.GEU.AND P1, PT, R29, -126, PT ;  /* 0xc2fc00001d00780b */ /* 0x000fe20003f2e000 */
[----:B------:R-:W-:Y:S01]  /*6730*/  @!P4 FMUL R41, R41, 0.5 ;  /* 0x3f0000002929c820 */ /* 0x000fe20000400000 */
[----:B------:R1:W2:Y:S01]  /*6740*/  MUFU.EX2 R108, R37 ;  /* 0x00000025006c7308 */ /* 0x0002a20000000800 */
[----:B----4-:R-:W-:Y:S01]  /*6750*/  FFMA R25, R113, UR6, -R13 ;  /* 0x0000000671197c23 */ /* 0x010fe2000800080d */
[----:B------:R-:W-:Y:S01]  /*6760*/  ULDC UR6, c[0x0][0x604] ;  /* 0x0001810000067ab9 */ /* 0x000fe20000000800 */
[----:B---3--:R-:W-:Y:S01]  /*6770*/  @!P6 FMUL R101, R101, R101 ;  /* 0x000000656565e220 */ /* 0x008fe20000400000 */
[----:B------:R-:W-:-:S02]  /*6780*/  FSETP.GEU.AND P6, PT, R33, -126, PT ;  /* 0xc2fc00002100780b */ /* 0x000fc40003fce000 */
[----:B------:R-:W-:Y:S02]  /*6790*/  FSETP.GEU.AND P5, PT, R25, -126, PT ;  /* 0xc2fc00001900780b */ /* 0x000fe40003fae000 */
[----:B------:R3:W4:Y:S01]  /*67a0*/  MUFU.EX2 R109, R41 ;  /* 0x00000029006d7308 */ /* 0x0007220000000800 */
[--C-:B-1----:R-:W-:Y:S01]  /*67b0*/  FFMA R37, R116, UR6, -R13.reuse ;  /* 0x0000000674257c23 */ /* 0x102fe2000800080d */
[----:B------:R-:W-:Y:S01]  /*67c0*/  ULDC UR6, c[0x0][0x604] ;  /* 0x0001810000067ab9 */ /* 0x000fe20000000800 */
[----:B------:R-:W-:Y:S01]  /*67d0*/  @!P1 FMUL R29, R29, 0.5 ;  /* 0x3f0000001d1d9820 */ /* 0x000fe20000400000 */
[--C-:B------:R-:W-:Y:S01]  /*67e0*/  FFMA R181, R120, UR6, -R13.reuse ;  /* 0x0000000678b57c23 */ /* 0x100fe2000800080d */
[----:B------:R-:W-:Y:S01]  /*67f0*/  ULDC UR6, c[0x0][0x604] ;  /* 0x0001810000067ab9 */ /* 0x000fe20000000800 */
[----:B-----5:R-:W-:Y:S01]  /*6800*/  @!P3 FMUL R105, R105, R105 ;  /* 0x000000696969b220 */ /* 0x020fe20000400000 */
[--C-:B------:R-:W-:Y:S01]  /*6810*/  FFMA R120, R121, UR6, -R13.reuse ;  /* 0x0000000679787c23 */ /* 0x100fe2000800080d */
[----:B------:R1:W5:Y:S01]  /*6820*/  MUFU.EX2 R112, R29 ;  /* 0x0000001d00707308 */ /* 0x0003620000000800 */
[----:B------:R-:W-:Y:S01]  /*6830*/  ULDC UR6, c[0x0][0x604] ;  /* 0x0001810000067ab9 */ /* 0x000fe20000000800 */
[----:B--2---:R-:W-:Y:S01]  /*6840*/  @!P2 FMUL R108, R108, R108 ;  /* 0x0000006c6c6ca220 */ /* 0x004fe20000400000 */
[----:B------:R-:W-:Y:S01]  /*6850*/  @!P5 FMUL R25, R25, 0.5 ;  /* 0x3f0000001919d820 */ /* 0x000fe20000400000 */
[----:B------:R-:W-:Y:S01]  /*6860*/  FSETP.GEU.AND P2, PT, R181, -126, PT ;  /* 0xc2fc0000b500780b */ /* 0x000fe20003f4e000 */
[----:B------:R-:W-:Y:S01]  /*6870*/  @!P6 FMUL R33, R33, 0.5 ;  /* 0x3f0000002121e820 */ /* 0x000fe20000400000 */
[----:B------:R-:W-:Y:S01]  /*6880*/  FSETP.GEU.AND P3, PT, R37, -126, PT ;  /* 0xc2fc00002500780b */ /* 0x000fe20003f6e000 */
[----:B---3--:R-:W-:Y:S01]  /*6890*/  FADD R41, R39, R106 ;  /* 0x0000006a27297221 */ /* 0x008fe20000000000 */
[----:B------:R2:W3:Y:S01]  /*68a0*/  MUFU.EX2 R116, R25 ;  /* 0x0000001900747308 */ /* 0x0004e20000000800 */
[--C-:B-1----:R-:W-:Y:S01]  /*68b0*/  FFMA R29, R124, UR6, -R13.reuse ;  /* 0x000000067c1d7c23 */ /* 0x102fe2000800080d */
[----:B------:R-:W-:Y:S01]  /*68c0*/  ULDC UR6, c[0x0][0x604] ;  /* 0x0001810000067ab9 */ /* 0x000fe20000000800 */
[----:B----4-:R-:W-:Y:S01]  /*68d0*/  @!P4 FMUL R109, R109, R109 ;  /* 0x0000006d6d6dc220 */ /* 0x010fe20000400000 */
[--C-:B------:R-:W-:Y:S01]  /*68e0*/  FFMA R124, R117, UR6, -R13.reuse ;  /* 0x00000006757c7c23 */ /* 0x100fe2000800080d */
[----:B------:R-:W-:Y:S01]  /*68f0*/  ULDC UR6, c[0x0][0x604] ;  /* 0x0001810000067ab9 */ /* 0x000fe20000000800 */
[----:B------:R-:W-:Y:S01]  /*6900*/  FSETP.GEU.AND P4, PT, R120, -126, PT ;  /* 0xc2fc00007800780b */ /* 0x000fe20003f8e000 */
[----:B------:R-:W-:Y:S01]  /*6910*/  FADD R174, R41, R156 ;  /* 0x0000009c29ae7221 */ /* 0x000fe20000000000 */
[----:B------:R1:W4:Y:S01]  /*6920*/  MUFU.EX2 R113, R33 ;  /* 0x0000002100717308 */ /* 0x0003220000000800 */
[--C-:B--2---:R-:W-:Y:S01]  /*6930*/  FFMA R25, R125, UR6, -R13.reuse ;  /* 0x000000067d197c23 */ /* 0x104fe2000800080d */
[----:B-----5:R-:W-:Y:S01]  /*6940*/  @!P1 FMUL R112, R112, R112 ;  /* 0x0000007070709220 */ /* 0x020fe20000400000 */
[----:B------:R-:W-:Y:S01]  /*6950*/  FSETP.GEU.AND P1, PT, R29, -126, PT ;  /* 0xc2fc00001d00780b */ /* 0x000fe20003f2e000 */
[----:B------:R-:W-:Y:S01]  /*6960*/  @!P2 FMUL R181, R181, 0.5 ;  /* 0x3f000000b5b5a820 */ /* 0x000fe20000400000 */
[--C-:B------:R-:W-:Y:S01]  /*6970*/  FFMA R125, R128, UR7, -R13.reuse ;  /* 0x00000007807d7c23 */ /* 0x100fe2000800080d */
[----:B------:R-:W-:Y:S01]  /*6980*/  ULDC UR7, c[0x0][0x604] ;  /* 0x0001810000077ab9 */ /* 0x000fe20000000800 */
[----:B------:R-:W-:Y:S01]  /*6990*/  ULDC UR6, c[0x0][0x604] ;  /* 0x0001810000067ab9 */ /* 0x000fe20000000800 */
[----:B------:R-:W-:Y:S01]  /*69a0*/  @!P3 FMUL R37, R37, 0.5 ;  /* 0x3f0000002525b820 */ /* 0x000fe20000400000 */
[----:B---3--:R-:W-:Y:S01]  /*69b0*/  @!P5 FMUL R116, R116, R116 ;  /* 0x000000747474d220 */ /* 0x008fe20000400000 */
[----:B------:R-:W-:Y:S01]  /*69c0*/  FSETP.GEU.AND P5, PT, R25, -126, PT ;  /* 0xc2fc00001900780b */ /* 0x000fe20003fae000 */
[----:B------:R-:W-:Y:S01]  /*69d0*/  @!P4 FMUL R120, R120, 0.5 ;  /* 0x3f0000007878c820 */ /* 0x000fe20000400000 */
[----:B------:R-:W2:Y:S01]  /*69e0*/  MUFU.EX2 R181, R181 ;  /* 0x000000b500b57308 */ /* 0x000ea20000000800 */
[--C-:B-1----:R-:W-:Y:S01]  /*69f0*/  FFMA R33, R129, UR8, -R13.reuse ;  /* 0x0000000881217c23 */ /* 0x102fe2000800080d */
[--C-:B------:R-:W-:Y:S01]  /*6a00*/  FFMA R129, R136, UR10, -R13.reuse ;  /* 0x0000000a88817c23 */ /* 0x100fe2000800080d */
[--C-:B------:R-:W-:Y:S01]  /*6a10*/  FFMA R136, R137, UR7, -R13.reuse ;  /* 0x0000000789887c23 */ /* 0x100fe2000800080d */
[----:B------:R-:W-:Y:S01]  /*6a20*/  @!P1 FMUL R29, R29, 0.5 ;  /* 0x3f0000001d1d9820 */ /* 0x000fe20000400000 */
[----:B------:R-:W-:Y:S01]  /*6a30*/  ULDC UR8, c[0x0][0x604] ;  /* 0x0001810000087ab9 */ /* 0x000fe20000000800 */
[----:B------:R-:W-:Y:S01]  /*6a40*/  ULDC UR10, c[0x0][0x604] ;  /* 0x00018100000a7ab9 */ /* 0x000fe20000000800 */
[--C-:B------:R-:W-:Y:S01]  /*6a50*/  FFMA R137, R144, UR8, -R13.reuse ;  /* 0x0000000890897c23 */ /* 0x100fe2000800080d */
[----:B------:R1:W3:Y:S01]  /*6a60*/  MUFU.EX2 R117, R29 ;  /* 0x0000001d00757308 */ /* 0x0002e20000000800 */
[--C-:B------:R-:W-:Y:S01]  /*6a70*/  FFMA R144, R145, UR13, -R13.reuse ;  /* 0x0000000d91907c23 */ /* 0x100fe2000800080d */
[--C-:B------:R-:W-:Y:S01]  /*6a80*/  FFMA R145, R148, UR14, -R13.reuse ;  /* 0x0000000e94917c23 */ /* 0x100fe2000800080d */
[----:B------:R-:W-:Y:S01]  /*6a90*/  @!P5 FMUL R25, R25, 0.5 ;  /* 0x3f0000001919d820 */ /* 0x000fe20000400000 */
[--C-:B------:R-:W-:Y:S01]  /*6aa0*/  FFMA R148, R149, UR10, -R13.reuse ;  /* 0x0000000a95947c23 */ /* 0x100fe2000800080d */
[----:B----4-:R-:W-:Y:S01]  /*6ab0*/  @!P6 FMUL R113, R113, R113 ;  /* 0x000000717171e220 */ /* 0x010fe20000400000 */
[----:B------:R-:W-:Y:S01]  /*6ac0*/  FSETP.GEU.AND P6, PT, R124, -126, PT ;  /* 0xc2fc00007c00780b */ /* 0x000fe20003fce000 */
[----:B------:R-:W-:Y:S01]  /*6ad0*/  FADD R41, R43, R110 ;  /* 0x0000006e2b297221 */ /* 0x000fe20000000000 */
[----:B------:R4:W5:Y:S01]  /*6ae0*/  MUFU.EX2 R128, R25 ;  /* 0x0000001900807308 */ /* 0x0009620000000800 */
[----:B--2---:R-:W-:Y:S01]  /*6af0*/  @!P2 FMUL R181, R181, R181 ;  /* 0x000000b5b5b5a220 */ /* 0x004fe20000400000 */
[----:B------:R-:W-:Y:S01]  /*6b00*/  FSETP.GEU.AND P2, PT, R125, -126, PT ;  /* 0xc2fc00007d00780b */ /* 0x000fe20003f4e000 */
[----:B-1----:R-:W-:Y:S01]  /*6b10*/  FFMA R29, R132, UR6, -R13 ;  /* 0x00000006841d7c23 */ /* 0x002fe2000800080d */
[----:B------:R-:W-:-:S04]  /*6b20*/  FADD R156, R75, R142 ;  /* 0x0000008e4b9c7221 */ /* 0x000fc80000000000 */
[----:B------:R-:W1:Y:S01]  /*6b30*/  MUFU.EX2 R120, R120 ;  /* 0x0000007800787308 */ /* 0x000e620000000800 */
[----:B---3--:R-:W-:Y:S01]  /*6b40*/  @!P1 FMUL R117, R117, R117 ;  /* 0x0000007575759220 */ /* 0x008fe20000400000 */
[----:B------:R-:W-:Y:S01]  /*6b50*/  FSETP.GEU.AND P1, PT, R129, -126, PT ;  /* 0xc2fc00008100780b */ /* 0x000fe20003f2e000 */
[----:B----4-:R-:W-:Y:S01]  /*6b60*/  FADD R25, R14, R83 ;  /* 0x000000530e197221 */ /* 0x010fe20000000000 */
[----:B------:R-:W-:Y:S01]  /*6b70*/  @!P6 FMUL R124, R124, 0.5 ;  /* 0x3f0000007c7ce820 */ /* 0x000fe20000400000 */
[----:B------:R-:W-:Y:S01]  /*6b80*/  FADD R178, R41, R156 ;  /* 0x0000009c29b27221 */ /* 0x000fe20000000000 */
[----:B------:R-:W-:Y:S01]  /*6b90*/  FADD R41, R50, R111 ;  /* 0x0000006f32297221 */ /* 0x000fe20000000000 */
[----:B------:R-:W-:Y:S01]  /*6ba0*/  @!P2 FMUL R125, R125, 0.5 ;  /* 0x3f0000007d7da820 */ /* 0x000fe20000400000 */
[----:B------:R-:W-:Y:S01]  /*6bb0*/  FADD R13, R25, R150 ;  /* 0x00000096190d7221 */ /* 0x000fe20000000000 */
[----:B-----5:R-:W-:Y:S01]  /*6bc0*/  @!P5 FMUL R128, R128, R128 ;  /* 0x000000808080d220 */ /* 0x020fe20000400000 */
[----:B------:R-:W-:Y:S01]  /*6bd0*/  FSETP.GEU.AND P5, PT, R136, -126, PT ;  /* 0xc2fc00008800780b */ /* 0x000fe20003fae000 */
[----:B------:R-:W-:Y:S01]  /*6be0*/  FADD R150, R35, R102 ;  /* 0x0000006623967221 */ /* 0x000fe20000000000 */
[----:B------:R-:W-:Y:S01]  /*6bf0*/  FADD R25, R15, R86 ;  /* 0x000000560f197221 */ /* 0x000fe20000000000 */
[----:B------:R-:W2:Y:S01]  /*6c00*/  MUFU.EX2 R125, R125 ;  /* 0x0000007d007d7308 */ /* 0x000ea20000000800 */
[----:B------:R-:W-:Y:S01]  /*6c10*/  FADD R156, R82, R143 ;  /* 0x0000008f529c7221 */ /* 0x000fe20000000000 */
[----:B------:R-:W-:Y:S01]  /*6c20*/  @!P1 FMUL R129, R129, 0.5 ;  /* 0x3f00000081819820 */ /* 0x000fe20000400000 */
[----:B------:R-:W-:Y:S01]  /*6c30*/  FADD R25, R25, R152 ;  /* 0x0000009819197221 */ /* 0x000fe20000000000 */
[----:B-1----:R-:W-:Y:S01]  /*6c40*/  @!P4 FMUL R120, R120, R120 ;  /* 0x000000787878c220 */ /* 0x002fe20000400000 */
[----:B------:R-:W-:Y:S01]  /*6c50*/  FSETP.GEU.AND P4, PT, R33, -126, PT ;  /* 0xc2fc00002100780b */ /* 0x000fe20003f8e000 */
[----:B------:R-:W-:Y:S01]  /*6c60*/  FADD R152, R55, R122 ;  /* 0x0000007a37987221 */ /* 0x000fe20000000000 */
[----:B------:R-:W-:Y:S01]  /*6c70*/  FADD R184, R41, R156 ;  /* 0x0000009c29b87221 */ /* 0x000fe20000000000 */
[----:B------:R-:W1:Y:S01]  /*6c80*/  MUFU.EX2 R129, R129 ;  /* 0x0000008100817308 */ /* 0x000e620000000800 */
[----:B------:R-:W-:Y:S01]  /*6c90*/  FADD R41, R161, R116 ;  /* 0x00000074a1297221 */ /* 0x000fe20000000000 */
[----:B------:R-:W-:-:S06]  /*6ca0*/  @!P5 FMUL R136, R136, 0.5 ;  /* 0x3f0000008888d820 */ /* 0x000fcc0000400000 */
[----:B------:R-:W3:Y:S01]  /*6cb0*/  MUFU.EX2 R136, R136 ;  /* 0x0000008800887308 */ /* 0x000ee20000000800 */
[----:B--2---:R-:W-:Y:S01]  /*6cc0*/  @!P2 FMUL R125, R125, R125 ;  /* 0x0000007d7d7da220 */ /* 0x004fe20000400000 */
[----:B------:R-:W-:Y:S01]  /*6cd0*/  @!P4 FMUL R33, R33, 0.5 ;  /* 0x3f0000002121c820 */ /* 0x000fe20000400000 */
[----:B------:R-:W-:-:S05]  /*6ce0*/  FSETP.GEU.AND P2, PT, R133, -126, PT ;  /* 0xc2fc00008500780b */ /* 0x000fca0003f4e000 */
[----:B------:R2:W4:Y:S01]  /*6cf0*/  MUFU.EX2 R132, R33 ;  /* 0x0000002100847308 */ /* 0x0005220000000800 */
[----:B-1----:R-:W-:Y:S01]  /*6d00*/  @!P1 FMUL R129, R129, R129 ;  /* 0x0000008181819220 */ /* 0x002fe20000400000 */
[----:B------:R-:W-:-:S06]  /*6d10*/  FSETP.GEU.AND P1, PT, R137, -126, PT ;  /* 0xc2fc00008900780b */ /* 0x000fcc0003f2e000 */
[----:B------:R-:W-:Y:S01]  /*6d20*/  @!P2 FMUL R133, R133, 0.5 ;  /* 0x3f0000008585a820 */ /* 0x000fe20000400000 */
[----:B---3--:R-:W-:Y:S01]  /*6d30*/  @!P5 FMUL R136, R136, R136 ;  /* 0x000000888888d220 */ /* 0x008fe20000400000 */
[----:B------:R-:W-:Y:S01]  /*6d40*/  FSETP.GEU.AND P5, PT, R144, -126, PT ;  /* 0xc2fc00009000780b */ /* 0x000fe20003fae000 */
[----:B--2---:R-:W-:Y:S01]  /*6d50*/  FADD R33, R67, R134 ;  /* 0x0000008643217221 */ /* 0x004fe20000000000 */
[----:B------:R1:W-:Y:S01]  /*6d60*/  MUFU.EX2 R121, R37 ;  /* 0x0000002500797308 */ /* 0x0003e20000000800 */
[----:B------:R-:W-:Y:S02]  /*6d70*/  FADD R156, R173, R136 ;  /* 0x00000088ad9c7221 */ /* 0x000fe40000000000 */
[----:B------:R-:W-:Y:S01]  /*6d80*/  @!P1 FMUL R137, R137, 0.5 ;  /* 0x3f00000089899820 */ /* 0x000fe20000400000 */
[----:B------:R-:W-:Y:S01]  /*6d90*/  FADD R150, R150, R33 ;  /* 0x0000002196967221 */ /* 0x000fe20000000000 */
[----:B----4-:R-:W-:Y:S01]  /*6da0*/  @!P4 FMUL R132, R132, R132 ;  /* 0x000000848484c220 */ /* 0x010fe20000400000 */
[----:B------:R-:W-:Y:S01]  /*6db0*/  FSETP.GEU.AND P4, PT, R140, -126, PT ;  /* 0xc2fc00008c00780b */ /* 0x000fe20003f8e000 */
[----:B------:R-:W-:Y:S01]  /*6dc0*/  FADD R33, R27, R90 ;  /* 0x0000005a1b217221 */ /* 0x000fe20000000000 */
[----:B------:R-:W2:Y:S01]  /*6dd0*/  MUFU.EX2 R133, R133 ;  /* 0x0000008500857308 */ /* 0x000ea20000000800 */
[----:B-1----:R-:W-:Y:S01]  /*6de0*/  FADD R37, R38, R99 ;  /* 0x0000006326257221 */ /* 0x002fe20000000000 */
[----:B------:R-:W-:Y:S01]  /*6df0*/  FADD R13, R13, R150 ;  /* 0x000000960d0d7221 */ /* 0x000fe20000000000 */
[----:B------:R-:W-:Y:S01]  /*6e00*/  @!P5 FMUL R144, R144, 0.5 ;  /* 0x3f0000009090d820 */ /* 0x000fe20000400000 */
[----:B------:R-:W-:Y:S01]  /*6e10*/  FADD R69, R33, R152 ;  /* 0x0000009821457221 */ /* 0x000fe20000000000 */
[----:B------:R-:W-:Y:S01]  /*6e20*/  FADD R172, R37, R154 ;  /* 0x0000009a25ac7221 */ /* 0x000fe20000000000 */
[----:B------:R-:W-:Y:S01]  /*6e30*/  FADD R33, R26, R87 ;  /* 0x000000571a217221 */ /* 0x000fe20000000000 */
[----:B------:R-:W-:Y:S01]  /*6e40*/  FADD R152, R58, R119 ;  /* 0x000000773a987221 */ /* 0x000fe20000000000 */
[----:B------:R-:W1:Y:S01]  /*6e50*/  MUFU.EX2 R137, R137 ;  /* 0x0000008900897308 */ /* 0x000e620000000800 */
[----:B------:R-:W-:Y:S01]  /*6e60*/  FADD R37, R42, R103 ;  /* 0x000000672a257221 */ /* 0x000fe20000000000 */
[----:B------:R-:W-:Y:S01]  /*6e70*/  FADD R154, R74, R135 ;  /* 0x000000874a9a7221 */ /* 0x000fe20000000000 */
[----:B------:R-:W-:Y:S01]  /*6e80*/  @!P4 FMUL R140, R140, 0.5 ;  /* 0x3f0000008c8cc820 */ /* 0x000fe20000400000 */
[----:B------:R-:W-:Y:S01]  /*6e90*/  FADD R73, R33, R152 ;  /* 0x0000009821497221 */ /* 0x000fe20000000000 */
[----:B------:R-:W-:Y:S01]  /*6ea0*/  FADD R33, R17, R94 ;  /* 0x0000005e11217221 */ /* 0x000fe20000000000 */
[----:B------:R-:W-:Y:S01]  /*6eb0*/  FADD R176, R37, R154 ;  /* 0x0000009a25b07221 */ /* 0x000fe20000000000 */
[----:B------:R-:W-:Y:S01]  /*6ec0*/  FADD R152, R59, R126 ;  /* 0x0000007e3b987221 */ /* 0x000fe20000000000 */
[----:B------:R-:W3:Y:S01]  /*6ed0*/  MUFU.EX2 R144, R144 ;  /* 0x0000009000907308 */ /* 0x000ee20000000800 */
[----:B--2---:R-:W-:Y:S01]  /*6ee0*/  @!P2 FMUL R133, R133, R133 ;  /* 0x000000858585a220 */ /* 0x004fe20000400000 */
[----:B------:R-:W-:Y:S01]  /*6ef0*/  FSETP.GEU.AND P2, PT, R29, -126, PT ;  /* 0xc2fc00001d00780b */ /* 0x000fe20003f4e000 */
[----:B------:R-:W-:Y:S01]  /*6f00*/  FADD R37, R30, R91 ;  /* 0x0000005b1e257221 */ /* 0x000fe20000000000 */
[----:B------:R-:W-:Y:S01]  /*6f10*/  FADD R154, R62, R123 ;  /* 0x0000007b3e9a7221 */ /* 0x000fe20000000000 */
[----:B------:R-:W-:Y:S01]  /*6f20*/  FADD R77, R33, R152 ;  /* 0x00000098214d7221 */ /* 0x000fe20000000000 */
[----:B------:R-:W-:Y:S01]  /*6f30*/  FADD R33, R31, R98 ;  /* 0x000000621f217221 */ /* 0x000fe20000000000 */
[----:B------:R-:W-:Y:S01]  /*6f40*/  FADD R152, R63, R130 ;  /* 0x000000823f987221 */ /* 0x000fe20000000000 */
[----:B------:R-:W2:Y:S01]  /*6f50*/  MUFU.EX2 R140, R140 ;  /* 0x0000008c008c7308 */ /* 0x000ea20000000800 */
[----:B-1----:R-:W-:Y:S01]  /*6f60*/  @!P1 FMUL R137, R137, R137 ;  /* 0x0000008989899220 */ /* 0x002fe20000400000 */
[----:B------:R-:W-:Y:S01]  /*6f70*/  FSETP.GEU.AND P1, PT, R145, -126, PT ;  /* 0xc2fc00009100780b */ /* 0x000fe20003f2e000 */
[----:B------:R-:W-:Y:S01]  /*6f80*/  FADD R81, R37, R154 ;  /* 0x0000009a25517221 */ /* 0x000fe20000000000 */
[----:B------:R-:W-:Y:S01]  /*6f90*/  FADD R37, R46, R107 ;  /* 0x0000006b2e257221 */ /* 0x000fe20000000000 */
[----:B------:R-:W-:Y:S01]  /*6fa0*/  FADD R154, R78, R139 ;  /* 0x0000008b4e9a7221 */ /* 0x000fe20000000000 */
[----:B------:R-:W-:Y:S01]  /*6fb0*/  FADD R85, R33, R152 ;  /* 0x0000009821557221 */ /* 0x000fe20000000000 */
[----:B------:R-:W-:Y:S01]  /*6fc0*/  FADD R33, R34, R95 ;  /* 0x0000005f22217221 */ /* 0x000fe20000000000 */
[----:B------:R-:W-:Y:S01]  /*6fd0*/  FADD R152, R66, R127 ;  /* 0x0000007f42987221 */ /* 0x000fe20000000000 */
[----:B---3--:R-:W-:Y:S01]  /*6fe0*/  @!P5 FMUL R144, R144, R144 ;  /* 0x000000909090d220 */ /* 0x008fe20000400000 */
[----:B------:R-:W-:Y:S01]  /*6ff0*/  FSETP.GEU.AND P5, PT, R148, -126, PT ;  /* 0xc2fc00009400780b */ /* 0x000fe20003fae000 */
[----:B------:R-:W-:Y:S01]  /*7000*/  FADD R180, R37, R154 ;  /* 0x0000009a25b47221 */ /* 0x000fe20000000000 */
[----:B------:R-:W-:Y:S01]  /*7010*/  FADD R37, R47, R114 ;  /* 0x000000722f257221 */ /* 0x000fe20000000000 */
[----:B------:R-:W-:Y:S01]  /*7020*/  FADD R154, R79, R24 ;  /* 0x000000184f9a7221 */ /* 0x000fe20000000000 */
[----:B------:R-:W-:Y:S01]  /*7030*/  @!P2 FMUL R29, R29, 0.5 ;  /* 0x3f0000001d1da820 */ /* 0x000fe20000400000 */
[----:B------:R-:W-:Y:S01]  /*7040*/  @!P1 FMUL R145, R145, 0.5 ;  /* 0x3f00000091919820 */ /* 0x000fe20000400000 */
[----:B------:R-:W1:Y:S01]  /*7050*/  MUFU.EX2 R124, R124 ;  /* 0x0000007c007c7308 */ /* 0x000e620000000800 */
[----:B--2---:R-:W-:Y:S01]  /*7060*/  @!P4 FMUL R140, R140, R140 ;  /* 0x0000008c8c8cc220 */ /* 0x004fe20000400000 */
[----:B------:R-:W-:Y:S01]  /*7070*/  FSETP.GEU.AND P4, PT, R146, -126, PT ;  /* 0xc2fc00009200780b */ /* 0x000fe20003f8e000 */
[----:B------:R-:W-:Y:S01]  /*7080*/  FADD R182, R37, R154 ;  /* 0x0000009a25b67221 */ /* 0x000fe20000000000 */
[----:B------:R-:W-:Y:S01]  /*7090*/  FADD R149, R33, R152 ;  /* 0x0000009821957221 */ /* 0x000fe20000000000 */
[----:B------:R-:W-:Y:S01]  /*70a0*/  FADD R33, R28, R179 ;  /* 0x000000b31c217221 */ /* 0x000fe20000000000 */
[----:B------:R-:W-:Y:S01]  /*70b0*/  FADD R152, R60, R181 ;  /* 0x000000b53c987221 */ /* 0x000fe20000000000 */
[----:B------:R-:W-:Y:S01]  /*70c0*/  @!P5 FMUL R148, R148, 0.5 ;  /* 0x3f0000009494d820 */ /* 0x000fe20000400000 */
[----:B------:R2:W3:Y:S01]  /*70d0*/  MUFU.EX2 R141, R29 ;  /* 0x0000001d008d7308 */ /* 0x0004e20000000800 */
[----:B------:R-:W-:Y:S01]  /*70e0*/  FADD R37, R44, R105 ;  /* 0x000000692c257221 */ /* 0x000fe20000000000 */
[----:B------:R-:W-:Y:S01]  /*70f0*/  FADD R154, R76, R129 ;  /* 0x000000814c9a7221 */ /* 0x000fe20000000000 */
[----:B------:R-:W-:Y:S01]  /*7100*/  FADD R45, R33, R152 ;  /* 0x00000098212d7221 */ /* 0x000fe20000000000 */
[----:B------:R-:W-:Y:S01]  /*7110*/  FADD R152, R165, R120 ;  /* 0x00000078a5987221 */ /* 0x000fe20000000000 */
[----:B------:R-:W-:Y:S01]  /*7120*/  FADD R33, R32, R93 ;  /* 0x0000005d20217221 */ /* 0x000fe20000000000 */
[----:B------:R-:W-:Y:S01]  /*7130*/  FADD R160, R37, R154 ;  /* 0x0000009a25a07221 */ /* 0x000fe20000000000 */
[----:B------:R-:W-:Y:S01]  /*7140*/  @!P4 FMUL R146, R146, 0.5 ;  /* 0x3f0000009292c820 */ /* 0x000fe20000400000 */
[----:B------:R-:W-:Y:S01]  /*7150*/  MUFU.EX2 R145, R145 ;  /* 0x0000009100917308 */ /* 0x000fe20000000800 */
[----:B--2---:R-:W-:Y:S01]  /*7160*/  FADD R29, R147, R92 ;  /* 0x0000005c931d7221 */ /* 0x004fe20000000000 */
[----:B------:R-:W-:Y:S01]  /*7170*/  FADD R37, R157, R108 ;  /* 0x0000006c9d257221 */ /* 0x000fe20000000000 */
[----:B------:R-:W-:Y:S01]  /*7180*/  FADD R154, R64, R117 ;  /* 0x00000075409a7221 */ /* 0x000fe20000000000 */
[----:B------:R-:W-:Y:S01]  /*7190*/  FADD R158, R177, R144 ;  /* 0x00000090b19e7221 */ /* 0x000fe20000000000 */
[----:B------:R-:W-:Y:S01]  /*71a0*/  FADD R49, R29, R152 ;  /* 0x000000981d317221 */ /* 0x000fe20000000000 */
[----:B------:R-:W-:Y:S01]  /*71b0*/  FADD R162, R37, R156 ;  /* 0x0000009c25a27221 */ /* 0x000fe20000000000 */
[----:B------:R-:W-:Y:S01]  /*71c0*/  FADD R53, R33, R154 ;  /* 0x0000009a21357221 */ /* 0x000fe20000000000 */
[----:B------:R-:W2:Y:S01]  /*71d0*/  MUFU.EX2 R146, R146 ;  /* 0x0000009200927308 */ /* 0x000ea20000000800 */
[----:B------:R-:W-:Y:S01]  /*71e0*/  FADD R33, R48, R109 ;  /* 0x0000006d30217221 */ /* 0x000fe20000000000 */
[----:B------:R-:W-:Y:S01]  /*71f0*/  FADD R154, R80, R133 ;  /* 0x00000085509a7221 */ /* 0x000fe20000000000 */
[----:B------:R-:W-:Y:S01]  /*7200*/  FADD R29, R151, R96 ;  /* 0x00000060971d7221 */ /* 0x000fe20000000000 */
[----:B------:R-:W-:Y:S01]  /*7210*/  FADD R152, R167, R128 ;  /* 0x00000080a7987221 */ /* 0x000fe20000000000 */
[----:B------:R-:W-:Y:S01]  /*7220*/  FADD R37, R159, R112 ;  /* 0x000000709f257221 */ /* 0x000fe20000000000 */
[----:B------:R-:W-:Y:S01]  /*7230*/  FADD R156, R175, R140 ;  /* 0x0000008caf9c7221 */ /* 0x000fe20000000000 */
[----:B------:R-:W-:Y:S01]  /*7240*/  FADD R164, R33, R154 ;  /* 0x0000009a21a47221 */ /* 0x000fe20000000000 */
[----:B------:R-:W4:Y:S01]  /*7250*/  MUFU.EX2 R148, R148 ;  /* 0x0000009400947308 */ /* 0x000f220000000800 */
[----:B------:R-:W-:Y:S01]  /*7260*/  FADD R57, R29, R152 ;  /* 0x000000981d397221 */ /* 0x000fe20000000000 */
[----:B------:R-:W-:Y:S01]  /*7270*/  FADD R166, R37, R156 ;  /* 0x0000009c25a67221 */ /* 0x000fe20000000000 */
[----:B------:R-:W-:Y:S01]  /*7280*/  FADD R29, R36, R97 ;  /* 0x00000061241d7221 */ /* 0x000fe20000000000 */
[----:B------:R-:W-:Y:S01]  /*7290*/  FADD R152, R68, R125 ;  /* 0x0000007d44987221 */ /* 0x000fe20000000000 */
[----:B------:R-:W-:Y:S01]  /*72a0*/  FADD R37, R52, R113 ;  /* 0x0000007134257221 */ /* 0x000fe20000000000 */
[----:B------:R-:W-:Y:S01]  /*72b0*/  FADD R156, R84, R137 ;  /* 0x00000089549c7221 */ /* 0x000fe20000000000 */
[----:B------:R-:W-:Y:S01]  /*72c0*/  FADD R33, R153, R100 ;  /* 0x0000006499217221 */ /* 0x000fe20000000000 */
[----:B------:R-:W-:Y:S01]  /*72d0*/  FADD R154, R169, R132 ;  /* 0x00000084a99a7221 */ /* 0x000fe20000000000 */
[----:B------:R-:W-:Y:S01]  /*72e0*/  @!P3 FMUL R121, R121, R121 ;  /* 0x000000797979b220 */ /* 0x000fe20000400000 */
[----:B-1----:R-:W-:Y:S01]  /*72f0*/  @!P6 FMUL R124, R124, R124 ;  /* 0x0000007c7c7ce220 */ /* 0x002fe20000400000 */
[----:B---3--:R-:W-:Y:S01]  /*7300*/  @!P2 FMUL R141, R141, R141 ;  /* 0x0000008d8d8da220 */ /* 0x008fe20000400000 */
[----:B--2---:R-:W-:Y:S01]  /*7310*/  @!P4 FMUL R146, R146, R146 ;  /* 0x000000929292c220 */ /* 0x004fe20000400000 */
[----:B------:R-:W-:Y:S01]  /*7320*/  @!P1 FMUL R145, R145, R145 ;  /* 0x0000009191919220 */ /* 0x000fe20000400000 */
[----:B------:R-:W-:Y:S01]  /*7330*/  FADD R61, R29, R152 ;  /* 0x000000981d3d7221 */ /* 0x000fe20000000000 */
[----:B------:R-:W-:Y:S01]  /*7340*/  FADD R168, R37, R156 ;  /* 0x0000009c25a87221 */ /* 0x000fe20000000000 */
[----:B------:R-:W-:Y:S01]  /*7350*/  FADD R65, R33, R154 ;  /* 0x0000009a21417221 */ /* 0x000fe20000000000 */
[----:B----4-:R-:W-:Y:S01]  /*7360*/  @!P5 FMUL R148, R148, R148 ;  /* 0x000000949494d220 */ /* 0x010fe20000400000 */
        /* <DEDUP_REMOVED lines=37> */
[----:B------:R-:W-:Y:S01]  /*75c0*/  F2FP.BF16.F32.PACK_AB R25, R15, R14 ;  /* 0x0000000e0f19723e */ /* 0x000fe200000010ff */
[----:B------:R-:W-:Y:S01]  /*75d0*/  FADD R13, R13, R178 ;  /* 0x000000b20d0d7221 */ /* 0x000fe20000000000 */
[----:B------:R-:W-:Y:S01]  /*75e0*/  FADD R182, R69, R182 ;  /* 0x000000b645b67221 */ /* 0x000fe20000000000 */
[----:B------:R-:W-:Y:S01]  /*75f0*/  FADD R15, R45, R158 ;  /* 0x0000009e2d0f7221 */ /* 0x000fe20000000000 */
[----:B------:R-:W-:-:S02]  /*7600*/  F2FP.BF16.F32.PACK_AB R45, R62, R59 ;  /* 0x0000003b3e2d723e */ /* 0x000fc400000010ff */
[----:B------:R-:W-:Y:S01]  /*7610*/  F2FP.BF16.F32.PACK_AB R59, R87, R90 ;  /* 0x0000005a573b723e */ /* 0x000fe200000010ff */
[----:B------:R-:W-:Y:S01]  /*7620*/  FADD R13, R13, R182 ;  /* 0x000000b60d0d7221 */ /* 0x000fe20000000000 */
[----:B------:R-:W-:Y:S02]  /*7630*/  F2FP.BF16.F32.PACK_AB R87, R143, R24 ;  /* 0x000000188f57723e */ /* 0x000fe400000010ff */
[----:B------:R-:W-:Y:S01]  /*7640*/  F2FP.BF16.F32.PACK_AB R27, R26, R27 ;  /* 0x0000001b1a1b723e */ /* 0x000fe200000010ff */
[----:B------:R-:W-:Y:S01]  /*7650*/  FADD R13, R13, R184 ;  /* 0x000000b80d0d7221 */ /* 0x000fe20000000000 */
[----:B------:R-:W-:Y:S02]  /*7660*/  F2FP.BF16.F32.PACK_AB R33, R38, R35 ;  /* 0x000000232621723e */ /* 0x000fe400000010ff */
[----:B------:R-:W-:Y:S02]  /*7670*/  F2FP.BF16.F32.PACK_AB R24, R147, R28 ;  /* 0x0000001c9318723e */ /* 0x000fe400000010ff */
[----:B------:R-:W-:-:S02]  /*7680*/  F2FP.BF16.F32.PACK_AB R29, R30, R17 ;  /* 0x000000111e1d723e */ /* 0x000fc400000010ff */
[----:B------:R-:W-:Y:S02]  /*7690*/  F2FP.BF16.F32.PACK_AB R31, R34, R31 ;  /* 0x0000001f221f723e */ /* 0x000fe400000010ff */
[----:B------:R-:W-:Y:S02]  /*76a0*/  F2FP.BF16.F32.PACK_AB R35, R42, R39 ;  /* 0x000000272a23723e */ /* 0x000fe400000010ff */
[----:B------:R-:W-:Y:S02]  /*76b0*/  F2FP.BF16.F32.PACK_AB R37, R46, R43 ;  /* 0x0000002b2e25723e */ /* 0x000fe400000010ff */
        /* <DEDUP_REMOVED lines=53> */
[----:B------:R-:W-:Y:S02]  /*7a10*/  MOV R17, 0x2 ;  /* 0x0000000200117802 */ /* 0x000fe40000000f00 */
[----:B------:R-:W-:-:S07]  /*7a20*/  SHF.L.U32 R89, RZ, 0x1f, RZ ;  /* 0x0000001fff597819 */ /* 0x000fce00000006ff */
.L_x_23:
[----:B-1----:R1:W2:Y:S02]  /*7a30*/  SYNCS.PHASECHK.TRANS64.TRYWAIT P1, [R2+URZ+0x3b808], R89 ;  /* 0x03b80859020075a7 */ /* 0x0022a4000802017f */
[----:B--2---:R-:W-:Y:S05]  /*7a40*/  @!P1 NANOSLEEP.SYNCS 0x989680 ;  /* 0x009896800000995d */ /* 0x004fea0003900000 */
[----:B------:R-:W2:Y:S02]  /*7a50*/  @!P1 SYNCS.PHASECHK.TRANS64 P1, [R2+URZ+0x3b808], R89 ;  /* 0x03b80859020095a7 */ /* 0x000ea4000802007f */
[----:B--2---:R-:W-:Y:S05]  /*7a60*/  @!P1 BRA `(.L_x_23) ;  /* 0xfffffffc00f09947 */ /* 0x004fea000383ffff */
[----:B------:R-:W-:Y:S01]  /*7a70*/  UIADD3 UR6, UR41, 0xe00, URZ ;  /* 0x00000e0029067890 */ /* 0x000fe2000fffe03f */
[----:B------:R-:W-:Y:S01]  /*7a80*/  WARPGROUP.ARRIVE ;  /* 0x00000000000079c5 */ /* 0x000fe20000000000 */
[----:B------:R-:W-:Y:S01]  /*7a90*/  UMOV UR7, 0xc0000010 ;  /* 0xc000001000077882 */ /* 0x000fe20000000000 */
[----:B------:R-:W-:Y:S01]  /*7aa0*/  UIADD3 UR8, UR41, 0x1000, URZ ;  /* 0x0000100029087890 */ /* 0x000fe2000fffe03f */
[C---:B------:R-:W-:Y:S01]  /*7ab0*/  ISETP.GE.AND P1, PT, R215.reuse, 0x3, PT ;  /* 0x00000003d700780c */ /* 0x040fe20003f26270 */
[----:B------:R-:W-:Y:S01]  /*7ac0*/  UMOV UR15, 0xc0000010 ;  /* 0xc0000010000f7882 */ /* 0x000fe20000000000 */
[----:B------:R-:W-:Y:S01]  /*7ad0*/  UIADD3 UR10, UR41, 0x1200, URZ ;  /* 0x00001200290a7890 */ /* 0x000fe2000fffe03f */
[----:B------:R-:W-:Y:S01]  /*7ae0*/  VIADD R14, R2, 0x3b820 ;  /* 0x0003b820020e7836 */ /* 0x000fe20000000000 */
[----:B------:R-:W-:Y:S01]  /*7af0*/  UMOV UR11, 0xc0000010 ;  /* 0xc0000010000b7882 */ /* 0x000fe20000000000 */
[----:B------:R-:W-:Y:S01]  /*7b00*/  HGMMA.64x16x16.F32.BF16 R200, R24, gdesc[UR4].tnspB, RZ, !UPT, gsb0 ;  /* 0x4020000418c87df0 */ /* 0x000fe2000c0018ff */
[----:B------:R-:W-:Y:S01]  /*7b10*/  UMOV UR14, UR8 ;  /* 0x00000008000e7c82 */ /* 0x000fe20008000000 */
[----:B------:R-:W-:Y:S01]  /*7b20*/  UIADD3 UR12, UR41, 0x1400, URZ ;  /* 0x00001400290c7890 */ /* 0x000fe2000fffe03f */
[----:B------:R-:W-:Y:S01]  /*7b30*/  VIADD R12, R12, 0x100 ;  /* 0x000001000c0c7836 */ /* 0x000fe20000000000 */
[----:B------:R-:W-:Y:S01]  /*7b40*/  UIADD3 UR6, UR41, 0x1600, URZ ;  /* 0x0000160029067890 */ /* 0x000fe2000fffe03f */
[----:B------:R-:W-:Y:S01]  /*7b50*/  VIADD R215, R215, 0xffffffff ;  /* 0xffffffffd7d77836 */ /* 0x000fe20000000000 */
[----:B------:R-:W-:Y:S01]  /*7b60*/  UMOV UR7, 0xc0000010 ;  /* 0xc000001000077882 */ /* 0x000fe20000000000 */
[----:B------:R-:W-:Y:S01]  /*7b70*/  UIADD3 UR8, UR41, 0x1800, URZ ;  /* 0x0000180029087890 */ /* 0x000fe2000fffe03f */
[----:B------:R-:W-:-:S02]  /*7b80*/  WARPGROUP.DEPBAR.LE gsb0, 0x0 ;  /* 0x00008000000079c5 */ /* 0x000fc40000010000 */
[----:B------:R-:W-:-:S06]  /*7b90*/  WARPGROUP.ARRIVE ;  /* 0x00000000000079c5 */ /* 0x000fcc0000000000 */
[----:B------:R-:W-:Y:S01]  /*7ba0*/  HGMMA.64x16x16.F32.BF16 R192, R24, gdesc[UR12].tnspB, RZ, !UPT, gsb0 ;  /* 0x4020000c18c07df0 */ /* 0x000fe2000c0018ff */
[----:B------:R-:W-:Y:S01]  /*7bb0*/  UMOV UR14, UR12 ;  /* 0x0000000c000e7c82 */ /* 0x000fe20008000000 */
[----:B------:R-:W-:Y:S01]  /*7bc0*/  UMOV UR15, 0xc0000010 ;  /* 0xc0000010000f7882 */ /* 0x000fe20000000000 */
[----:B------:R-:W-:Y:S01]  /*7bd0*/  UIADD3 UR12, UR41, 0x1420, URZ ;  /* 0x00001420290c7890 */ /* 0x000fe2000fffe03f */
[----:B------:R-:W-:Y:S02]  /*7be0*/  WARPGROUP.DEPBAR.LE gsb0, 0x0 ;  /* 0x00008000000079c5 */ /* 0x000fe40000010000 */
[----:B------:R-:W-:-:S06]  /*7bf0*/  WARPGROUP.ARRIVE ;  /* 0x00000000000079c5 */ /* 0x000fcc0000000000 */
[----:B------:R-:W-:Y:S01]  /*7c00*/  HGMMA.64x16x16.F32.BF16 R184, R24, gdesc[UR8].tnspB, RZ, !UPT, gsb0 ;  /* 0x4020000818b87df0 */ /* 0x000fe2000c0018ff */
[----:B------:R-:W-:Y:S01]  /*7c10*/  UIADD3 UR10, UR41, 0x1a00, URZ ;  /* 0x00001a00290a7890 */ /* 0x000fe2000fffe03f */
[----:B------:R-:W-:Y:S01]  /*7c20*/  UMOV UR11, 0xc0000010 ;  /* 0xc0000010000b7882 */ /* 0x000fe20000000000 */
[----:B------:R-:W-:Y:S02]  /*7c30*/  WARPGROUP.DEPBAR.LE gsb0, 0x0 ;  /* 0x00008000000079c5 */ /* 0x000fe40000010000 */
[----:B------:R-:W-:-:S06]  /*7c40*/  WARPGROUP.ARRIVE ;  /* 0x00000000000079c5 */ /* 0x000fcc0000000000 */
[----:B------:R-:W-:Y:S01]  /*7c50*/  HGMMA.64x16x16.F32.BF16 R176, R24, gdesc[UR12].tnspB, RZ, !UPT, gsb0 ;  /* 0x4020000c18b07df0 */ /* 0x000fe2000c0018ff */
[----:B------:R-:W-:Y:S02]  /*7c60*/  UMOV UR15, 0xc0000010 ;  /* 0xc0000010000f7882 */ /* 0x000fe40000000000 */
[----:B------:R-:W-:Y:S02]  /*7c70*/  WARPGROUP.DEPBAR.LE gsb0, 0x0 ;  /* 0x00008000000079c5 */ /* 0x000fe40000010000 */
[----:B------:R-:W-:-:S06]  /*7c80*/  WARPGROUP.ARRIVE ;  /* 0x00000000000079c5 */ /* 0x000fcc0000000000 */
[----:B------:R-:W-:Y:S01]  /*7c90*/  HGMMA.64x16x16.F32.BF16 R168, R24, gdesc[UR4].tnspB, RZ, !UPT, gsb0 ;  /* 0x4020000418a87df0 */ /* 0x000fe2000c0018ff */
[----:B------:R-:W-:Y:S01]  /*7ca0*/  UMOV UR6, UR8 ;  /* 0x0000000800067c82 */ /* 0x000fe20008000000 */
[----:B------:R-:W-:Y:S01]  /*7cb0*/  UMOV UR7, 0xc0000010 ;  /* 0xc000001000077882 */ /* 0x000fe20000000000 */
[----:B------:R-:W-:-:S07]  /*7cc0*/  UIADD3 UR8, UR41, 0x1020, URZ ;  /* 0x0000102029087890 */ /* 0x000fce000fffe03f */
[----:B------:R-:W-:Y:S01]  /*7cd0*/  UMOV UR14, UR8 ;  /* 0x00000008000e7c82 */ /* 0x000fe20008000000 */
        /* <DEDUP_REMOVED lines=9> */
[----:B------:R-:W-:Y:S01]  /*7d70*/  UIADD3 UR10, UR41, 0x1220, URZ ;  /* 0x00001220290a7890 */ /* 0x000fe2000fffe03f */
[----:B------:R-:W-:Y:S01]  /*7d80*/  UMOV UR11, 0xc0000010 ;  /* 0xc0000010000b7882 */ /* 0x000fe20000000000 */
[----:B------:R-:W-:Y:S02]  /*7d90*/  WARPGROUP.DEPBAR.LE gsb0, 0x0 ;  /* 0x00008000000079c5 */ /* 0x000fe40000010000 */
[----:B------:R-:W-:Y:S01]  /*7da0*/  WARPGROUP.ARRIVE ;  /* 0x00000000000079c5 */ /* 0x000fe20000000000 */
[----:B------:R-:W-:-:S05]  /*7db0*/  PRMT R24, RZ, 0x654, R14 ;  /* 0x00000654ff187816 */ /* 0x000fca000000000e */
[----:B------:R-:W-:Y:S01]  /*7dc0*/  HGMMA.64x16x16.F32.BF16 R200, R28, gdesc[UR4].tnspB, R200, gsb0 ;  /* 0x402000041cc87df0 */ /* 0x000fe200080018c8 */
[----:B------:R-:W-:Y:S01]  /*7dd0*/  UIADD3 UR6, UR41, 0x1620, URZ ;  /* 0x0000162029067890 */ /* 0x000fe2000fffe03f */
[----:B------:R-:W-:Y:S01]  /*7de0*/  UMOV UR7, 0xc0000010 ;  /* 0xc000001000077882 */ /* 0x000fe20000000000 */
[----:B------:R-:W-:Y:S02]  /*7df0*/  WARPGROUP.DEPBAR.LE gsb0, 0x0 ;  /* 0x00008000000079c5 */ /* 0x000fe40000010000 */
[----:B------:R-:W-:-:S06]  /*7e00*/  WARPGROUP.ARRIVE ;  /* 0x00000000000079c5 */ /* 0x000fcc0000000000 */
[----:B------:R-:W-:Y:S01]  /*7e10*/  HGMMA.64x16x16.F32.BF16 R192, R28, gdesc[UR12].tnspB, R192, gsb0 ;  /* 0x4020000c1cc07df0 */ /* 0x000fe200080018c0 */
[----:B------:R-:W-:Y:S01]  /*7e20*/  UMOV UR14, UR12 ;  /* 0x0000000c000e7c82 */ /* 0x000fe20008000000 */
[----:B------:R-:W-:Y:S01]  /*7e30*/  UMOV UR15, 0xc0000010 ;  /* 0xc0000010000f7882 */ /* 0x000fe20000000000 */
[----:B------:R-:W-:Y:S01]  /*7e40*/  UIADD3 UR12, UR41, 0x1440, URZ ;  /* 0x00001440290c7890 */ /* 0x000fe2000fffe03f */
[----:B------:R-:W-:Y:S02]  /*7e50*/  WARPGROUP.DEPBAR.LE gsb0, 0x0 ;  /* 0x00008000000079c5 */ /* 0x000fe40000010000 */
[----:B------:R-:W-:-:S06]  /*7e60*/  WARPGROUP.ARRIVE ;  /* 0x00000000000079c5 */ /* 0x000fcc0000000000 */
[----:B------:R-:W-:Y:S01]  /*7e70*/  HGMMA.64x16x16.F32.BF16 R184, R28, gdesc[UR8].tnspB, R184, gsb0 ;  /* 0x402000081cb87df0 */ /* 0x000fe200080018b8 */
[----:B------:R-:W-:Y:S01]  /*7e80*/  UIADD3 UR10, UR41, 0x1a20, URZ ;  /* 0x00001a20290a7890 */ /* 0x000fe2000fffe03f */
[----:B------:R-:W-:Y:S01]  /*7e90*/  UMOV UR11, 0xc0000010 ;  /* 0xc0000010000b7882 */ /* 0x000fe20000000000 */
[----:B------:R-:W-:Y:S02]  /*7ea0*/  WARPGROUP.DEPBAR.LE gsb0, 0x0 ;  /* 0x00008000000079c5 */ /* 0x000fe40000010000 */
[----:B------:R-:W-:-:S06]  /*7eb0*/  WARPGROUP.ARRIVE ;  /* 0x00000000000079c5 */ /* 0x000fcc0000000000 */
[----:B------:R-:W-:Y:S01]  /*7ec0*/  HGMMA.64x16x16.F32.BF16 R176, R28, gdesc[UR12].tnspB, R176, gsb0 ;  /* 0x4020000c1cb07df0 */ /* 0x000fe200080018b0 */
[----:B------:R-:W-:Y:S02]  /*7ed0*/  UMOV UR15, 0xc0000010 ;  /* 0xc0000010000f7882 */ /* 0x000fe40000000000 */
[----:B------:R-:W-:Y:S02]  /*7ee0*/  WARPGROUP.DEPBAR.LE gsb0, 0x0 ;  /* 0x00008000000079c5 */ /* 0x000fe40000010000 */
[----:B------:R-:W-:-:S06]  /*7ef0*/  WARPGROUP.ARRIVE ;  /* 0x00000000000079c5 */ /* 0x000fcc0000000000 */
[----:B------:R-:W-:Y:S01]  /*7f00*/  HGMMA.64x16x16.F32.BF16 R168, R28, gdesc[UR4].tnspB, R168, gsb0 ;  /* 0x402000041ca87df0 */ /* 0x000fe200080018a8 */
[----:B------:R-:W-:Y:S01]  /*7f10*/  UMOV UR6, UR8 ;  /* 0x0000000800067c82 */ /* 0x000fe20008000000 */
[----:B------:R-:W-:Y:S01]  /*7f20*/  UMOV UR7, 0xc0000010 ;  /* 0xc000001000077882 */ /* 0x000fe20000000000 */
[----:B------:R-:W-:-:S07]  /*7f30*/  UIADD3 UR8, UR41, 0x1040, URZ ;  /* 0x0000104029087890 */ /* 0x000fce000fffe03f */
[----:B------:R-:W-:Y:S01]  /*7f40*/  UMOV UR14, UR8 ;  /* 0x00000008000e7c82 */ /* 0x000fe20008000000 */
        /* <DEDUP_REMOVED lines=522> */
[----:B------:R-:W-:Y:S03]  /*9ff0*/  HGMMA.64x16x16.F32.BF16 R176, R84, gdesc[UR12].tnspB, R176, gsb0 ;  /* 0x4020000c54b07df0 */ /* 0x000fe600080018b0 */
[----:B------:R-:W-:Y:S02]  /*a000*/  WARPGROUP.DEPBAR.LE gsb0, 0x0 ;  /* 0x00008000000079c5 */ /* 0x000fe40000010000 */
[----:B------:R-:W-:-:S06]  /*a010*/  WARPGROUP.ARRIVE ;  /* 0x00000000000079c5 */ /* 0x000fcc0000000000 */
[----:B------:R-:W-:Y:S01]  /*a020*/  HGMMA.64x16x16.F32.BF16 R168, R84, gdesc[UR4].tnspB, R168, gsb0 ;  /* 0x4020000454a87df0 */ /* 0x000fe200080018a8 */
[----:B------:R-:W-:Y:S01]  /*a030*/  UMOV UR6, UR8 ;  /* 0x0000000800067c82 */ /* 0x000fe20008000000 */
[----:B------:R-:W-:Y:S01]  /*a040*/  UMOV UR7, 0xc0000010 ;  /* 0xc000001000077882 */ /* 0x000fe20000000000 */
[----:B------:R-:W-:Y:S02]  /*a050*/  WARPGROUP.DEPBAR.LE gsb0, 0x0 ;  /* 0x00008000000079c5 */ /* 0x000fe40000010000 */
[----:B------:R-:W-:-:S06]  /*a060*/  WARPGROUP.ARRIVE ;  /* 0x00000000000079c5 */ /* 0x000fcc0000000000 */
[----:B------:R-:W-:Y:S03]  /*a070*/  HGMMA.64x16x16.F32.BF16 R160, R84, gdesc[UR4].tnspB, R160, gsb0 ;  /* 0x4020000454a07df0 */ /* 0x000fe600080018a0 */
[----:B------:R-:W-:Y:S02]  /*a080*/  WARPGROUP.DEPBAR.LE gsb0, 0x0 ;  /* 0x00008000000079c5 */ /* 0x000fe40000010000 */
[----:B------:R-:W-:-:S06]  /*a090*/  WARPGROUP.ARRIVE ;  /* 0x00000000000079c5 */ /* 0x000fcc0000000000 */
[----:B------:R-:W-:Y:S03]  /*a0a0*/  HGMMA.64x16x16.F32.BF16 R152, R84, gdesc[UR8].tnspB, R152, gsb0 ;  /* 0x4020000854987df0 */ /* 0x000fe60008001898 */
[----:B------:R-:W-:Y:S02]  /*a0b0*/  WARPGROUP.DEPBAR.LE gsb0, 0x0 ;  /* 0x00008000000079c5 */ /* 0x000fe40000010000 */
[----:B------:R2:W-:Y:S01]  /*a0c0*/  SYNCS.ARRIVE.TRANS64.RED.A1T0 RZ, [R24+URZ], RZ ;  /* 0x000000ff18ff79a7 */ /* 0x0005e2000810043f */
[----:B------:R-:W-:Y:S05]  /*a0d0*/  @!P1 BRA `(.L_x_24) ;  /* 0x0000007800149947 */ /* 0x000fea0003800000 */
[----:B------:R-:W-:Y:S01]  /*a0e0*/  MOV R219, R216 ;  /* 0x000000d800db7202 */ /* 0x000fe20000000f00 */
[----:B------:R-:W-:Y:S01]  /*a0f0*/  IMAD.MOV.U32 R213, RZ, RZ, R217 ;  /* 0x000000ffffd57224 */ /* 0x000fe200078e00d9 */
[----:B------:R-:W-:Y:S01]  /*a100*/  MOV R4, RZ ;  /* 0x000000ff00047202 */ /* 0x000fe20000000f00 */
[----:B------:R-:W-:Y:S02]  /*a110*/  IMAD.MOV.U32 R17, RZ, RZ, 0x2 ;  /* 0x00000002ff117424 */ /* 0x000fe400078e00ff */
[----:B------:R-:W-:-:S07]  /*a120*/  IMAD.MOV.U32 R7, RZ, RZ, 0x1 ;  /* 0x00000001ff077424 */ /* 0x000fce00078e00ff */
.L_x_36:
[C---:B------:R-:W-:Y:S01]  /*a130*/  ISETP.GT.AND P1, PT, R215.reuse, 0x2, PT ;  /* 0x00000002d700780c */ /* 0x040fe20003f24270 */
[----:B------:R-:W-:Y:S01]  /*a140*/  VIADD R215, R215, 0xffffffff ;  /* 0xffffffffd7d77836 */ /* 0x000fe20000000000 */
[----:B--2---:R-:W-:Y:S01]  /*a150*/  SHF.L.U32 R24, R4, 0x1f, RZ ;  /* 0x0000001f04187819 */ /* 0x004fe200000006ff */
[----:B------:R-:W-:-:S10]  /*a160*/  IMAD R25, R17, 0x8, R2 ;  /* 0x0000000811197824 */ /* 0x000fd400078e0202 */
.L_x_25:
[----:B--2---:R2:W3:Y:S02]  /*a170*/  SYNCS.PHASECHK.TRANS64.TRYWAIT P2, [R25+URZ+0x3b800], R24 ;  /* 0x03b80018190075a7 */ /* 0x0044e4000804017f */
[----:B---3--:R-:W-:Y:S05]  /*a180*/  @!P2 NANOSLEEP.SYNCS 0x989680 ;  /* 0x009896800000a95d */ /* 0x008fea0003900000 */
[----:B------:R-:W3:Y:S02]  /*a190*/  @!P2 SYNCS.PHASECHK.TRANS64 P2, [R25+URZ+0x3b800], R24 ;  /* 0x03b800181900a5a7 */ /* 0x000ee4000804007f */
[----:B---3--:R-:W-:Y:S05]  /*a1a0*/  @!P2 BRA `(.L_x_25) ;  /* 0xfffffffc00f0a947 */ /* 0x008fea000383ffff */
[----:B------:R-:W-:Y:S05]  /*a1b0*/  WARPSYNC.ALL ;  /* 0x0000000000007948 */ /* 0x000fea0003800000 */
[----:B------:R-:W-:Y:S01]  /*a1c0*/  R2UR UR6, R17 ;  /* 0x00000000110672ca */ /* 0x000fe200000e0000 */
[----:B-12---:R-:W-:Y:S01]  /*a1d0*/  WARPGROUP.ARRIVE ;  /* 0x00000000000079c5 */ /* 0x006fe20000000000 */
[----:B------:R-:W-:Y:S01]  /*a1e0*/  R2UR UR24, R210 ;  /* 0x00000000d21872ca */ /* 0x000fe200000e0000 */
[----:B------:R-:W-:Y:S01]  /*a1f0*/  UMOV UR27, 0xc0000010 ;  /* 0xc0000010001b7882 */ /* 0x000fe20000000000 */
        /* <DEDUP_REMOVED lines=9> */
[----:B------:R-:W-:Y:S01]  /*a290*/  UIMAD UR6, UR6, 0xe00, UR40 ;  /* 0x00000e00060678a4 */ /* 0x000fe2000f8e0228 */
[----:B------:R-:W-:Y:S01]  /*a2a0*/  R2UR UR12, R20 ;  /* 0x00000000140c72ca */ /* 0x000fe200000e0000 */
[----:B------:R-:W-:Y:S01]  /*a2b0*/  UMOV UR47, 0xc0000010 ;  /* 0xc0000010002f7882 */ /* 0x000fe20000000000 */
[----:B------:R-:W-:Y:S01]  /*a2c0*/  R2UR UR13, R21 ;  /* 0x00000000150d72ca */ /* 0x000fe200000e0000 */
[----:B------:R-:W-:Y:S01]  /*a2d0*/  UIADD3 UR7, UR6, 0x200, URZ ;  /* 0x0000020006077890 */ /* 0x000fe2000fffe03f */
[----:B------:R-:W-:Y:S01]  /*a2e0*/  R2UR UR8, R18 ;  /* 0x00000000120872ca */ /* 0x000fe200000e0000 */
[----:B------:R-:W-:Y:S01]  /*a2f0*/  UIADD3 UR46, UR6, 0xa00, URZ ;  /* 0x00000a00062e7890 */ /* 0x000fe2000fffe03f */
[----:B------:R-:W-:Y:S01]  /*a300*/  R2UR UR9, R19 ;  /* 0x00000000130972ca */ /* 0x000fe200000e0000 */
[----:B------:R-:W-:Y:S01]  /*a310*/  UMOV UR26, UR6 ;  /* 0x00000006001a7c82 */ /* 0x000fe20008000000 */
[----:B------:R-:W-:Y:S01]  /*a320*/  ISETP.NE.AND P2, PT, R10, RZ, PT ;  /* 0x000000ff0a00720c */ /* 0x000fe20003f45270 */
[----:B------:R-:W-:Y:S01]  /*a330*/  HGMMA.64x256x16.F32.BF16 R24, gdesc[UR24], RZ, !UPT, gsb0 ;  /* 0x03e00000181879f0 */ /* 0x000fe2000c0018ff */
[----:B------:R-:W-:Y:S01]  /*a340*/  UMOV UR22, UR7 ;  /* 0x0000000700167c82 */ /* 0x000fe20008000000 */
[----:B------:R-:W-:-:S07]  /*a350*/  UIADD3 UR7, UR6, 0x400, URZ ;  /* 0x0000040006077890 */ /* 0x000fce000fffe03f */
[----:B------:R-:W-:Y:S01]  /*a360*/  UMOV UR18, UR7 ;  /* 0x0000000700127c82 */ /* 0x000fe20008000000 */
[----:B------:R-:W-:-:S07]  /*a370*/  UIADD3 UR7, UR6, 0x600, URZ ;  /* 0x0000060006077890 */ /* 0x000fce000fffe03f */
[----:B------:R-:W-:Y:S01]  /*a380*/  UMOV UR14, UR7 ;  /* 0x00000007000e7c82 */ /* 0x000fe20008000000 */
[----:B------:R-:W-:Y:S02]  /*a390*/  UIADD3 UR7, UR6, 0x800, URZ ;  /* 0x0000080006077890 */ /* 0x000fe4000fffe03f */
[----:B------:R-:W-:-:S05]  /*a3a0*/  UIADD3 UR6, UR6, 0xc00, URZ ;  /* 0x00000c0006067890 */ /* 0x000fca000fffe03f */
[----:B------:R-:W-:Y:S01]  /*a3b0*/  UMOV UR10, UR7 ;  /* 0x00000007000a7c82 */ /* 0x000fe20008000000 */
[----:B------:R-:W-:Y:S01]  /*a3c0*/  UMOV UR7, 0xc0000010 ;  /* 0xc000001000077882 */ /* 0x000fe20000000000 */
[----:B------:R-:W-:Y:S02]  /*a3d0*/  WARPGROUP.DEPBAR.LE gsb0, 0x0 ;  /* 0x00008000000079c5 */ /* 0x000fe40000010000 */
[----:B------:R-:W-:-:S06]  /*a3e0*/  WARPGROUP.ARRIVE ;  /* 0x00000000000079c5 */ /* 0x000fcc0000000000 */
[----:B------:R-:W-:Y:S03]  /*a3f0*/  HGMMA.64x256x16.F32.BF16 R24, gdesc[UR20], R24, gsb0 ;  /* 0x03e00000141879f0 */ /* 0x000fe60008001818 */
[----:B------:R-:W-:Y:S02]  /*a400*/  WARPGROUP.DEPBAR.LE gsb0, 0x0 ;  /* 0x00008000000079c5 */ /* 0x000fe40000010000 */
[----:B------:R-:W-:-:S15]  /*a410*/  WARPGROUP.ARRIVE ;  /* 0x00000000000079c5 */ /* 0x000fde0000000000 */
[----:B------:R-:W-:-:S08]  /*a420*/  NOP ;  /* 0x0000000000007918 */ /* 0x000fd00000000000 */
        /* <DEDUP_REMOVED lines=18> */
[----:B------:R-:W-:Y:S05]  /*a550*/  @P2 BRA `(.L_x_26) ;  /* 0x0000000400282947 */ /* 0x000fea0003800000 */
[----:B------:R-:W-:-:S13]  /*a560*/  ISETP.LT.OR P3, PT, R8, 0x1, !P0 ;  /* 0x000000010800780c */ /* 0x000fda0004761670 */
[----:B------:R-:W-:Y:S05]  /*a570*/  @P3 BRA `(.L_x_27) ;  /* 0x00000004001c3947 */ /* 0x000fea0003800000 */
[----:B------:R-:W-:Y:S01]  /*a580*/  ISETP.NE.AND P4, PT, R0, RZ, PT ;  /* 0x000000ff0000720c */ /* 0x000fe20003f85270 */
[----:B------:R-:W-:Y:S01]  /*a590*/  IMAD R212, R5, 0x8, R2 ;  /* 0x0000000805d47824 */ /* 0x000fe200078e0202 */
[----:B------:R-:W-:-:S11]  /*a5a0*/  SHF.L.U32 R217, R6, 0x1f, RZ ;  /* 0x0000001f06d97819 */ /* 0x000fd600000006ff */
.L_x_28:
[----:B-1----:R1:W2:Y:S02]  /*a5b0*/  SYNCS.PHASECHK.TRANS64.TRYWAIT P3, [R212+URZ+0x3b820], R217 ;  /* 0x03b820d9d40075a7 */ /* 0x0022a4000806017f */
[----:B--2---:R-:W-:Y:S05]  /*a5c0*/  @!P3 NANOSLEEP.SYNCS 0x989680 ;  /* 0x009896800000b95d */ /* 0x004fea0003900000 */
[----:B------:R-:W2:Y:S02]  /*a5d0*/  @!P3 SYNCS.PHASECHK.TRANS64 P3, [R212+URZ+0x3b820], R217 ;  /* 0x03b820d9d400b5a7 */ /* 0x000ea4000806007f */
[----:B--2---:R-:W-:Y:S05]  /*a5e0*/  @!P3 BRA `(.L_x_28) ;  /* 0xfffffffc00f0b947 */ /* 0x004fea000383ffff */
[----:B------:R-:W-:Y:S05]  /*a5f0*/  @P4 BRA `(.L_x_29) ;  /* 0x0000000000144947 */ /* 0x000fea0003800000 */
[----:B------:R-:W-:Y:S02]  /*a600*/  LOP3.LUT P3, RZ, R16, 0x1f, RZ, 0xc0, !PT ;  /* 0x0000001f10ff7812 */ /* 0x000fe4000786c0ff */
[----:B-1----:R-:W-:-:S04]  /*a610*/  MOV R217, 0xe000 ;  /* 0x0000e00000d97802 */ /* 0x002fc80000000f00 */
[----:B------:R2:W-:Y:S07]  /*a620*/  SYNCS.ARRIVE.TRANS64 RZ, [R212+URZ+0x3b800], R217 ;  /* 0x03b800d9d4ff79a7 */ /* 0x0005ee000800003f */
[----:B------:R-:W-:Y:S05]  /*a630*/  @!P3 BRA `(.L_x_29) ;  /* 0x000000000004b947 */ /* 0x000fea0003800000 */
[----:B------:R-:W-:Y:S01]  /*a640*/  BPT.TRAP 0x1 ;  /* 0x000000040000795c */ /* 0x000fe20000300000 */
.L_x_29:
        /* <DEDUP_REMOVED lines=9> */
[----:B------:R-:W-:Y:S01]  /*a6e0*/  VIADD R5, R5, 0x1 ;  /* 0x0000000105057836 */ /* 0x000fe20000000000 */
[----:B------:R-:W-:Y:S01]  /*a6f0*/  UMOV UR58, URZ ;  /* 0x0000003f003a7c82 */ /* 0x000fe20008000000 */
[----:B------:R-:W-:Y:S01]  /*a700*/  UMOV UR50, 0x10 ;  /* 0x0000001000327882 */ /* 0x000fe20000000000 */
[----:B------:R-:W-:Y:S01]  /*a710*/  UMOV UR52, UR60 ;  /* 0x0000003c00347c82 */ /* 0x000fe20008000000 */
[----:B------:R-:W-:Y:S01]  /*a720*/  UMOV UR53, UR61 ;  /* 0x0000003d00357c82 */ /* 0x000fe20008000000 */
[----:B------:R-:W-:Y:S01]  /*a730*/  UIADD3 UR57, UR57, 0x3b800, URZ ;  /* 0x0003b80039397890 */ /* 0x000fe2000fffe03f */
[----:B------:R-:W-:Y:S01]  /*a740*/  ISETP.NE.AND P3, PT, R5, 0x4, PT ;  /* 0x000000040500780c */ /* 0x000fe20003f65270 */
[----:B------:R-:W-:-:S02]  /*a750*/  USHF.L.U32 UR59, UR59, 0x8, URZ ;  /* 0x000000083b3b7899 */ /* 0x000fc4000800063f */
        /* <DEDUP_REMOVED lines=8> */
[----:B------:R-:W-:Y:S01]  /*a7e0*/  UMOV UR10, 0x20 ;  /* 0x00000020000a7882 */ /* 0x000fe20000000000 */
[----:B------:R-:W-:Y:S01]  /*a7f0*/  UMOV UR12, UR60 ;  /* 0x0000003c000c7c82 */ /* 0x000fe20008000000 */
[----:B------:R-:W-:Y:S01]  /*a800*/  UMOV UR13, UR61 ;  /* 0x0000003d000d7c82 */ /* 0x000fe20008000000 */
        /* <DEDUP_REMOVED lines=30> */
.L_x_27:
[----:B------:R-:W-:-:S07]  /*a9f0*/  VIADD R8, R8, 0xffffffff ;  /* 0xffffffff08087836 */ /* 0x000fce0000000000 */
.L_x_26:
[----:B------:R-:W-:Y:S01]  /*aa00*/  VIADD R17, R17, 0x1 ;  /* 0x0000000111117836 */ /* 0x000fe20000000000 */
[----:B------:R-:W-:Y:S05]  /*aa10*/  WARPSYNC.ALL ;  /* 0x0000000000007948 */ /* 0x000fea0003800000 */
[----:B------:R-:W-:-:S04]  /*aa20*/  ISETP.NE.AND P3, PT, R17, 0x4, PT ;  /* 0x000000041100780c */ /* 0x000fc80003f65270 */
[----:B------:R-:W-:Y:S02]  /*aa30*/  SEL R217, RZ, 0x1, P3 ;  /* 0x00000001ffd97807 */ /* 0x000fe40001800000 */
[----:B------:R-:W-:Y:S02]  /*aa40*/  SEL R17, R17, RZ, P3 ;  /* 0x000000ff11117207 */ /* 0x000fe40001800000 */
[----:B------:R-:W-:Y:S02]  /*aa50*/  LOP3.LUT R4, R4, R217, RZ, 0x3c, !PT ;  /* 0x000000d904047212 */ /* 0x000fe400078e3cff */
[----:B------:R-:W-:Y:S01]  /*aa60*/  FMNMX R212, R24, R219, !PT ;  /* 0x000000db18d47209 */ /* 0x000fe20007800000 */
[----:B------:R-:W-:Y:S01]  /*aa70*/  ULDC UR6, c[0x0][0x604] ;  /* 0x0001810000067ab9 */ /* 0x000fe20000000800 */
[----:B------:R-:W-:Y:S01]  /*aa80*/  FMNMX R214, R26, R213, !PT ;  /* 0x000000d51ad67209 */ /* 0x000fe20007800000 */
[----:B------:R-:W-:Y:S01]  /*aa90*/  IMAD R224, R17, 0x8, R2 ;  /* 0x0000000811e07824 */ /* 0x000fe200078e0202 */
[----:B------:R-:W-:-:S02]  /*aaa0*/  FMNMX R217, R25, R212, !PT ;  /* 0x000000d419d97209 */ /* 0x000fc40007800000 */
[----:B------:R-:W-:Y:S02]  /*aab0*/  FMNMX R221, R27, R214, !PT ;  /* 0x000000d61bdd7209 */ /* 0x000fe40007800000 */
[----:B------:R-:W-:Y:S02]  /*aac0*/  FMNMX R212, R28, R217, !PT ;  /* 0x000000d91cd47209 */ /* 0x000fe40007800000 */
        /* <DEDUP_REMOVED lines=122> */
[----:B------:R-:W-:-:S03]  /*b270*/  FMNMX R214, R151, R214, !PT ;  /* 0x000000d697d67209 */ /* 0x000fc60007800000 */
[----:B------:R-:W1:Y:S04]  /*b280*/  SHFL.BFLY PT, R217, R212, 0x1, 0x1f ;  /* 0x0c201f00d4d97f89 */ /* 0x000e6800000e0000 */
[----:B------:R-:W2:Y:S01]  /*b290*/  SHFL.BFLY PT, R221, R214, 0x1, 0x1f ;  /* 0x0c201f00d6dd7f89 */ /* 0x000ea200000e0000 */
[----:B-1----:R-:W-:Y:S02]  /*b2a0*/  FMNMX R218, R212, R217, !PT ;  /* 0x000000d9d4da7209 */ /* 0x002fe40007800000 */
[----:B--2---:R-:W-:-:S03]  /*b2b0*/  FMNMX R221, R214, R221, !PT ;  /* 0x000000ddd6dd7209 */ /* 0x004fc60007800000 */
[----:B------:R-:W1:Y:S04]  /*b2c0*/  SHFL.BFLY PT, R217, R218, 0x2, 0x1f ;  /* 0x0c401f00dad97f89 */ /* 0x000e6800000e0000 */
[----:B------:R-:W2:Y:S01]  /*b2d0*/  SHFL.BFLY PT, R220, R221, 0x2, 0x1f ;  /* 0x0c401f00dddc7f89 */ /* 0x000ea200000e0000 */
[----:B-1----:R-:W-:Y:S02]  /*b2e0*/  FMNMX R216, R218, R217, !PT ;  /* 0x000000d9dad87209 */ /* 0x002fe40007800000 */
[----:B--2---:R-:W-:Y:S02]  /*b2f0*/  FMNMX R217, R221, R220, !PT ;  /* 0x000000dcddd97209 */ /* 0x004fe40007800000 */
[----:B------:R-:W-:Y:S02]  /*b300*/  FSETP.NEU.AND P3, PT, R216, -INF , PT ;  /* 0xff800000d800780b */ /* 0x000fe40003f6d000 */
[----:B------:R-:W-:-:S02]  /*b310*/  FSETP.NEU.AND P4, PT, R217, -INF , PT ;  /* 0xff800000d900780b */ /* 0x000fc40003f8d000 */
[----:B------:R-:W-:Y:S02]  /*b320*/  FSEL R220, R216, RZ, P3 ;  /* 0x000000ffd8dc7208 */ /* 0x000fe40001800000 */
[----:B------:R-:W-:-:S03]  /*b330*/  FSEL R222, R217, RZ, P4 ;  /* 0x000000ffd9de7208 */ /* 0x000fc60002000000 */
[----:B------:R-:W-:Y:S01]  /*b340*/  FADD R212, -R220, R219 ;  /* 0x000000dbdcd47221 */ /* 0x000fe20000000100 */
[C---:B------:R-:W-:Y:S01]  /*b350*/  LEA R219, R7.reuse, R14, 0x3 ;  /* 0x0000000e07db7211 */ /* 0x040fe200078e18ff */
[----:B------:R-:W-:Y:S01]  /*b360*/  FADD R214, -R222, R213 ;  /* 0x000000d5ded67221 */ /* 0x000fe20000000100 */
[----:B------:R-:W-:Y:S02]  /*b370*/  VIADD R7, R7, 0x1 ;  /* 0x0000000107077836 */ /* 0x000fe40000000000 */
[----:B------:R-:W-:Y:S01]  /*b380*/  FMUL R213, R212, UR6 ;  /* 0x00000006d4d57c20 */ /* 0x000fe20008400000 */
[----:B------:R-:W-:Y:S01]  /*b390*/  PRMT R219, RZ, 0x654, R219 ;  /* 0x00000654ffdb7816 */ /* 0x000fe200000000db */
[----:B------:R-:W-:-:S03]  /*b3a0*/  FMUL R218, R214, UR6 ;  /* 0x00000006d6da7c20 */ /* 0x000fc60008400000 */
[----:B------:R-:W-:Y:S01]  /*b3b0*/  FSETP.GEU.AND P3, PT, R213, -126, PT ;  /* 0xc2fc0000d500780b */ /* 0x000fe20003f6e000 */
[----:B------:R1:W-:Y:S01]  /*b3c0*/  SYNCS.ARRIVE.TRANS64.RED.A1T0 RZ, [R219+URZ], RZ ;  /* 0x000000ffdbff79a7 */ /* 0x0003e2000810043f */
[----:B------:R-:W-:Y:S02]  /*b3d0*/  FSETP.GEU.AND P4, PT, R218, -126, PT ;  /* 0xc2fc0000da00780b */ /* 0x000fe40003f8e000 */
[----:B-1----:R-:W-:-:S09]  /*b3e0*/  SHF.L.U32 R219, R4, 0x1f, RZ ;  /* 0x0000001f04db7819 */ /* 0x002fd200000006ff */
[----:B------:R-:W-:Y:S02]  /*b3f0*/  @!P3 FMUL R213, R213, 0.5 ;  /* 0x3f000000d5d5b820 */ /* 0x000fe40000400000 */
[----:B------:R-:W-:Y:S02]  /*b400*/  @!P4 FMUL R218, R218, 0.5 ;  /* 0x3f000000dadac820 */ /* 0x000fe40000400000 */
[----:B------:R-:W1:Y:S08]  /*b410*/  MUFU.EX2 R214, R213 ;  /* 0x000000d500d67308 */ /* 0x000e700000000800 */
[----:B------:R-:W2:Y:S01]  /*b420*/  MUFU.EX2 R212, R218 ;  /* 0x000000da00d47308 */ /* 0x000ea20000000800 */
[----:B-1----:R-:W-:Y:S01]  /*b430*/  @!P3 FMUL R214, R214, R214 ;  /* 0x000000d6d6d6b220 */ /* 0x002fe20000400000 */
[----:B------:R-:W-:-:S03]  /*b440*/  ISETP.NE.AND P3, PT, R7, 0x4, PT ;  /* 0x000000040700780c */ /* 0x000fc60003f65270 */
[-C--:B------:R-:W-:Y:S01]  /*b450*/  FMUL R200, R200, R214.reuse ;  /* 0x000000d6c8c87220 */ /* 0x080fe20000400000 */
[-C--:B------:R-:W-:Y:S01]  /*b460*/  FMUL R201, R201, R214.reuse ;  /* 0x000000d6c9c97220 */ /* 0x080fe20000400000 */
[-C--:B------:R-:W-:Y:S01]  /*b470*/  FMUL R204, R204, R214.reuse ;  /* 0x000000d6cccc7220 */ /* 0x080fe20000400000 */
[----:B------:R-:W-:Y:S01]  /*b480*/  FMUL R205, R205, R214 ;  /* 0x000000d6cdcd7220 */ /* 0x000fe20000400000 */
[----:B--2---:R-:W-:Y:S01]  /*b490*/  @!P4 FMUL R212, R212, R212 ;  /* 0x000000d4d4d4c220 */ /* 0x004fe20000400000 */
[-C--:B------:R-:W-:Y:S01]  /*b4a0*/  FMUL R192, R192, R214.reuse ;  /* 0x000000d6c0c07220 */ /* 0x080fe20000400000 */
        /* <DEDUP_REMOVED lines=22> */
[----:B------:R-:W-:Y:S01]  /*b610*/  FMUL R157, R157, R214 ;  /* 0x000000d69d9d7220 */ /* 0x000fe20000400000 */
        /* <DEDUP_REMOVED lines=27> */
[----:B------:R-:W-:-:S07]  /*b7d0*/  FMUL R159, R159, R212 ;  /* 0x000000d49f9f7220 */ /* 0x000fce0000400000 */
.L_x_30:
[----:B-1----:R1:W2:Y:S02]  /*b7e0*/  SYNCS.PHASECHK.TRANS64.TRYWAIT P4, [R224+URZ+0x3b800], R219 ;  /* 0x03b800dbe00075a7 */ /* 0x0022a4000808017f */
[----:B--2---:R-:W-:Y:S05]  /*b7f0*/  @!P4 NANOSLEEP.SYNCS 0x989680 ;  /* 0x009896800000c95d */ /* 0x004fea0003900000 */
[----:B------:R-:W2:Y:S02]  /*b800*/  @!P4 SYNCS.PHASECHK.TRANS64 P4, [R224+URZ+0x3b800], R219 ;  /* 0x03b800dbe000c5a7 */ /* 0x000ea4000808007f */
[----:B--2---:R-:W-:Y:S05]  /*b810*/  @!P4 BRA `(.L_x_30) ;  /* 0xfffffffc00f0c947 */ /* 0x004fea000383ffff */
[----:B------:R-:W-:Y:S01]  /*b820*/  ULDC UR7, c[0x0][0x604] ;  /* 0x0001810000077ab9 */ /* 0x000fe20000000800 */
[----:B------:R-:W-:Y:S01]  /*b830*/  R2UR UR6, R17 ;  /* 0x00000000110672ca */ /* 0x000fe200000e0000 */
[----:B------:R-:W-:Y:S01]  /*b840*/  FMUL R213, R220, UR7 ;  /* 0x00000007dcd57c20 */ /* 0x000fe20008400000 */
[----:B------:R-:W-:Y:S01]  /*b850*/  UMOV UR23, 0xc0000010 ;  /* 0xc000001000177882 */ /* 0x000fe20000000000 */
[----:B------:R-:W-:Y:S01]  /*b860*/  UMOV UR11, 0xc0000010 ;  /* 0xc0000010000b7882 */ /* 0x000fe20000000000 */
[----:B------:R-:W-:Y:S01]  /*b870*/  UMOV UR15, 0xc0000010 ;  /* 0xc0000010000f7882 */ /* 0x000fe20000000000 */
[--C-:B-1----:R-:W-:Y:S01]  /*b880*/  FFMA R219, R25, UR7, -R213.reuse ;  /* 0x0000000719db7c23 */ /* 0x102fe200080008d5 */
[--C-:B------:R-:W-:Y:S01]  /*b890*/  FFMA R218, R24, UR7, -R213.reuse ;  /* 0x0000000718da7c23 */ /* 0x100fe200080008d5 */
[--C-:B------:R-:W-:Y:S01]  /*b8a0*/  FFMA R220, R28, UR7, -R213.reuse ;  /* 0x000000071cdc7c23 */ /* 0x100fe200080008d5 */
[----:B------:R-:W-:Y:S01]  /*b8b0*/  FMUL R28, R222, UR7 ;  /* 0x00000007de1c7c20 */ /* 0x000fe20008400000 */
[--C-:B------:R-:W-:Y:S01]  /*b8c0*/  FFMA R221, R29, UR7, -R213.reuse ;  /* 0x000000071ddd7c23 */ /* 0x100fe200080008d5 */
[----:B------:R-:W-:Y:S01]  /*b8d0*/  FSETP.GEU.AND P4, PT, R219, -126, PT ;  /* 0xc2fc0000db00780b */ /* 0x000fe20003f8e000 */
[--C-:B------:R-:W-:Y:S01]  /*b8e0*/  FFMA R40, R40, UR7, -R213.reuse ;  /* 0x0000000728287c23 */ /* 0x100fe200080008d5 */
[--C-:B------:R-:W-:Y:S01]  /*b8f0*/  FFMA R222, R26, UR7, -R28.reuse ;  /* 0x000000071ade7c23 */ /* 0x100fe2000800081c */
[----:B------:R-:W-:Y:S01]  /*b900*/  FSETP.GEU.AND P5, PT, R218, -126, PT ;  /* 0xc2fc0000da00780b */ /* 0x000fe20003fae000 */
[--C-:B------:R-:W-:Y:S01]  /*b910*/  FFMA R223, R30, UR7, -R28.reuse ;  /* 0x000000071edf7c23 */ /* 0x100fe2000800081c */
[----:B------:R-:W-:Y:S01]  /*b920*/  FSETP.GEU.AND P6, PT, R220, -126, PT ;  /* 0xc2fc0000dc00780b */ /* 0x000fe20003fce000 */
[--C-:B------:R-:W-:Y:S01]  /*b930*/  FFMA R224, R39, UR7, -R28.reuse ;  /* 0x0000000727e07c23 */ /* 0x100fe2000800081c */
[--C-:B------:R-:W-:Y:S01]  /*b940*/  FFMA R45, R45, UR7, -R213.reuse ;  /* 0x000000072d2d7c23 */ /* 0x100fe200080008d5 */
[--C-:B------:R-:W-:Y:S01]  /*b950*/  FFMA R46, R46, UR7, -R28.reuse ;  /* 0x000000072e2e7c23 */ /* 0x100fe2000800081c */
[--C-:B------:R-:W-:Y:S01]  /*b960*/  FFMA R53, R53, UR7, -R213.reuse ;  /* 0x0000000735357c23 */ /* 0x100fe200080008d5 */
[--C-:B------:R-:W-:Y:S01]  /*b970*/  FFMA R55, R55, UR7, -R28.reuse ;  /* 0x0000000737377c23 */ /* 0x100fe2000800081c */
[--C-:B------:R-:W-:Y:S01]  /*b980*/  FFMA R61, R61, UR7, -R213.reuse ;  /* 0x000000073d3d7c23 */ /* 0x100fe200080008d5 */
[--C-:B------:R-:W-:Y:S01]  /*b990*/  FFMA R64, R64, UR7, -R213.reuse ;  /* 0x0000000740407c23 */ /* 0x100fe200080008d5 */
[----:B------:R-:W-:Y:S01]  /*b9a0*/  @!P4 FMUL R219, R219, 0.5 ;  /* 0x3f000000dbdbc820 */ /* 0x000fe20000400000 */
[--C-:B------:R-:W-:Y:S01]  /*b9b0*/  FFMA R69, R69, UR7, -R213.reuse ;  /* 0x0000000745457c23 */ /* 0x100fe200080008d5 */
[--C-:B------:R-:W-:Y:S01]  /*b9c0*/  FFMA R70, R70, UR7, -R28.reuse ;  /* 0x0000000746467c23 */ /* 0x100fe2000800081c */
[----:B------:R-:W-:Y:S01]  /*b9d0*/  @!P5 FMUL R218, R218, 0.5 ;  /* 0x3f000000dadad820 */ /* 0x000fe20000400000 */
[----:B------:R1:W2:Y:S01]  /*b9e0*/  MUFU.EX2 R24, R219 ;  /* 0x000000db00187308 */ /* 0x0002a20000000800 */
[----:B------:R-:W-:Y:S01]  /*b9f0*/  @!P6 FMUL R220, R220, 0.5 ;  /* 0x3f000000dcdce820 */ /* 0x000fe20000400000 */
[--C-:B------:R-:W-:Y:S01]  /*ba00*/  FFMA R71, R71, UR7, -R28.reuse ;  /* 0x0000000747477c23 */ /* 0x100fe2000800081c */
[--C-:B------:R-:W-:Y:S01]  /*ba10*/  FFMA R100, R100, UR7, -R213.reuse ;  /* 0x0000000764647c23 */ /* 0x100fe200080008d5 */
[--C-:B------:R-:W-:Y:S01]  /*ba20*/  FFMA R106, R106, UR7, -R28.reuse ;  /* 0x000000076a6a7c23 */ /* 0x100fe2000800081c */
[--C-:B------:R-:W-:Y:S01]  /*ba30*/  FFMA R107, R107, UR7, -R28.reuse ;  /* 0x000000076b6b7c23 */ /* 0x100fe2000800081c */
[--C-:B------:R-:W-:Y:S01]  /*ba40*/  FFMA R110, R110, UR7, -R28.reuse ;  /* 0x000000076e6e7c23 */ /* 0x100fe2000800081c */
[--C-:B------:R-:W-:Y:S01]  /*ba50*/  FFMA R111, R111, UR7, -R28.reuse ;  /* 0x000000076f6f7c23 */ /* 0x100fe2000800081c */
[----:B------:R-:W3:Y:S01]  /*ba60*/  MUFU.EX2 R25, R218 ;  /* 0x000000da00197308 */ /* 0x000ee20000000800 */
[--C-:B-1----:R-:W-:Y:S01]  /*ba70*/  FFMA R219, R27, UR7, -R28.reuse ;  /* 0x000000071bdb7c23 */ /* 0x102fe2000800081c */
[--C-:B------:R-:W-:Y:S01]  /*ba80*/  FFMA R114, R114, UR7, -R28.reuse ;  /* 0x0000000772727c23 */ /* 0x100fe2000800081c */
[--C-:B------:R-:W-:Y:S01]  /*ba90*/  FFMA R115, R115, UR7, -R28.reuse ;  /* 0x0000000773737c23 */ /* 0x100fe2000800081c */
[--C-:B------:R-:W-:Y:S01]  /*baa0*/  FFMA R118, R118, UR7, -R28.reuse ;  /* 0x0000000776767c23 */ /* 0x100fe2000800081c */
[--C-:B------:R-:W-:Y:S01]  /*bab0*/  FFMA R119, R119, UR7, -R28.reuse ;  /* 0x0000000777777c23 */ /* 0x100fe2000800081c */
[--C-:B------:R-:W-:Y:S01]  /*bac0*/  FFMA R122, R122, UR7, -R28.reuse ;  /* 0x000000077a7a7c23 */ /* 0x100fe2000800081c */
[--C-:B------:R-:W-:Y:S01]  /*bad0*/  FFMA R123, R123, UR7, -R28.reuse ;  /* 0x000000077b7b7c23 */ /* 0x100fe2000800081c */
[----:B------:R1:W4:Y:S01]  /*bae0*/  MUFU.EX2 R29, R220 ;  /* 0x000000dc001d7308 */ /* 0x0003220000000800 */
[----:B--2---:R-:W-:Y:S01]  /*baf0*/  @!P4 FMUL R24, R24, R24 ;  /* 0x000000181818c220 */ /* 0x004fe20000400000 */
[----:B------:R-:W-:Y:S01]  /*bb00*/  FSETP.GEU.AND P4, PT, R222, -126, PT ;  /* 0xc2fc0000de00780b */ /* 0x000fe20003f8e000 */
[--C-:B------:R-:W-:Y:S01]  /*bb10*/  FFMA R126, R126, UR7, -R28.reuse ;  /* 0x000000077e7e7c23 */ /* 0x100fe2000800081c */
[--C-:B------:R-:W-:Y:S01]  /*bb20*/  FFMA R127, R127, UR7, -R28.reuse ;  /* 0x000000077f7f7c23 */ /* 0x100fe2000800081c */
[--C-:B------:R-:W-:Y:S01]  /*bb30*/  FFMA R130, R130, UR7, -R28.reuse ;  /* 0x0000000782827c23 */ /* 0x100fe2000800081c */
[--C-:B------:R-:W-:Y:S01]  /*bb40*/  FFMA R131, R131, UR7, -R28.reuse ;  /* 0x0000000783837c23 */ /* 0x100fe2000800081c */
[--C-:B------:R-:W-:Y:S01]  /*bb50*/  FFMA R134, R134, UR7, -R28.reuse ;  /* 0x0000000786867c23 */ /* 0x100fe2000800081c */
[--C-:B------:R-:W-:Y:S01]  /*bb60*/  FFMA R135, R135, UR7, -R28.reuse ;  /* 0x0000000787877c23 */ /* 0x100fe2000800081c */
[----:B---3--:R-:W-:Y:S01]  /*bb70*/  @!P5 FMUL R25, R25, R25 ;  /* 0x000000191919d220 */ /* 0x008fe20000400000 */
[--C-:B-1----:R-:W-:Y:S01]  /*bb80*/  FFMA R220, R31, UR7, -R28.reuse ;  /* 0x000000071fdc7c23 */ /* 0x102fe2000800081c */
[----:B------:R-:W-:Y:S01]  /*bb90*/  FSETP.GEU.AND P5, PT, R221, -126, PT ;  /* 0xc2fc0000dd00780b */ /* 0x000fe20003fae000 */
[--C-:B------:R-:W-:Y:S01]  /*bba0*/  FFMA R138, R138, UR7, -R28.reuse ;  /* 0x000000078a8a7c23 */ /* 0x100fe2000800081c */
[--C-:B------:R-:W-:Y:S01]  /*bbb0*/  FFMA R139, R139, UR7, -R28.reuse ;  /* 0x000000078b8b7c23 */ /* 0x100fe2000800081c */
[--C-:B------:R-:W-:Y:S01]  /*bbc0*/  FFMA R142, R142, UR7, -R28.reuse ;  /* 0x000000078e8e7c23 */ /* 0x100fe2000800081c */
[----:B------:R-:W-:Y:S01]  /*bbd0*/  @!P4 FMUL R222, R222, 0.5 ;  /* 0x3f000000dedec820 */ /* 0x000fe20000400000 */
[--C-:B------:R-:W-:Y:S01]  /*bbe0*/  FFMA R143, R143, UR7, -R28.reuse ;  /* 0x000000078f8f7c23 */ /* 0x100fe2000800081c */
[----:B----4-:R-:W-:Y:S01]  /*bbf0*/  @!P6 FMUL R29, R29, R29 ;  /* 0x0000001d1d1de220 */ /* 0x010fe20000400000 */
[----:B------:R-:W-:Y:S01]  /*bc00*/  FSETP.GEU.AND P6, PT, R219, -126, PT ;  /* 0xc2fc0000db00780b */ /* 0x000fe20003fce000 */
[----:B------:R1:W2:Y:S01]  /*bc10*/  MUFU.EX2 R27, R222 ;  /* 0x000000de001b7308 */ /* 0x0002a20000000800 */
[--C-:B------:R-:W-:Y:S01]  /*bc20*/  FFMA R146, R146, UR7, -R28.reuse ;  /* 0x0000000792927c23 */ /* 0x100fe2000800081c */
[--C-:B------:R-:W-:Y:S01]  /*bc30*/  FFMA R147, R147, UR7, -R28.reuse ;  /* 0x0000000793937c23 */ /* 0x100fe2000800081c */
[--C-:B------:R-:W-:Y:S01]  /*bc40*/  FFMA R150, R150, UR7, -R28.reuse ;  /* 0x0000000796967c23 */ /* 0x100fe2000800081c */
[--C-:B------:R-:W-:Y:S01]  /*bc50*/  FFMA R151, R151, UR7, -R28.reuse ;  /* 0x0000000797977c23 */ /* 0x100fe2000800081c */
[----:B------:R-:W-:Y:S01]  /*bc60*/  @!P5 FMUL R221, R221, 0.5 ;  /* 0x3f000000ddddd820 */ /* 0x000fe20000400000 */
[----:B------:R-:W-:Y:S01]  /*bc70*/  UIMAD UR6, UR6, 0xe00, UR41 ;  /* 0x00000e00060678a4 */ /* 0x000fe2000f8e0229 */
[--C-:B------:R-:W-:Y:S01]  /*bc80*/  FFMA R92, R92, UR7, -R213.reuse ;  /* 0x000000075c5c7c23 */ /* 0x100fe200080008d5 */
[--C-:B------:R-:W-:Y:S01]  /*bc90*/  FFMA R101, R101, UR7, -R213.reuse ;  /* 0x0000000765657c23 */ /* 0x100fe200080008d5 */
[----:B------:R3:W4:Y:S01]  /*bca0*/  MUFU.EX2 R26, R221 ;  /* 0x000000dd001a7308 */ /* 0x0007220000000800 */
[--C-:B-1----:R-:W-:Y:S01]  /*bcb0*/  FFMA R222, R33, UR7, -R213.reuse ;  /* 0x0000000721de7c23 */ /* 0x102fe200080008d5 */
[--C-:B------:R-:W-:Y:S01]  /*bcc0*/  FFMA R105, R105, UR7, -R213.reuse ;  /* 0x0000000769697c23 */ /* 0x100fe200080008d5 */
[----:B------:R-:W-:Y:S01]  /*bcd0*/  @!P6 FMUL R219, R219, 0.5 ;  /* 0x3f000000dbdbe820 */ /* 0x000fe20000400000 */
[--C-:B------:R-:W-:Y:S01]  /*bce0*/  FFMA R108, R108, UR7, -R213.reuse ;  /* 0x000000076c6c7c23 */ /* 0x100fe200080008d5 */
[--C-:B------:R-:W-:Y:S01]  /*bcf0*/  FFMA R109, R109, UR7, -R213.reuse ;  /* 0x000000076d6d7c23 */ /* 0x100fe200080008d5 */
[--C-:B------:R-:W-:Y:S01]  /*bd00*/  FFMA R112, R112, UR7, -R213.reuse ;  /* 0x0000000770707c23 */ /* 0x100fe200080008d5 */
[--C-:B------:R-:W-:Y:S01]  /*bd10*/  FFMA R113, R113, UR7, -R213.reuse ;  /* 0x0000000771717c23 */ /* 0x100fe200080008d5 */
[----:B--2---:R-:W-:Y:S01]  /*bd20*/  @!P4 FMUL R27, R27, R27 ;  /* 0x0000001b1b1bc220 */ /* 0x004fe20000400000 */
[----:B------:R-:W-:Y:S01]  /*bd30*/  FSETP.GEU.AND P4, PT, R220, -126, PT ;  /* 0xc2fc0000dc00780b */ /* 0x000fe20003f8e000 */
[----:B------:R1:W2:Y:S01]  /*bd40*/  MUFU.EX2 R218, R219 ;  /* 0x000000db00da7308 */ /* 0x0002a20000000800 */
[--C-:B---3--:R-:W-:Y:S01]  /*bd50*/  FFMA R221, R32, UR7, -R213.reuse ;  /* 0x0000000720dd7c23 */ /* 0x108fe200080008d5 */
[--C-:B------:R-:W-:Y:S01]  /*bd60*/  FFMA R116, R116, UR7, -R213.reuse ;  /* 0x0000000774747c23 */ /* 0x100fe200080008d5 */
[--C-:B------:R-:W-:Y:S01]  /*bd70*/  FFMA R117, R117, UR7, -R213.reuse ;  /* 0x0000000775757c23 */ /* 0x100fe200080008d5 */
[--C-:B------:R-:W-:Y:S01]  /*bd80*/  FFMA R120, R120, UR7, -R213.reuse ;  /* 0x0000000778787c23 */ /* 0x100fe200080008d5 */
[--C-:B------:R-:W-:Y:S01]  /*bd90*/  FFMA R121, R121, UR7, -R213.reuse ;  /* 0x0000000779797c23 */ /* 0x100fe200080008d5 */
[--C-:B------:R-:W-:Y:S01]  /*bda0*/  FFMA R124, R124, UR7, -R213.reuse ;  /* 0x000000077c7c7c23 */ /* 0x100fe200080008d5 */
[----:B----4-:R-:W-:Y:S01]  /*bdb0*/  @!P5 FMUL R26, R26, R26 ;  /* 0x0000001a1a1ad220 */ /* 0x010fe20000400000 */
[----:B------:R-:W-:Y:S01]  /*bdc0*/  FSETP.GEU.AND P5, PT, R223, -126, PT ;  /* 0xc2fc0000df00780b */ /* 0x000fe20003fae000 */
[--C-:B-1----:R-:W-:Y:S01]  /*bdd0*/  FFMA R219, R36, UR7, -R213.reuse ;  /* 0x0000000724db7c23 */ /* 0x102fe200080008d5 */
[--C-:B------:R-:W-:Y:S01]  /*bde0*/  FFMA R125, R125, UR7, -R213.reuse ;  /* 0x000000077d7d7c23 */ /* 0x100fe200080008d5 */
[--C-:B------:R-:W-:Y:S01]  /*bdf0*/  FFMA R128, R128, UR7, -R213.reuse ;  /* 0x0000000780807c23 */ /* 0x100fe200080008d5 */
[----:B------:R-:W-:Y:S01]  /*be00*/  @!P4 FMUL R220, R220, 0.5 ;  /* 0x3f000000dcdcc820 */ /* 0x000fe20000400000 */
[--C-:B------:R-:W-:Y:S01]  /*be10*/  FFMA R129, R129, UR7, -R213.reuse ;  /* 0x0000000781817c23 */ /* 0x100fe200080008d5 */
[--C-:B------:R-:W-:Y:S01]  /*be20*/  FFMA R132, R132, UR7, -R213.reuse ;  /* 0x0000000784847c23 */ /* 0x100fe200080008d5 */
[--C-:B------:R-:W-:Y:S01]  /*be30*/  FFMA R133, R133, UR7, -R213.reuse ;  /* 0x0000000785857c23 */ /* 0x100fe200080008d5 */
[----:B------:R1:W3:Y:S01]  /*be40*/  MUFU.EX2 R31, R220 ;  /* 0x000000dc001f7308 */ /* 0x0002e20000000800 */
[----:B--2---:R-:W-:Y:S01]  /*be50*/  @!P6 FMUL R218, R218, R218 ;  /* 0x000000dadadae220 */ /* 0x004fe20000400000 */
[----:B------:R-:W-:Y:S01]  /*be60*/  FSETP.GEU.AND P6, PT, R221, -126, PT ;  /* 0xc2fc0000dd00780b */ /* 0x000fe20003fce000 */
[--C-:B------:R-:W-:Y:S01]  /*be70*/  FFMA R136, R136, UR7, -R213.reuse ;  /* 0x0000000788887c23 */ /* 0x100fe200080008d5 */
[--C-:B------:R-:W-:Y:S01]  /*be80*/  FFMA R137, R137, UR7, -R213.reuse ;  /* 0x0000000789897c23 */ /* 0x100fe200080008d5 */
[----:B------:R-:W-:Y:S01]  /*be90*/  @!P5 FMUL R223, R223, 0.5 ;  /* 0x3f000000dfdfd820 */ /* 0x000fe20000400000 */
[--C-:B------:R-:W-:Y:S01]  /*bea0*/  FFMA R140, R140, UR7, -R213.reuse ;  /* 0x000000078c8c7c23 */ /* 0x100fe200080008d5 */
[--C-:B------:R-:W-:Y:S01]  /*beb0*/  FFMA R141, R141, UR7, -R213.reuse ;  /* 0x000000078d8d7c23 */ /* 0x100fe200080008d5 */
[--C-:B------:R-:W-:Y:S01]  /*bec0*/  FFMA R144, R144, UR7, -R213.reuse ;  /* 0x0000000790907c23 */ /* 0x100fe200080008d5 */
[----:B------:R2:W4:Y:S01]  /*bed0*/  MUFU.EX2 R30, R223 ;  /* 0x000000df001e7308 */ /* 0x0005220000000800 */
[--C-:B-1----:R-:W-:Y:S01]  /*bee0*/  FFMA R220, R37, UR7, -R213.reuse ;  /* 0x0000000725dc7c23 */ /* 0x102fe200080008d5 */
[--C-:B------:R-:W-:Y:S01]  /*bef0*/  FFMA R145, R145, UR7, -R213.reuse ;  /* 0x0000000791917c23 */ /* 0x100fe200080008d5 */
[--C-:B------:R-:W-:Y:S01]  /*bf00*/  FFMA R148, R148, UR7, -R213.reuse ;  /* 0x0000000794947c23 */ /* 0x100fe200080008d5 */
[----:B------:R-:W-:Y:S01]  /*bf10*/  FFMA R149, R149, UR7, -R213 ;  /* 0x0000000795957c23 */ /* 0x000fe200080008d5 */
[----:B------:R-:W-:Y:S01]  /*bf20*/  UIADD3 UR8, UR6, 0x200, URZ ;  /* 0x0000020006087890 */ /* 0x000fe2000fffe03f */
[----:B------:R-:W-:Y:S01]  /*bf30*/  @!P6 FMUL R221, R221, 0.5 ;  /* 0x3f000000dddde820 */ /* 0x000fe20000400000 */
[----:B------:R-:W-:Y:S01]  /*bf40*/  UIADD3 UR10, UR6, 0x400, URZ ;  /* 0x00000400060a7890 */ /* 0x000fe2000fffe03f */
[----:B---3--:R-:W-:Y:S01]  /*bf50*/  @!P4 FMUL R31, R31, R31 ;  /* 0x0000001f1f1fc220 */ /* 0x008fe20000400000 */
[----:B------:R-:W-:Y:S01]  /*bf60*/  FSETP.GEU.AND P4, PT, R219, -126, PT ;  /* 0xc2fc0000db00780b */ /* 0x000fe20003f8e000 */
[----:B------:R1:W3:Y:S01]  /*bf70*/  MUFU.EX2 R33, R221 ;  /* 0x000000dd00217308 */ /* 0x0002e20000000800 */
[--C-:B--2---:R-:W-:Y:S01]  /*bf80*/  FFMA R223, R34, UR7, -R28.reuse ;  /* 0x0000000722df7c23 */ /* 0x104fe2000800081c */
[----:B------:R-:W-:Y:S01]  /*bf90*/  UMOV UR22, UR8 ;  /* 0x0000000800167c82 */ /* 0x000fe20008000000 */
[----:B------:R-:W-:Y:S01]  /*bfa0*/  UIADD3 UR12, UR6, 0x600, URZ ;  /* 0x00000600060c7890 */ /* 0x000fe2000fffe03f */
[----:B------:R-:W-:Y:S01]  /*bfb0*/  SEL R7, R7, RZ, P3 ;  /* 0x000000ff07077207 */ /* 0x000fe20001800000 */
[----:B------:R-:W-:Y:S01]  /*bfc0*/  UIADD3 UR14, UR6, 0x800, URZ ;  /* 0x00000800060e7890 */ /* 0x000fe2000fffe03f */
[----:B------:R-:W-:Y:S01]  /*bfd0*/  IADD3 R17, R17, 0x1, RZ ;  /* 0x0000000111117810 */ /* 0x000fe20007ffe0ff */
[----:B----4-:R-:W-:Y:S01]  /*bfe0*/  @!P5 FMUL R30, R30, R30 ;  /* 0x0000001e1e1ed220 */ /* 0x010fe20000400000 */
[----:B------:R-:W-:Y:S01]  /*bff0*/  FSETP.GEU.AND P5, PT, R222, -126, PT ;  /* 0xc2fc0000de00780b */ /* 0x000fe20003fae000 */
[----:B-1----:R-:W-:Y:S01]  /*c000*/  FFMA R221, R35, UR7, -R28 ;  /* 0x0000000723dd7c23 */ /* 0x002fe2000800081c */
[----:B------:R-:W-:-:S02]  /*c010*/  UIADD3 UR16, UR6, 0xa00, URZ ;  /* 0x00000a0006107890 */ /* 0x000fc4000fffe03f */
[----:B------:R-:W-:Y:S01]  /*c020*/  @!P4 FMUL R219, R219, 0.5 ;  /* 0x3f000000dbdbc820 */ /* 0x000fe20000400000 */
[----:B------:R-:W-:Y:S01]  /*c030*/  UIADD3 UR18, UR6, 0xc00, URZ ;  /* 0x00000c0006127890 */ /* 0x000fe2000fffe03f */
[----:B------:R-:W-:Y:S02]  /*c040*/  UMOV UR19, 0xc0000010 ;  /* 0xc000001000137882 */ /* 0x000fe40000000000 */
[----:B------:R-:W1:Y:S01]  /*c050*/  MUFU.EX2 R36, R219 ;  /* 0x000000db00247308 */ /* 0x000e620000000800 */
[----:B---3--:R-:W-:Y:S01]  /*c060*/  @!P6 FMUL R33, R33, R33 ;  /* 0x000000212121e220 */ /* 0x008fe20000400000 */
[----:B------:R-:W-:Y:S01]  /*c070*/  FSETP.GEU.AND P6, PT, R220, -126, PT ;  /* 0xc2fc0000dc00780b */ /* 0x000fe20003fce000 */
[----:B------:R-:W-:Y:S02]  /*c080*/  UIADD3 UR8, UR6, 0x20, URZ ;  /* 0x0000002006087890 */ /* 0x000fe4000fffe03f */
[----:B------:R-:W-:Y:S01]  /*c090*/  @!P5 FMUL R222, R222, 0.5 ;  /* 0x3f000000deded820 */ /* 0x000fe20000400000 */
[----:B------:R-:W-:-:S03]  /*c0a0*/  UIADD3 UR20, UR6, 0xc40, URZ ;  /* 0x00000c4006147890 */ /* 0x000fc6000fffe03f */
[----:B------:R2:W3:Y:S06]  /*c0b0*/  MUFU.EX2 R32, R222 ;  /* 0x000000de00207308 */ /* 0x0004ec0000000800 */
[----:B------:R-:W-:Y:S01]  /*c0c0*/  @!P6 FMUL R220, R220, 0.5 ;  /* 0x3f000000dcdce820 */ /* 0x000fe20000400000 */
[----:B-1----:R-:W-:Y:S01]  /*c0d0*/  @!P4 FMUL R36, R36, R36 ;  /* 0x000000242424c220 */ /* 0x002fe20000400000 */
[----:B------:R-:W-:Y:S02]  /*c0e0*/  FSETP.GEU.AND P4, PT, R221, -126, PT ;  /* 0xc2fc0000dd00780b */ /* 0x000fe40003f8e000 */
[----:B------:R1:W4:Y:S01]  /*c0f0*/  MUFU.EX2 R35, R220 ;  /* 0x000000dc00237308 */ /* 0x0003220000000800 */
[----:B--2---:R-:W-:Y:S01]  /*c100*/  FFMA R222, R38, UR7, -R28 ;  /* 0x0000000726de7c23 */ /* 0x004fe2000800081c */
[----:B---3--:R-:W-:Y:S01]  /*c110*/  @!P5 FMUL R32, R32, R32 ;  /* 0x000000202020d220 */ /* 0x008fe20000400000 */
[----:B------:R-:W-:Y:S01]  /*c120*/  FSETP.GEU.AND P5, PT, R223, -126, PT ;  /* 0xc2fc0000df00780b */ /* 0x000fe20003fae000 */
[----:B-1----:R-:W-:-:S07]  /*c130*/  FFMA R220, R41, UR7, -R213 ;  /* 0x0000000729dc7c23 */ /* 0x002fce00080008d5 */
[----:B------:R-:W-:-:S04]  /*c140*/  @!P4 FMUL R221, R221, 0.5 ;  /* 0x3f000000ddddc820 */ /* 0x000fc80000400000 */
[----:B------:R1:W2:Y:S01]  /*c150*/  MUFU.EX2 R37, R221 ;  /* 0x000000dd00257308 */ /* 0x0002a20000000800 */
[----:B----4-:R-:W-:Y:S01]  /*c160*/  @!P6 FMUL R35, R35, R35 ;  /* 0x000000232323e220 */ /* 0x010fe20000400000 */
[----:B------:R-:W-:Y:S01]  /*c170*/  FSETP.GEU.AND P6, PT, R222, -126, PT ;  /* 0xc2fc0000de00780b */ /* 0x000fe20003fce000 */
[----:B------:R-:W-:-:S05]  /*c180*/  @!P5 FMUL R223, R223, 0.5 ;  /* 0x3f000000dfdfd820 */ /* 0x000fca0000400000 */
[----:B------:R3:W4:Y:S01]  /*c190*/  MUFU.EX2 R34, R223 ;  /* 0x000000df00227308 */ /* 0x0007220000000800 */
[----:B-1----:R-:W-:-:S06]  /*c1a0*/  FFMA R221, R44, UR7, -R213 ;  /* 0x000000072cdd7c23 */ /* 0x002fcc00080008d5 */
[----:B------:R-:W-:Y:S01]  /*c1b0*/  @!P6 FMUL R222, R222, 0.5 ;  /* 0x3f000000dedee820 */ /* 0x000fe20000400000 */
[----:B--2---:R-:W-:Y:S01]  /*c1c0*/  @!P4 FMUL R37, R37, R37 ;  /* 0x000000252525c220 */ /* 0x004fe20000400000 */
[----:B------:R-:W-:Y:S02]  /*c1d0*/  FSETP.GEU.AND P4, PT, R40, -126, PT ;  /* 0xc2fc00002800780b */ /* 0x000fe40003f8e000 */
[----:B------:R1:W2:Y:S01]  /*c1e0*/  MUFU.EX2 R219, R222 ;  /* 0x000000de00db7308 */ /* 0x0002a20000000800 */
[--C-:B---3--:R-:W-:Y:S01]  /*c1f0*/  FFMA R223, R43, UR7, -R28.reuse ;  /* 0x000000072bdf7c23 */ /* 0x108fe2000800081c */
[----:B----4-:R-:W-:Y:S01]  /*c200*/  @!P5 FMUL R34, R34, R34 ;  /* 0x000000222222d220 */ /* 0x010fe20000400000 */
[----:B------:R-:W-:Y:S01]  /*c210*/  FSETP.GEU.AND P5, PT, R224, -126, PT ;  /* 0xc2fc0000e000780b */ /* 0x000fe20003fae000 */
[----:B-1----:R-:W-:-:S07]  /*c220*/  FFMA R222, R42, UR7, -R28 ;  /* 0x000000072ade7c23 */ /* 0x002fce000800081c */
[----:B------:R-:W-:-:S04]  /*c230*/  @!P4 FMUL R40, R40, 0.5 ;  /* 0x3f0000002828c820 */ /* 0x000fc80000400000 */
[----:B------:R-:W1:Y:S01]  /*c240*/  MUFU.EX2 R39, R40 ;  /* 0x0000002800277308 */ /* 0x000e620000000800 */
[----:B--2---:R-:W-:Y:S01]  /*c250*/  @!P6 FMUL R219, R219, R219 ;  /* 0x000000dbdbdbe220 */ /* 0x004fe20000400000 */
[----:B------:R-:W-:Y:S01]  /*c260*/  FSETP.GEU.AND P6, PT, R220, -126, PT ;  /* 0xc2fc0000dc00780b */ /* 0x000fe20003fce000 */
[----:B------:R-:W-:-:S05]  /*c270*/  @!P5 FMUL R224, R224, 0.5 ;  /* 0x3f000000e0e0d820 */ /* 0x000fca0000400000 */
[----:B------:R-:W2:Y:S07]  /*c280*/  MUFU.EX2 R38, R224 ;  /* 0x000000e000267308 */ /* 0x000eae0000000800 */
[----:B------:R-:W-:Y:S01]  /*c290*/  @!P6 FMUL R220, R220, 0.5 ;  /* 0x3f000000dcdce820 */ /* 0x000fe20000400000 */
[----:B-1----:R-:W-:Y:S01]  /*c2a0*/  @!P4 FMUL R39, R39, R39 ;  /* 0x000000272727c220 */ /* 0x002fe20000400000 */
[----:B------:R-:W-:Y:S02]  /*c2b0*/  FSETP.GEU.AND P4, PT, R45, -126, PT ;  /* 0xc2fc00002d00780b */ /* 0x000fe40003f8e000 */
[----:B------:R1:W3:Y:S01]  /*c2c0*/  MUFU.EX2 R44, R220 ;  /* 0x000000dc002c7308 */ /* 0x0002e20000000800 */
[----:B--2---:R-:W-:Y:S01]  /*c2d0*/  @!P5 FMUL R38, R38, R38 ;  /* 0x000000262626d220 */ /* 0x004fe20000400000 */
[----:B------:R-:W-:Y:S01]  /*c2e0*/  FSETP.GEU.AND P5, PT, R221, -126, PT ;  /* 0xc2fc0000dd00780b */ /* 0x000fe20003fae000 */
[----:B-1----:R-:W-:-:S08]  /*c2f0*/  FFMA R220, R47, UR7, -R28 ;  /* 0x000000072fdc7c23 */ /* 0x002fd0000800081c */
[----:B------:R-:W-:-:S04]  /*c300*/  @!P4 FMUL R45, R45, 0.5 ;  /* 0x3f0000002d2dc820 */ /* 0x000fc80000400000 */
[----:B------:R-:W1:Y:S01]  /*c310*/  MUFU.EX2 R41, R45 ;  /* 0x0000002d00297308 */ /* 0x000e620000000800 */
[----:B---3--:R-:W-:Y:S01]  /*c320*/  @!P6 FMUL R44, R44, R44 ;  /* 0x0000002c2c2ce220 */ /* 0x008fe20000400000 */
[----:B------:R-:W-:Y:S01]  /*c330*/  FSETP.GEU.AND P6, PT, R222, -126, PT ;  /* 0xc2fc0000de00780b */ /* 0x000fe20003fce000 */
[----:B------:R-:W-:-:S05]  /*c340*/  @!P5 FMUL R221, R221, 0.5 ;  /* 0x3f000000ddddd820 */ /* 0x000fca0000400000 */
[----:B------:R2:W3:Y:S07]  /*c350*/  MUFU.EX2 R40, R221 ;  /* 0x000000dd00287308 */ /* 0x0004ee0000000800 */
[----:B------:R-:W-:Y:S01]  /*c360*/  @!P6 FMUL R222, R222, 0.5 ;  /* 0x3f000000dedee820 */ /* 0x000fe20000400000 */
[----:B-1----:R-:W-:Y:S01]  /*c370*/  @!P4 FMUL R41, R41, R41 ;  /* 0x000000292929c220 */ /* 0x002fe20000400000 */
[----:B------:R-:W-:Y:S02]  /*c380*/  FSETP.GEU.AND P4, PT, R46, -126, PT ;  /* 0xc2fc00002e00780b */ /* 0x000fe40003f8e000 */
[----:B------:R1:W4:Y:S01]  /*c390*/  MUFU.EX2 R42, R222 ;  /* 0x000000de002a7308 */ /* 0x0003220000000800 */
[--C-:B--2---:R-:W-:Y:S01]  /*c3a0*/  FFMA R221, R48, UR7, -R213.reuse ;  /* 0x0000000730dd7c23 */ /* 0x104fe200080008d5 */
[----:B---3--:R-:W-:Y:S01]  /*c3b0*/  @!P5 FMUL R40, R40, R40 ;  /* 0x000000282828d220 */ /* 0x008fe20000400000 */
[----:B------:R-:W-:Y:S01]  /*c3c0*/  FSETP.GEU.AND P5, PT, R223, -126, PT ;  /* 0xc2fc0000df00780b */ /* 0x000fe20003fae000 */
[----:B-1----:R-:W-:-:S07]  /*c3d0*/  FFMA R222, R49, UR7, -R213 ;  /* 0x0000000731de7c23 */ /* 0x002fce00080008d5 */
[----:B------:R-:W-:-:S04]  /*c3e0*/  @!P4 FMUL R46, R46, 0.5 ;  /* 0x3f0000002e2ec820 */ /* 0x000fc80000400000 */
[----:B------:R-:W1:Y:S01]  /*c3f0*/  MUFU.EX2 R43, R46 ;  /* 0x0000002e002b7308 */ /* 0x000e620000000800 */
[----:B----4-:R-:W-:Y:S01]  /*c400*/  @!P6 FMUL R42, R42, R42 ;  /* 0x0000002a2a2ae220 */ /* 0x010fe20000400000 */
[----:B------:R-:W-:Y:S01]  /*c410*/  FSETP.GEU.AND P6, PT, R220, -126, PT ;  /* 0xc2fc0000dc00780b */ /* 0x000fe20003fce000 */
[----:B------:R-:W-:-:S05]  /*c420*/  @!P5 FMUL R223, R223, 0.5 ;  /* 0x3f000000dfdfd820 */ /* 0x000fca0000400000 */
[----:B------:R2:W3:Y:S07]  /*c430*/  MUFU.EX2 R45, R223 ;  /* 0x000000df002d7308 */ /* 0x0004ee0000000800 */
        /* <DEDUP_REMOVED lines=19> */
[----:B---3--:R-:W-:Y:S01]  /*c570*/  FFMA R221, R51, UR7, -R28 ;  /* 0x0000000733dd7c23 */ /* 0x008fe2000800081c */
[----:B----4-:R-:W-:Y:S01]  /*c580*/  @!P5 FMUL R46, R46, R46 ;  /* 0x0000002e2e2ed220 */ /* 0x010fe20000400000 */
[----:B------:R-:W-:Y:S01]  /*c590*/  FSETP.GEU.AND P5, PT, R53, -126, PT ;  /* 0xc2fc00003500780b */ /* 0x000fe20003fae000 */
[----:B-1----:R-:W-:-:S07]  /*c5a0*/  FFMA R223, R57, UR7, -R213 ;  /* 0x0000000739df7c23 */ /* 0x002fce00080008d5 */
[----:B------:R-:W-:-:S04]  /*c5b0*/  @!P4 FMUL R220, R220, 0.5 ;  /* 0x3f000000dcdcc820 */ /* 0x000fc80000400000 */
[----:B------:R1:W3:Y:S01]  /*c5c0*/  MUFU.EX2 R50, R220 ;  /* 0x000000dc00327308 */ /* 0x0002e20000000800 */
[----:B--2---:R-:W-:Y:S01]  /*c5d0*/  @!P6 FMUL R49, R49, R49 ;  /* 0x000000313131e220 */ /* 0x004fe20000400000 */
[----:B------:R-:W-:Y:S01]  /*c5e0*/  FSETP.GEU.AND P6, PT, R221, -126, PT ;  /* 0xc2fc0000dd00780b */ /* 0x000fe20003fce000 */
[----:B------:R-:W-:-:S05]  /*c5f0*/  @!P5 FMUL R53, R53, 0.5 ;  /* 0x3f0000003535d820 */ /* 0x000fca0000400000 */
[----:B------:R-:W2:Y:S01]  /*c600*/  MUFU.EX2 R52, R53 ;  /* 0x0000003500347308 */ /* 0x000ea20000000800 */
[----:B-1----:R-:W-:-:S06]  /*c610*/  FFMA R220, R56, UR7, -R213 ;  /* 0x0000000738dc7c23 */ /* 0x002fcc00080008d5 */
[----:B------:R-:W-:Y:S01]  /*c620*/  @!P6 FMUL R221, R221, 0.5 ;  /* 0x3f000000dddde820 */ /* 0x000fe20000400000 */
[----:B---3--:R-:W-:Y:S01]  /*c630*/  @!P4 FMUL R50, R50, R50 ;  /* 0x000000323232c220 */ /* 0x008fe20000400000 */
        /* <DEDUP_REMOVED lines=20> */
[----:B------:R1:W2:Y:S01]  /*c780*/  MUFU.EX2 R57, R221 ;  /* 0x000000dd00397308 */ /* 0x0002a20000000800 */
[----:B----4-:R-:W-:Y:S01]  /*c790*/  @!P6 FMUL R56, R56, R56 ;  /* 0x000000383838e220 */ /* 0x010fe20000400000 */
[----:B------:R-:W-:Y:S01]  /*c7a0*/  FSETP.GEU.AND P6, PT, R61, -126, PT ;  /* 0xc2fc00003d00780b */ /* 0x000fe20003fce000 */
[----:B------:R-:W-:Y:S01]  /*c7b0*/  @!P5 FMUL R223, R223, 0.5 ;  /* 0x3f000000dfdfd820 */ /* 0x000fe20000400000 */
[----:B-1----:R-:W-:-:S04]  /*c7c0*/  FFMA R221, R62, UR7, -R28 ;  /* 0x000000073edd7c23 */ /* 0x002fc8000800081c */
[----:B------:R1:W3:Y:S07]  /*c7d0*/  MUFU.EX2 R55, R223 ;  /* 0x000000df00377308 */ /* 0x0002ee0000000800 */
[----:B------:R-:W-:Y:S01]  /*c7e0*/  @!P6 FMUL R61, R61, 0.5 ;  /* 0x3f0000003d3de820 */ /* 0x000fe20000400000 */
[----:B--2---:R-:W-:Y:S01]  /*c7f0*/  @!P4 FMUL R57, R57, R57 ;  /* 0x000000393939c220 */ /* 0x004fe20000400000 */
[----:B------:R-:W-:Y:S02]  /*c800*/  FSETP.GEU.AND P4, PT, R220, -126, PT ;  /* 0xc2fc0000dc00780b */ /* 0x000fe40003f8e000 */
[----:B------:R-:W2:Y:S01]  /*c810*/  MUFU.EX2 R60, R61 ;  /* 0x0000003d003c7308 */ /* 0x000ea20000000800 */
[----:B-1----:R-:W-:Y:S01]  /*c820*/  FFMA R223, R63, UR7, -R28 ;  /* 0x000000073fdf7c23 */ /* 0x002fe2000800081c */
[----:B---3--:R-:W-:Y:S01]  /*c830*/  @!P5 FMUL R55, R55, R55 ;  /* 0x000000373737d220 */ /* 0x008fe20000400000 */
[----:B------:R-:W-:-:S08]  /*c840*/  FSETP.GEU.AND P5, PT, R222, -126, PT ;  /* 0xc2fc0000de00780b */ /* 0x000fd00003fae000 */
[----:B------:R-:W-:-:S04]  /*c850*/  @!P4 FMUL R220, R220, 0.5 ;  /* 0x3f000000dcdcc820 */ /* 0x000fc80000400000 */
[----:B------:R1:W3:Y:S01]  /*c860*/  MUFU.EX2 R59, R220 ;  /* 0x000000dc003b7308 */ /* 0x0002e20000000800 */
[----:B--2---:R-:W-:Y:S01]  /*c870*/  @!P6 FMUL R60, R60, R60 ;  /* 0x0000003c3c3ce220 */ /* 0x004fe20000400000 */
[----:B------:R-:W-:Y:S01]  /*c880*/  FSETP.GEU.AND P6, PT, R221, -126, PT ;  /* 0xc2fc0000dd00780b */ /* 0x000fe20003fce000 */
[----:B------:R-:W-:Y:S01]  /*c890*/  @!P5 FMUL R222, R222, 0.5 ;  /* 0x3f000000deded820 */ /* 0x000fe20000400000 */
[----:B-1----:R-:W-:-:S04]  /*c8a0*/  FFMA R220, R65, UR7, -R213 ;  /* 0x0000000741dc7c23 */ /* 0x002fc800080008d5 */
[----:B------:R1:W2:Y:S07]  /*c8b0*/  MUFU.EX2 R58, R222 ;  /* 0x000000de003a7308 */ /* 0x0002ae0000000800 */
[----:B------:R-:W-:Y:S01]  /*c8c0*/  @!P6 FMUL R221, R221, 0.5 ;  /* 0x3f000000dddde820 */ /* 0x000fe20000400000 */
[----:B---3--:R-:W-:Y:S01]  /*c8d0*/  @!P4 FMUL R59, R59, R59 ;  /* 0x0000003b3b3bc220 */ /* 0x008fe20000400000 */
[----:B------:R-:W-:Y:S02]  /*c8e0*/  FSETP.GEU.AND P4, PT, R64, -126, PT ;  /* 0xc2fc00004000780b */ /* 0x000fe40003f8e000 */
[----:B------:R3:W4:Y:S01]  /*c8f0*/  MUFU.EX2 R61, R221 ;  /* 0x000000dd003d7308 */ /* 0x0007220000000800 */
[----:B-1----:R-:W-:Y:S01]  /*c900*/  FFMA R222, R68, UR7, -R213 ;  /* 0x0000000744de7c23 */ /* 0x002fe200080008d5 */
[----:B--2---:R-:W-:Y:S01]  /*c910*/  @!P5 FMUL R58, R58, R58 ;  /* 0x0000003a3a3ad220 */ /* 0x004fe20000400000 */
[----:B---3--:R-:W-:Y:S01]  /*c920*/  FFMA R221, R66, UR7, -R28 ;  /* 0x0000000742dd7c23 */ /* 0x008fe2000800081c */
[----:B------:R-:W-:-:S07]  /*c930*/  FSETP.GEU.AND P5, PT, R223, -126, PT ;  /* 0xc2fc0000df00780b */ /* 0x000fce0003fae000 */
        /* <DEDUP_REMOVED lines=9> */
[----:B------:R-:W1:Y:S01]  /*c9d0*/  MUFU.EX2 R68, R220 ;  /* 0x000000dc00447308 */ /* 0x000e620000000800 */
[----:B--2---:R-:W-:Y:S01]  /*c9e0*/  FFMA R223, R67, UR7, -R28 ;  /* 0x0000000743df7c23 */ /* 0x004fe2000800081c */
[----:B---3--:R-:W-:Y:S01]  /*c9f0*/  @!P5 FMUL R62, R62, R62 ;  /* 0x0000003e3e3ed220 */ /* 0x008fe20000400000 */
[----:B------:R-:W-:-:S08]  /*ca00*/  FSETP.GEU.AND P5, PT, R222, -126, PT ;  /* 0xc2fc0000de00780b */ /* 0x000fd00003fae000 */
[----:B------:R-:W-:-:S04]  /*ca10*/  @!P4 FMUL R69, R69, 0.5 ;  /* 0x3f0000004545c820 */ /* 0x000fc80000400000 */
[----:B------:R-:W2:Y:S01]  /*ca20*/  MUFU.EX2 R65, R69 ;  /* 0x0000004500417308 */ /* 0x000ea20000000800 */
[----:B-1----:R-:W-:Y:S01]  /*ca30*/  @!P6 FMUL R68, R68, R68 ;  /* 0x000000444444e220 */ /* 0x002fe20000400000 */
[----:B------:R-:W-:Y:S01]  /*ca40*/  FSETP.GEU.AND P6, PT, R221, -126, PT ;  /* 0xc2fc0000dd00780b */ /* 0x000fe20003fce000 */
[----:B------:R-:W-:-:S05]  /*ca50*/  @!P5 FMUL R222, R222, 0.5 ;  /* 0x3f000000deded820 */ /* 0x000fca0000400000 */
[----:B------:R1:W3:Y:S07]  /*ca60*/  MUFU.EX2 R64, R222 ;  /* 0x000000de00407308 */ /* 0x0002ee0000000800 */
[----:B------:R-:W-:Y:S01]  /*ca70*/  @!P6 FMUL R221, R221, 0.5 ;  /* 0x3f000000dddde820 */ /* 0x000fe20000400000 */
[----:B--2---:R-:W-:Y:S01]  /*ca80*/  @!P4 FMUL R65, R65, R65 ;  /* 0x000000414141c220 */ /* 0x004fe20000400000 */
[----:B------:R-:W-:Y:S02]  /*ca90*/  FSETP.GEU.AND P4, PT, R70, -126, PT ;  /* 0xc2fc00004600780b */ /* 0x000fe40003f8e000 */
[----:B------:R2:W4:Y:S01]  /*caa0*/  MUFU.EX2 R66, R221 ;  /* 0x000000dd00427308 */ /* 0x0005220000000800 */
[--C-:B-1----:R-:W-:Y:S01]  /*cab0*/  FFMA R222, R72, UR7, -R213.reuse ;  /* 0x0000000748de7c23 */ /* 0x102fe200080008d5 */
[----:B--2---:R-:W-:Y:S01]  /*cac0*/  FFMA R221, R73, UR7, -R213 ;  /* 0x0000000749dd7c23 */ /* 0x004fe200080008d5 */
[----:B---3--:R-:W-:Y:S01]  /*cad0*/  @!P5 FMUL R64, R64, R64 ;  /* 0x000000404040d220 */ /* 0x008fe20000400000 */
[----:B------:R-:W-:-:S07]  /*cae0*/  FSETP.GEU.AND P5, PT, R223, -126, PT ;  /* 0xc2fc0000df00780b */ /* 0x000fce0003fae000 */
        /* <DEDUP_REMOVED lines=10> */
[----:B------:R2:W4:Y:S01]  /*cb90*/  MUFU.EX2 R220, R71 ;  /* 0x0000004700dc7308 */ /* 0x0005220000000800 */
[----:B-1----:R-:W-:Y:S01]  /*cba0*/  FFMA R223, R77, UR7, -R213 ;  /* 0x000000074ddf7c23 */ /* 0x002fe200080008d5 */
[----:B--2---:R-:W-:Y:S01]  /*cbb0*/  FFMA R71, R74, UR7, -R28 ;  /* 0x000000074a477c23 */ /* 0x004fe2000800081c */
[----:B---3--:R-:W-:-:S08]  /*cbc0*/  @!P5 FMUL R69, R69, R69 ;  /* 0x000000454545d220 */ /* 0x008fd00000400000 */
[----:B------:R-:W-:Y:S01]  /*cbd0*/  @!P4 FMUL R221, R221, 0.5 ;  /* 0x3f000000ddddc820 */ /* 0x000fe20000400000 */
[----:B------:R-:W-:-:S03]  /*cbe0*/  FSETP.GEU.AND P5, PT, R222, -126, PT ;  /* 0xc2fc0000de00780b */ /* 0x000fc60003fae000 */
[----:B------:R1:W2:Y:S01]  /*cbf0*/  MUFU.EX2 R73, R221 ;  /* 0x000000dd00497308 */ /* 0x0002a20000000800 */
[----:B----4-:R-:W-:Y:S01]  /*cc00*/  @!P6 FMUL R220, R220, R220 ;  /* 0x000000dcdcdce220 */ /* 0x010fe20000400000 */
[----:B------:R-:W-:Y:S01]  /*cc10*/  FSETP.GEU.AND P6, PT, R70, -126, PT ;  /* 0xc2fc00004600780b */ /* 0x000fe20003fce000 */
[----:B-1----:R-:W-:-:S07]  /*cc20*/  FFMA R221, R75, UR7, -R28 ;  /* 0x000000074bdd7c23 */ /* 0x002fce000800081c */
[----:B------:R-:W-:-:S04]  /*cc30*/  @!P5 FMUL R222, R222, 0.5 ;  /* 0x3f000000deded820 */ /* 0x000fc80000400000 */
[----:B------:R1:W3:Y:S01]  /*cc40*/  MUFU.EX2 R72, R222 ;  /* 0x000000de00487308 */ /* 0x0002e20000000800 */
[----:B------:R-:W-:Y:S01]  /*cc50*/  @!P6 FMUL R70, R70, 0.5 ;  /* 0x3f0000004646e820 */ /* 0x000fe20000400000 */
[----:B--2---:R-:W-:Y:S01]  /*cc60*/  @!P4 FMUL R73, R73, R73 ;  /* 0x000000494949c220 */ /* 0x004fe20000400000 */
[----:B------:R-:W-:-:S05]  /*cc70*/  FSETP.GEU.AND P4, PT, R71, -126, PT ;  /* 0xc2fc00004700780b */ /* 0x000fca0003f8e000 */
[----:B------:R2:W4:Y:S01]  /*cc80*/  MUFU.EX2 R76, R70 ;  /* 0x00000046004c7308 */ /* 0x0005220000000800 */
[----:B-1----:R-:W-:-:S07]  /*cc90*/  FFMA R222, R78, UR7, -R28 ;  /* 0x000000074ede7c23 */ /* 0x002fce000800081c */
[----:B------:R-:W-:Y:S01]  /*cca0*/  @!P4 FMUL R71, R71, 0.5 ;  /* 0x3f0000004747c820 */ /* 0x000fe20000400000 */
[----:B--2---:R-:W-:Y:S01]  /*ccb0*/  FFMA R70, R79, UR7, -R28 ;  /* 0x000000074f467c23 */ /* 0x004fe2000800081c */
[----:B---3--:R-:W-:Y:S01]  /*ccc0*/  @!P5 FMUL R72, R72, R72 ;  /* 0x000000484848d220 */ /* 0x008fe20000400000 */
[----:B------:R-:W-:Y:S01]  /*ccd0*/  FSETP.GEU.AND P5, PT, R223, -126, PT ;  /* 0xc2fc0000df00780b */ /* 0x000fe20003fae000 */
[----:B------:R1:W2:Y:S01]  /*cce0*/  MUFU.EX2 R74, R71 ;  /* 0x00000047004a7308 */ /* 0x0002a20000000800 */
[----:B----4-:R-:W-:Y:S01]  /*ccf0*/  @!P6 FMUL R76, R76, R76 ;  /* 0x0000004c4c4ce220 */ /* 0x010fe20000400000 */
[----:B------:R-:W-:Y:S01]  /*cd00*/  FSETP.GEU.AND P6, PT, R221, -126, PT ;  /* 0xc2fc0000dd00780b */ /* 0x000fe20003fce000 */
[----:B-1----:R-:W-:-:S09]  /*cd10*/  FFMA R71, R80, UR7, -R213 ;  /* 0x0000000750477c23 */ /* 0x002fd200080008d5 */
[----:B------:R-:W-:-:S04]  /*cd20*/  @!P5 FMUL R223, R223, 0.5 ;  /* 0x3f000000dfdfd820 */ /* 0x000fc80000400000 */
[----:B------:R1:W3:Y:S01]  /*cd30*/  MUFU.EX2 R77, R223 ;  /* 0x000000df004d7308 */ /* 0x0002e20000000800 */
[----:B--2---:R-:W-:Y:S01]  /*cd40*/  @!P4 FMUL R74, R74, R74 ;  /* 0x0000004a4a4ac220 */ /* 0x004fe20000400000 */
[----:B------:R-:W-:Y:S01]  /*cd50*/  FSETP.GEU.AND P4, PT, R70, -126, PT ;  /* 0xc2fc00004600780b */ /* 0x000fe20003f8e000 */
[----:B------:R-:W-:-:S05]  /*cd60*/  @!P6 FMUL R221, R221, 0.5 ;  /* 0x3f000000dddde820 */ /* 0x000fca0000400000 */
[----:B------:R2:W4:Y:S01]  /*cd70*/  MUFU.EX2 R79, R221 ;  /* 0x000000dd004f7308 */ /* 0x0005220000000800 */
[----:B-1----:R-:W-:-:S06]  /*cd80*/  FFMA R223, R81, UR7, -R213 ;  /* 0x0000000751df7c23 */ /* 0x002fcc00080008d5 */
[----:B------:R-:W-:Y:S01]  /*cd90*/  @!P4 FMUL R70, R70, 0.5 ;  /* 0x3f0000004646c820 */ /* 0x000fe20000400000 */
[--C-:B--2---:R-:W-:Y:S01]  /*cda0*/  FFMA R221, R84, UR7, -R213.reuse ;  /* 0x0000000754dd7c23 */ /* 0x104fe200080008d5 */
[----:B---3--:R-:W-:Y:S02]  /*cdb0*/  @!P5 FMUL R77, R77, R77 ;  /* 0x0000004d4d4dd220 */ /* 0x008fe40000400000 */
[----:B------:R1:W2:Y:S01]  /*cdc0*/  MUFU.EX2 R78, R70 ;  /* 0x00000046004e7308 */ /* 0x0002a20000000800 */
[----:B------:R-:W-:Y:S01]  /*cdd0*/  FSETP.GEU.AND P5, PT, R222, -126, PT ;  /* 0xc2fc0000de00780b */ /* 0x000fe20003fae000 */
[----:B----4-:R-:W-:Y:S01]  /*cde0*/  @!P6 FMUL R79, R79, R79 ;  /* 0x0000004f4f4fe220 */ /* 0x010fe20000400000 */
[----:B------:R-:W-:Y:S01]  /*cdf0*/  FSETP.GEU.AND P6, PT, R71, -126, PT ;  /* 0xc2fc00004700780b */ /* 0x000fe20003fce000 */
[----:B-1----:R-:W-:-:S10]  /*ce00*/  FFMA R70, R85, UR7, -R213 ;  /* 0x0000000755467c23 */ /* 0x002fd400080008d5 */
[----:B------:R-:W-:Y:S01]  /*ce10*/  @!P5 FMUL R222, R222, 0.5 ;  /* 0x3f000000deded820 */ /* 0x000fe20000400000 */
[----:B--2---:R-:W-:Y:S01]  /*ce20*/  @!P4 FMUL R78, R78, R78 ;  /* 0x0000004e4e4ec220 */ /* 0x004fe20000400000 */
[----:B------:R-:W-:Y:S02]  /*ce30*/  FSETP.GEU.AND P4, PT, R221, -126, PT ;  /* 0xc2fc0000dd00780b */ /* 0x000fe40003f8e000 */
[----:B------:R1:W2:Y:S01]  /*ce40*/  MUFU.EX2 R75, R222 ;  /* 0x000000de004b7308 */ /* 0x0002a20000000800 */
[----:B------:R-:W-:-:S07]  /*ce50*/  @!P6 FMUL R71, R71, 0.5 ;  /* 0x3f0000004747e820 */ /* 0x000fce0000400000 */
[----:B------:R3:W4:Y:S01]  /*ce60*/  MUFU.EX2 R81, R71 ;  /* 0x0000004700517308 */ /* 0x0007220000000800 */
[----:B-1----:R-:W-:Y:S02]  /*ce70*/  FFMA R222, R82, UR7, -R28 ;  /* 0x0000000752de7c23 */ /* 0x002fe4000800081c */
[----:B------:R-:W-:-:S05]  /*ce80*/  @!P4 FMUL R221, R221, 0.5 ;  /* 0x3f000000ddddc820 */ /* 0x000fca0000400000 */
[----:B------:R1:W5:Y:S01]  /*ce90*/  MUFU.EX2 R84, R221 ;  /* 0x000000dd00547308 */ /* 0x0003620000000800 */
[--C-:B---3--:R-:W-:Y:S01]  /*cea0*/  FFMA R71, R83, UR7, -R28.reuse ;  /* 0x0000000753477c23 */ /* 0x108fe2000800081c */
[----:B--2---:R-:W-:Y:S01]  /*ceb0*/  @!P5 FMUL R75, R75, R75 ;  /* 0x0000004b4b4bd220 */ /* 0x004fe20000400000 */
[----:B------:R-:W-:Y:S01]  /*cec0*/  FSETP.GEU.AND P5, PT, R223, -126, PT ;  /* 0xc2fc0000df00780b */ /* 0x000fe20003fae000 */
[----:B----4-:R-:W-:Y:S01]  /*ced0*/  @!P6 FMUL R81, R81, R81 ;  /* 0x000000515151e220 */ /* 0x010fe20000400000 */
[----:B------:R-:W-:Y:S01]  /*cee0*/  FSETP.GEU.AND P6, PT, R70, -126, PT ;  /* 0xc2fc00004600780b */ /* 0x000fe20003fce000 */
[----:B-1----:R-:W-:-:S10]  /*cef0*/  FFMA R221, R86, UR7, -R28 ;  /* 0x0000000756dd7c23 */ /* 0x002fd4000800081c */
[----:B------:R-:W-:Y:S01]  /*cf00*/  @!P5 FMUL R223, R223, 0.5 ;  /* 0x3f000000dfdfd820 */ /* 0x000fe20000400000 */
[----:B-----5:R-:W-:Y:S01]  /*cf10*/  @!P4 FMUL R84, R84, R84 ;  /* 0x000000545454c220 */ /* 0x020fe20000400000 */
        /* <DEDUP_REMOVED lines=22> */
[----:B---3--:R-:W-:Y:S01]  /*d080*/  FFMA R221, R93, UR7, -R213 ;  /* 0x000000075ddd7c23 */ /* 0x008fe200080008d5 */
        /* <DEDUP_REMOVED lines=23> */
[----:B------:R-:W1:Y:S01]  /*d200*/  MUFU.EX2 R89, R92 ;  /* 0x0000005c00597308 */ /* 0x000e620000000800 */
[----:B------:R-:W-:-:S07]  /*d210*/  @!P6 FMUL R70, R70, 0.5 ;  /* 0x3f0000004646e820 */ /* 0x000fce0000400000 */
[----:B------:R2:W3:Y:S03]  /*d220*/  MUFU.EX2 R91, R70 ;  /* 0x00000046005b7308 */ /* 0x0004e60000000800 */
[----:B------:R-:W-:-:S05]  /*d230*/  @!P4 FMUL R71, R71, 0.5 ;  /* 0x3f0000004747c820 */ /* 0x000fca0000400000 */
[----:B------:R4:W5:Y:S01]  /*d240*/  MUFU.EX2 R94, R71 ;  /* 0x00000047005e7308 */ /* 0x0009620000000800 */
[----:B--2---:R-:W-:Y:S01]  /*d250*/  FFMA R70, R97, UR7, -R213 ;  /* 0x0000000761467c23 */ /* 0x004fe200080008d5 */
[----:B-1----:R-:W-:Y:S01]  /*d260*/  @!P5 FMUL R89, R89, R89 ;  /* 0x000000595959d220 */ /* 0x002fe20000400000 */
[----:B------:R-:W-:Y:S01]  /*d270*/  FSETP.GEU.AND P5, PT, R222, -126, PT ;  /* 0xc2fc0000de00780b */ /* 0x000fe20003fae000 */
[----:B---3--:R-:W-:Y:S01]  /*d280*/  @!P6 FMUL R91, R91, R91 ;  /* 0x0000005b5b5be220 */ /* 0x008fe20000400000 */
[----:B------:R-:W-:Y:S01]  /*d290*/  FSETP.GEU.AND P6, PT, R221, -126, PT ;  /* 0xc2fc0000dd00780b */ /* 0x000fe20003fce000 */
[----:B----4-:R-:W-:-:S10]  /*d2a0*/  FFMA R71, R98, UR7, -R28 ;  /* 0x0000000762477c23 */ /* 0x010fd4000800081c */
        /* <DEDUP_REMOVED lines=8> */
[--C-:B--2---:R-:W-:Y:S01]  /*d330*/  FFMA R221, R99, UR7, -R28.reuse ;  /* 0x0000000763dd7c23 */ /* 0x104fe2000800081c */
[----:B-1----:R-:W-:Y:S01]  /*d340*/  @!P5 FMUL R92, R92, R92 ;  /* 0x0000005c5c5cd220 */ /* 0x002fe20000400000 */
[----:B------:R-:W-:Y:S01]  /*d350*/  FSETP.GEU.AND P5, PT, R223, -126, PT ;  /* 0xc2fc0000df00780b */ /* 0x000fe20003fae000 */
[----:B---3--:R-:W-:Y:S01]  /*d360*/  @!P6 FMUL R95, R95, R95 ;  /* 0x0000005f5f5fe220 */ /* 0x008fe20000400000 */
[----:B------:R-:W-:Y:S01]  /*d370*/  FSETP.GEU.AND P6, PT, R100, -126, PT ;  /* 0xc2fc00006400780b */ /* 0x000fe20003fce000 */
[--C-:B----4-:R-:W-:Y:S01]  /*d380*/  FFMA R70, R102, UR7, -R28.reuse ;  /* 0x0000000766467c23 */ /* 0x110fe2000800081c */
[----:B------:R-:W-:Y:S01]  /*d390*/  FFMA R102, R103, UR7, -R28 ;  /* 0x0000000767667c23 */ /* 0x000fe2000800081c */
[----:B------:R-:W-:Y:S01]  /*d3a0*/  FFMA R103, R104, UR7, -R213 ;  /* 0x0000000768677c23 */ /* 0x000fe200080008d5 */
[----:B------:R-:W-:-:S07]  /*d3b0*/  UMOV UR7, 0xc0000010 ;  /* 0xc000001000077882 */ /* 0x000fce0000000000 */
[----:B------:R-:W-:Y:S01]  /*d3c0*/  @!P5 FMUL R223, R223, 0.5 ;  /* 0x3f000000dfdfd820 */ /* 0x000fe20000400000 */
[----:B-----5:R-:W-:Y:S01]  /*d3d0*/  @!P4 FMUL R97, R97, R97 ;  /* 0x000000616161c220 */ /* 0x020fe20000400000 */
[----:B------:R-:W-:Y:S02]  /*d3e0*/  FSETP.GEU.AND P4, PT, R71, -126, PT ;  /* 0xc2fc00004700780b */ /* 0x000fe40003f8e000 */
[----:B------:R-:W1:Y:S01]  /*d3f0*/  MUFU.EX2 R96, R223 ;  /* 0x000000df00607308 */ /* 0x000e620000000800 */
[----:B------:R-:W-:-:S07]  /*d400*/  @!P6 FMUL R100, R100, 0.5 ;  /* 0x3f0000006464e820 */ /* 0x000fce0000400000 */
[----:B------:R-:W2:Y:S03]  /*d410*/  MUFU.EX2 R98, R100 ;  /* 0x0000006400627308 */ /* 0x000ea60000000800 */
[----:B------:R-:W-:-:S05]  /*d420*/  @!P4 FMUL R71, R71, 0.5 ;  /* 0x3f0000004747c820 */ /* 0x000fca0000400000 */
[----:B------:R3:W4:Y:S01]  /*d430*/  MUFU.EX2 R100, R71 ;  /* 0x0000004700647308 */ /* 0x0007220000000800 */
[----:B-1----:R-:W-:Y:S01]  /*d440*/  @!P5 FMUL R96, R96, R96 ;  /* 0x000000606060d220 */ /* 0x002fe20000400000 */
[----:B------:R-:W-:Y:S01]  /*d450*/  FSETP.GEU.AND P5, PT, R101, -126, PT ;  /* 0xc2fc00006500780b */ /* 0x000fe20003fae000 */
[----:B---3--:R-:W-:Y:S01]  /*d460*/  FFMA R71, R214, R15, R25 ;  /* 0x0000000fd6477223 */ /* 0x008fe20000000019 */
[----:B--2---:R-:W-:Y:S01]  /*d470*/  @!P6 FMUL R98, R98, R98 ;  /* 0x000000626262e220 */ /* 0x004fe20000400000 */
[----:B------:R-:W-:Y:S02]  /*d480*/  FSETP.GEU.AND P6, PT, R221, -126, PT ;  /* 0xc2fc0000dd00780b */ /* 0x000fe40003fce000 */
[----:B------:R-:W-:Y:S01]  /*d490*/  FADD R28, R71, R24 ;  /* 0x00000018471c7221 */ /* 0x000fe20000000000 */
[----:B------:R-:W-:Y:S01]  /*d4a0*/  FFMA R71, R212, R13, R27 ;  /* 0x0000000dd4477223 */ /* 0x000fe2000000001b */
[----:B------:R-:W-:-:S06]  /*d4b0*/  F2FP.BF16.F32.PACK_AB R24, R24, R25 ;  /* 0x000000191818723e */ /* 0x000fcc00000010ff */
[----:B------:R-:W-:Y:S01]  /*d4c0*/  @!P5 FMUL R101, R101, 0.5 ;  /* 0x3f0000006565d820 */ /* 0x000fe20000400000 */
[----:B------:R-:W-:Y:S01]  /*d4d0*/  FADD R13, R28, R29 ;  /* 0x0000001d1c0d7221 */ /* 0x000fe20000000000 */
[----:B------:R-:W-:Y:S01]  /*d4e0*/  F2FP.BF16.F32.PACK_AB R25, R218, R27 ;  /* 0x0000001bda19723e */ /* 0x000fe200000010ff */
[----:B------:R-:W-:Y:S01]  /*d4f0*/  FADD R71, R71, R218 ;  /* 0x000000da47477221 */ /* 0x000fe20000000000 */
[----:B------:R-:W-:Y:S01]  /*d500*/  F2FP.BF16.F32.PACK_AB R27, R31, R30 ;  /* 0x0000001e1f1b723e */ /* 0x000fe200000010ff */
[----:B------:R-:W-:Y:S01]  /*d510*/  FADD R28, R13, R26 ;  /* 0x0000001a0d1c7221 */ /* 0x000fe20000000000 */
[----:B------:R-:W-:Y:S01]  /*d520*/  F2FP.BF16.F32.PACK_AB R26, R26, R29 ;  /* 0x0000001d1a1a723e */ /* 0x000fe200000010ff */
[----:B------:R-:W1:Y:S01]  /*d530*/  MUFU.EX2 R99, R101 ;  /* 0x0000006500637308 */ /* 0x000e620000000800 */
[----:B----4-:R-:W-:Y:S01]  /*d540*/  @!P4 FMUL R100, R100, R100 ;  /* 0x000000646464c220 */ /* 0x010fe20000400000 */
[----:B------:R-:W-:Y:S01]  /*d550*/  FSETP.GEU.AND P4, PT, R102, -126, PT ;  /* 0xc2fc00006600780b */ /* 0x000fe20003f8e000 */
[----:B------:R-:W-:Y:S01]  /*d560*/  WARPGROUP.ARRIVE ;  /* 0x00000000000079c5 */ /* 0x000fe20000000000 */
[----:B------:R-:W-:-:S04]  /*d570*/  @!P6 FMUL R221, R221, 0.5 ;  /* 0x3f000000dddde820 */ /* 0x000fc80000400000 */
[----:B------:R-:W2:Y:S01]  /*d580*/  MUFU.EX2 R101, R221 ;  /* 0x000000dd00657308 */ /* 0x000ea20000000800 */
[----:B------:R-:W-:Y:S01]  /*d590*/  HGMMA.64x16x16.F32.BF16 R200, R24, gdesc[UR4].tnspB, R200, gsb0 ;  /* 0x4020000418c87df0 */ /* 0x000fe200080018c8 */
[----:B------:R-:W-:-:S05]  /*d5a0*/  UMOV UR7, 0xc0000010 ;  /* 0xc000001000077882 */ /* 0x000fca0000000000 */
[----:B------:R-:W-:Y:S01]  /*d5b0*/  @!P4 FMUL R102, R102, 0.5 ;  /* 0x3f0000006666c820 */ /* 0x000fe20000400000 */
[----:B-1----:R-:W-:Y:S01]  /*d5c0*/  @!P5 FMUL R99, R99, R99 ;  /* 0x000000636363d220 */ /* 0x002fe20000400000 */
[----:B------:R-:W-:-:S04]  /*d5d0*/  FSETP.GEU.AND P5, PT, R70, -126, PT ;  /* 0xc2fc00004600780b */ /* 0x000fc80003fae000 */
[----:B------:R-:W1:Y:S01]  /*d5e0*/  MUFU.EX2 R102, R102 ;  /* 0x0000006600667308 */ /* 0x000e620000000800 */
[----:B--2---:R-:W-:Y:S01]  /*d5f0*/  @!P6 FMUL R101, R101, R101 ;  /* 0x000000656565e220 */ /* 0x004fe20000400000 */
[----:B------:R-:W-:-:S07]  /*d600*/  FSETP.GEU.AND P6, PT, R103, -126, PT ;  /* 0xc2fc00006700780b */ /* 0x000fce0003fce000 */
[----:B------:R-:W-:-:S04]  /*d610*/  @!P5 FMUL R70, R70, 0.5 ;  /* 0x3f0000004646d820 */ /* 0x000fc80000400000 */
[----:B------:R2:W3:Y:S01]  /*d620*/  MUFU.EX2 R15, R70 ;  /* 0x00000046000f7308 */ /* 0x0004e20000000800 */
[----:B-1----:R-:W-:Y:S01]  /*d630*/  @!P4 FMUL R102, R102, R102 ;  /* 0x000000666666c220 */ /* 0x002fe20000400000 */
[----:B------:R-:W-:Y:S01]  /*d640*/  @!P6 FMUL R103, R103, 0.5 ;  /* 0x3f0000006767e820 */ /* 0x000fe20000400000 */
[----:B------:R-:W-:Y:S01]  /*d650*/  FSETP.GEU.AND P4, PT, R108, -126, PT ;  /* 0xc2fc00006c00780b */ /* 0x000fe20003f8e000 */
[----:B--2---:R-:W-:Y:S01]  /*d660*/  FADD R70, R71, R30 ;  /* 0x0000001e47467221 */ /* 0x004fe20000000000 */
[----:B------:R-:W-:-:S03]  /*d670*/  F2FP.BF16.F32.PACK_AB R71, R220, R67 ;  /* 0x00000043dc47723e */ /* 0x000fc600000010ff */
[----:B------:R-:W1:Y:S01]  /*d680*/  MUFU.EX2 R103, R103 ;  /* 0x0000006700677308 */ /* 0x000e620000000800 */
[----:B------:R-:W-:Y:S01]  /*d690*/  FADD R29, R70, R31 ;  /* 0x0000001f461d7221 */ /* 0x000fe20000000000 */
[----:B------:R-:W-:Y:S01]  /*d6a0*/  FADD R31, R28, R33 ;  /* 0x000000211c1f7221 */ /* 0x000fe20000000000 */
[----:B------:R-:W-:Y:S01]  /*d6b0*/  F2FP.BF16.F32.PACK_AB R70, R65, R64 ;  /* 0x000000404146723e */ /* 0x000fe200000010ff */
[----:B------:R-:W-:Y:S02]  /*d6c0*/  WARPGROUP.DEPBAR.LE gsb0, 0x0 ;  /* 0x00008000000079c5 */ /* 0x000fe40000010000 */
[----:B------:R-:W-:Y:S01]  /*d6d0*/  WARPGROUP.ARRIVE ;  /* 0x00000000000079c5 */ /* 0x000fe20000000000 */
[----:B------:R-:W-:Y:S01]  /*d6e0*/  FADD R30, R29, R34 ;  /* 0x000000221d1e7221 */ /* 0x000fe20000000000 */
[----:B------:R-:W-:Y:S01]  /*d6f0*/  FADD R31, R31, R32 ;  /* 0x000000201f1f7221 */ /* 0x000fe20000000000 */
[----:B---3--:R-:W-:Y:S01]  /*d700*/  @!P5 FMUL R15, R15, R15 ;  /* 0x0000000f0f0fd220 */ /* 0x008fe20000400000 */
[----:B------:R-:W-:Y:S01]  /*d710*/  FSETP.GEU.AND P5, PT, R105, -126, PT ;  /* 0xc2fc00006900780b */ /* 0x000fe20003fae000 */
[----:B------:R-:W-:Y:S01]  /*d720*/  FADD R30, R30, R37 ;  /* 0x000000251e1e7221 */ /* 0x000fe20000000000 */
[----:B------:R-:W-:Y:S01]  /*d730*/  HGMMA.64x16x16.F32.BF16 R192, R24, gdesc[UR20].tnspB, R192, gsb0 ;  /* 0x4020001418c07df0 */ /* 0x000fe200080018c0 */
[----:B------:R-:W-:Y:S01]  /*d740*/  UMOV UR22, UR8 ;  /* 0x0000000800167c82 */ /* 0x000fe20008000000 */
[----:B------:R-:W-:Y:S01]  /*d750*/  UMOV UR23, 0xc0000010 ;  /* 0xc000001000177882 */ /* 0x000fe20000000000 */
[----:B------:R-:W-:Y:S01]  /*d760*/  UIADD3 UR8, UR6, 0xc20, URZ ;  /* 0x00000c2006087890 */ /* 0x000fe2000fffe03f */
[----:B-1----:R-:W-:Y:S01]  /*d770*/  @!P6 FMUL R103, R103, R103 ;  /* 0x000000676767e220 */ /* 0x002fe20000400000 */
[----:B------:R-:W-:Y:S01]  /*d780*/  FSETP.GEU.AND P6, PT, R109, -126, PT ;  /* 0xc2fc00006d00780b */ /* 0x000fe20003fce000 */
[----:B------:R-:W-:-:S05]  /*d790*/  @!P4 FMUL R108, R108, 0.5 ;  /* 0x3f0000006c6cc820 */ /* 0x000fca0000400000 */
[----:B------:R-:W-:Y:S01]  /*d7a0*/  @!P5 FMUL R105, R105, 0.5 ;  /* 0x3f0000006969d820 */ /* 0x000fe20000400000 */
[----:B------:R-:W1:Y:S06]  /*d7b0*/  MUFU.EX2 R108, R108 ;  /* 0x0000006c006c7308 */ /* 0x000e6c0000000800 */
[----:B------:R-:W-:Y:S02]  /*d7c0*/  @!P6 FMUL R109, R109, 0.5 ;  /* 0x3f0000006d6de820 */ /* 0x000fe40000400000 */
[----:B------:R-:W2:Y:S08]  /*d7d0*/  MUFU.EX2 R104, R105 ;  /* 0x0000006900687308 */ /* 0x000eb00000000800 */
[----:B------:R-:W3:Y:S01]  /*d7e0*/  MUFU.EX2 R109, R109 ;  /* 0x0000006d006d7308 */ /* 0x000ee20000000800 */
[----:B-1----:R-:W-:Y:S01]  /*d7f0*/  @!P4 FMUL R108, R108, R108 ;  /* 0x0000006c6c6cc220 */ /* 0x002fe20000400000 */
[----:B------:R-:W-:Y:S01]  /*d800*/  FSETP.GEU.AND P4, PT, R107, -126, PT ;  /* 0xc2fc00006b00780b */ /* 0x000fe20003f8e000 */
[----:B--2---:R-:W-:Y:S01]  /*d810*/  @!P5 FMUL R104, R104, R104 ;  /* 0x000000686868d220 */ /* 0x004fe20000400000 */
[----:B------:R-:W-:Y:S01]  /*d820*/  FSETP.GEU.AND P5, PT, R106, -126, PT ;  /* 0xc2fc00006a00780b */ /* 0x000fe20003fae000 */
[----:B------:R-:W-:-:S02]  /*d830*/  WARPGROUP.DEPBAR.LE gsb0, 0x0 ;  /* 0x00008000000079c5 */ /* 0x000fc40000010000 */
[----:B------:R-:W-:Y:S01]  /*d840*/  WARPGROUP.ARRIVE ;  /* 0x00000000000079c5 */ /* 0x000fe20000000000 */
[----:B---3--:R-:W-:Y:S01]  /*d850*/  @!P6 FMUL R109, R109, R109 ;  /* 0x0000006d6d6de220 */ /* 0x008fe20000400000 */
[----:B------:R-:W-:-:S06]  /*d860*/  FSETP.GEU.AND P6, PT, R110, -126, PT ;  /* 0xc2fc00006e00780b */ /* 0x000fcc0003fce000 */
[----:B------:R-:W-:Y:S01]  /*d870*/  @!P4 FMUL R107, R107, 0.5 ;  /* 0x3f0000006b6bc820 */ /* 0x000fe20000400000 */
[----:B------:R-:W-:Y:S01]  /*d880*/  HGMMA.64x16x16.F32.BF16 R184, R24, gdesc[UR8].tnspB, R184, gsb0 ;  /* 0x4020000818b87df0 */ /* 0x000fe200080018b8 */
[----:B------:R-:W-:Y:S01]  /*d890*/  UMOV UR10, UR12 ;  /* 0x0000000c000a7c82 */ /* 0x000fe20008000000 */
[----:B------:R-:W-:Y:S01]  /*d8a0*/  UMOV UR11, 0xc0000010 ;  /* 0xc0000010000b7882 */ /* 0x000fe20000000000 */
[----:B------:R-:W-:Y:S01]  /*d8b0*/  UIADD3 UR12, UR6, 0x420, URZ ;  /* 0x00000420060c7890 */ /* 0x000fe2000fffe03f */
[----:B------:R-:W-:-:S04]  /*d8c0*/  @!P5 FMUL R106, R106, 0.5 ;  /* 0x3f0000006a6ad820 */ /* 0x000fc80000400000 */
[----:B------:R-:W1:Y:S01]  /*d8d0*/  MUFU.EX2 R13, R106 ;  /* 0x0000006a000d7308 */ /* 0x000e620000000800 */
[----:B------:R-:W-:Y:S01]  /*d8e0*/  @!P6 FMUL R110, R110, 0.5 ;  /* 0x3f0000006e6ee820 */ /* 0x000fe20000400000 */
[----:B-1----:R-:W-:Y:S01]  /*d8f0*/  @!P5 FMUL R13, R13, R13 ;  /* 0x0000000d0d0dd220 */ /* 0x002fe20000400000 */
[----:B------:R-:W-:-:S13]  /*d900*/  FSETP.GEU.AND P5, PT, R111, -126, PT ;  /* 0xc2fc00006f00780b */ /* 0x000fda0003fae000 */
[----:B------:R-:W-:Y:S01]  /*d910*/  @!P5 FMUL R111, R111, 0.5 ;  /* 0x3f0000006f6fd820 */ /* 0x000fe20000400000 */
        /* <DEDUP_REMOVED lines=22> */
[----:B------:R-:W-:Y:S01]  /*da80*/  FADD R26, R31, R36 ;  /* 0x000000241f1a7221 */ /* 0x000fe20000000000 */
[----:B------:R-:W-:Y:S01]  /*da90*/  FADD R27, R30, R219 ;  /* 0x000000db1e1b7221 */ /* 0x000fe20000000000 */
[----:B------:R-:W-:Y:S02]  /*daa0*/  F2FP.BF16.F32.PACK_AB R24, R32, R33 ;  /* 0x000000212018723e */ /* 0x000fe400000010ff */
[----:B------:R-:W-:Y:S01]  /*dab0*/  FADD R28, R26, R35 ;  /* 0x000000231a1c7221 */ /* 0x000fe20000000000 */
[----:B------:R-:W-:Y:S01]  /*dac0*/  FADD R29, R27, R38 ;  /* 0x000000261b1d7221 */ /* 0x000fe20000000000 */
[----:B------:R-:W-:Y:S01]  /*dad0*/  F2FP.BF16.F32.PACK_AB R26, R35, R36 ;  /* 0x00000024231a723e */ /* 0x000fe200000010ff */
[----:B------:R-:W1:Y:S01]  /*dae0*/  MUFU.EX2 R32, R107 ;  /* 0x0000006b00207308 */ /* 0x000e620000000800 */
[----:B------:R-:W-:-:S02]  /*daf0*/  F2FP.BF16.F32.PACK_AB R25, R37, R34 ;  /* 0x000000222519723e */ /* 0x000fc400000010ff */
[----:B------:R-:W-:-:S04]  /*db00*/  F2FP.BF16.F32.PACK_AB R27, R38, R219 ;  /* 0x000000db261b723e */ /* 0x000fc800000010ff */
[----:B------:R-:W-:Y:S01]  /*db10*/  WARPGROUP.ARRIVE ;  /* 0x00000000000079c5 */ /* 0x000fe20000000000 */
[----:B------:R-:W2:Y:S05]  /*db20*/  MUFU.EX2 R34, R110 ;  /* 0x0000006e00227308 */ /* 0x000eaa0000000800 */
[----:B------:R-:W-:Y:S01]  /*db30*/  HGMMA.64x16x16.F32.BF16 R200, R24, gdesc[UR20].tnspB, R200, gsb0 ;  /* 0x4020001418c87df0 */ /* 0x000fe200080018c8 */
[----:B------:R-:W-:Y:S02]  /*db40*/  UMOV UR23, 0xc0000010 ;  /* 0xc000001000177882 */ /* 0x000fe40000000000 */
[----:B------:R-:W3:Y:S01]  /*db50*/  MUFU.EX2 R33, R111 ;  /* 0x0000006f00217308 */ /* 0x000ee20000000800 */
[----:B-1----:R-:W-:Y:S01]  /*db60*/  @!P4 FMUL R32, R32, R32 ;  /* 0x000000202020c220 */ /* 0x002fe20000400000 */
[----:B------:R-:W-:Y:S01]  /*db70*/  FSETP.GEU.AND P4, PT, R112, -126, PT ;  /* 0xc2fc00007000780b */ /* 0x000fe20003f8e000 */
[----:B--2---:R-:W-:Y:S01]  /*db80*/  @!P6 FMUL R34, R34, R34 ;  /* 0x000000222222e220 */ /* 0x004fe20000400000 */
[----:B------:R-:W-:-:S11]  /*db90*/  FSETP.GEU.AND P6, PT, R113, -126, PT ;  /* 0xc2fc00007100780b */ /* 0x000fd60003fce000 */
[----:B------:R-:W-:Y:S01]  /*dba0*/  @!P4 FMUL R112, R112, 0.5 ;  /* 0x3f0000007070c820 */ /* 0x000fe20000400000 */
[----:B---3--:R-:W-:Y:S01]  /*dbb0*/  @!P5 FMUL R33, R33, R33 ;  /* 0x000000212121d220 */ /* 0x008fe20000400000 */
[----:B------:R-:W-:-:S04]  /*dbc0*/  FSETP.GEU.AND P5, PT, R116, -126, PT ;  /* 0xc2fc00007400780b */ /* 0x000fc80003fae000 */
[----:B------:R-:W1:Y:S01]  /*dbd0*/  MUFU.EX2 R112, R112 ;  /* 0x0000007000707308 */ /* 0x000e620000000800 */
[----:B------:R-:W-:-:S07]  /*dbe0*/  @!P6 FMUL R113, R113, 0.5 ;  /* 0x3f0000007171e820 */ /* 0x000fce0000400000 */
[----:B------:R-:W2:Y:S01]  /*dbf0*/  MUFU.EX2 R113, R113 ;  /* 0x0000007100717308 */ /* 0x000ea20000000800 */
[----:B------:R-:W-:-:S07]  /*dc00*/  @!P5 FMUL R116, R116, 0.5 ;  /* 0x3f0000007474d820 */ /* 0x000fce0000400000 */
[----:B------:R-:W3:Y:S01]  /*dc10*/  MUFU.EX2 R116, R116 ;  /* 0x0000007400747308 */ /* 0x000ee20000000800 */
[----:B-1----:R-:W-:Y:S01]  /*dc20*/  @!P4 FMUL R112, R112, R112 ;  /* 0x000000707070c220 */ /* 0x002fe20000400000 */
[----:B------:R-:W-:Y:S02]  /*dc30*/  WARPGROUP.DEPBAR.LE gsb0, 0x0 ;  /* 0x00008000000079c5 */ /* 0x000fe40000010000 */
[----:B------:R-:W-:Y:S01]  /*dc40*/  WARPGROUP.ARRIVE ;  /* 0x00000000000079c5 */ /* 0x000fe20000000000 */
[----:B------:R-:W-:Y:S01]  /*dc50*/  FSETP.GEU.AND P4, PT, R117, -126, PT ;  /* 0xc2fc00007500780b */ /* 0x000fe20003f8e000 */
[----:B--2---:R-:W-:-:S04]  /*dc60*/  @!P6 FMUL R113, R113, R113 ;  /* 0x000000717171e220 */ /* 0x004fc80000400000 */
[----:B------:R-:W-:Y:S01]  /*dc70*/  HGMMA.64x16x16.F32.BF16 R192, R24, gdesc[UR8].tnspB, R192, gsb0 ;  /* 0x4020000818c07df0 */ /* 0x000fe200080018c0 */
[----:B------:R-:W-:Y:S01]  /*dc80*/  UMOV UR10, UR12 ;  /* 0x0000000c000a7c82 */ /* 0x000fe20008000000 */
[----:B------:R-:W-:Y:S01]  /*dc90*/  UMOV UR11, 0xc0000010 ;  /* 0xc0000010000b7882 */ /* 0x000fe20000000000 */
[----:B------:R-:W-:Y:S01]  /*dca0*/  UIADD3 UR12, UR6, 0x440, URZ ;  /* 0x00000440060c7890 */ /* 0x000fe2000fffe03f */
[----:B------:R-:W-:Y:S01]  /*dcb0*/  FSETP.GEU.AND P6, PT, R114, -126, PT ;  /* 0xc2fc00007200780b */ /* 0x000fe20003fce000 */
[----:B---3--:R-:W-:-:S03]  /*dcc0*/  @!P5 FMUL R116, R116, R116 ;  /* 0x000000747474d220 */ /* 0x008fc60000400000 */
[----:B------:R-:W-:Y:S01]  /*dcd0*/  @!P4 FMUL R117, R117, 0.5 ;  /* 0x3f0000007575c820 */ /* 0x000fe20000400000 */
[----:B------:R-:W-:-:S05]  /*dce0*/  FSETP.GEU.AND P5, PT, R115, -126, PT ;  /* 0xc2fc00007300780b */ /* 0x000fca0003fae000 */
[----:B------:R-:W1:Y:S03]  /*dcf0*/  MUFU.EX2 R117, R117 ;  /* 0x0000007500757308 */ /* 0x000e660000000800 */
[----:B------:R-:W-:-:S05]  /*dd00*/  @!P6 FMUL R114, R114, 0.5 ;  /* 0x3f0000007272e820 */ /* 0x000fca0000400000 */
[----:B------:R-:W-:Y:S01]  /*dd10*/  @!P5 FMUL R115, R115, 0.5 ;  /* 0x3f0000007373d820 */ /* 0x000fe20000400000 */
[----:B------:R-:W2:Y:S01]  /*dd20*/  MUFU.EX2 R114, R114 ;  /* 0x0000007200727308 */ /* 0x000ea20000000800 */
[----:B-1----:R-:W-:Y:S01]  /*dd30*/  @!P4 FMUL R117, R117, R117 ;  /* 0x000000757575c220 */ /* 0x002fe20000400000 */
[----:B------:R-:W-:-:S06]  /*dd40*/  FSETP.GEU.AND P4, PT, R118, -126, PT ;  /* 0xc2fc00007600780b */ /* 0x000fcc0003f8e000 */
[----:B------:R-:W1:Y:S01]  /*dd50*/  MUFU.EX2 R115, R115 ;  /* 0x0000007300737308 */ /* 0x000e620000000800 */
[----:B--2---:R-:W-:Y:S01]  /*dd60*/  @!P6 FMUL R114, R114, R114 ;  /* 0x000000727272e220 */ /* 0x004fe20000400000 */
[----:B------:R-:W-:Y:S01]  /*dd70*/  FSETP.GEU.AND P6, PT, R119, -126, PT ;  /* 0xc2fc00007700780b */ /* 0x000fe20003fce000 */
[----:B------:R-:W-:Y:S02]  /*dd80*/  WARPGROUP.DEPBAR.LE gsb0, 0x0 ;  /* 0x00008000000079c5 */ /* 0x000fe40000010000 */
[----:B------:R-:W-:Y:S02]  /*dd90*/  WARPGROUP.ARRIVE ;  /* 0x00000000000079c5 */ /* 0x000fe40000000000 */
[----:B------:R-:W-:-:S04]  /*dda0*/  @!P4 FMUL R118, R118, 0.5 ;  /* 0x3f0000007676c820 */ /* 0x000fc80000400000 */
[----:B------:R-:W-:Y:S01]  /*ddb0*/  HGMMA.64x16x16.F32.BF16 R184, R24, gdesc[UR8].tnspB, R184, gsb0 ;  /* 0x4020000818b87df0 */ /* 0x000fe200080018b8 */
[----:B------:R-:W-:Y:S01]  /*ddc0*/  UMOV UR10, UR16 ;  /* 0x00000010000a7c82 */ /* 0x000fe20008000000 */
[----:B------:R-:W-:Y:S01]  /*ddd0*/  UMOV UR11, 0xc0000010 ;  /* 0xc0000010000b7882 */ /* 0x000fe20000000000 */
[----:B------:R-:W-:Y:S01]  /*dde0*/  UIADD3 UR16, UR6, 0x840, URZ ;  /* 0x0000084006107890 */ /* 0x000fe2000fffe03f */
[----:B------:R-:W-:Y:S01]  /*ddf0*/  @!P6 FMUL R119, R119, 0.5 ;  /* 0x3f0000007777e820 */ /* 0x000fe20000400000 */
[----:B------:R-:W2:Y:S01]  /*de00*/  MUFU.EX2 R118, R118 ;  /* 0x0000007600767308 */ /* 0x000ea20000000800 */
[----:B-1----:R-:W-:Y:S01]  /*de10*/  @!P5 FMUL R115, R115, R115 ;  /* 0x000000737373d220 */ /* 0x002fe20000400000 */
[----:B------:R-:W-:-:S06]  /*de20*/  FSETP.GEU.AND P5, PT, R120, -126, PT ;  /* 0xc2fc00007800780b */ /* 0x000fcc0003fae000 */
[----:B------:R-:W1:Y:S07]  /*de30*/  MUFU.EX2 R119, R119 ;  /* 0x0000007700777308 */ /* 0x000e6e0000000800 */
[----:B------:R-:W-:Y:S01]  /*de40*/  @!P5 FMUL R120, R120, 0.5 ;  /* 0x3f0000007878d820 */ /* 0x000fe20000400000 */
[----:B--2---:R-:W-:Y:S01]  /*de50*/  @!P4 FMUL R118, R118, R118 ;  /* 0x000000767676c220 */ /* 0x004fe20000400000 */
[----:B------:R-:W-:-:S04]  /*de60*/  FSETP.GEU.AND P4, PT, R121, -126, PT ;  /* 0xc2fc00007900780b */ /* 0x000fc80003f8e000 */
[----:B------:R-:W2:Y:S01]  /*de70*/  MUFU.EX2 R120, R120 ;  /* 0x0000007800787308 */ /* 0x000ea20000000800 */
[----:B-1----:R-:W-:Y:S01]  /*de80*/  @!P6 FMUL R119, R119, R119 ;  /* 0x000000777777e220 */ /* 0x002fe20000400000 */
[----:B------:R-:W-:-:S07]  /*de90*/  FSETP.GEU.AND P6, PT, R124, -126, PT ;  /* 0xc2fc00007c00780b */ /* 0x000fce0003fce000 */
[----:B------:R-:W-:Y:S01]  /*dea0*/  @!P4 FMUL R121, R121, 0.5 ;  /* 0x3f0000007979c820 */ /* 0x000fe20000400000 */
[----:B------:R-:W-:Y:S02]  /*deb0*/  WARPGROUP.DEPBAR.LE gsb0, 0x0 ;  /* 0x00008000000079c5 */ /* 0x000fe40000010000 */
[----:B------:R-:W-:-:S03]  /*dec0*/  WARPGROUP.ARRIVE ;  /* 0x00000000000079c5 */ /* 0x000fc60000000000 */
[----:B------:R-:W1:Y:S01]  /*ded0*/  MUFU.EX2 R121, R121 ;  /* 0x0000007900797308 */ /* 0x000e620000000800 */
[----:B--2---:R-:W-:Y:S01]  /*dee0*/  @!P5 FMUL R120, R120, R120 ;  /* 0x000000787878d220 */ /* 0x004fe20000400000 */
[----:B------:R-:W-:Y:S01]  /*def0*/  FSETP.GEU.AND P5, PT, R125, -126, PT ;  /* 0xc2fc00007d00780b */ /* 0x000fe20003fae000 */
[----:B------:R-:W-:Y:S01]  /*df00*/  @!P6 FMUL R124, R124, 0.5 ;  /* 0x3f0000007c7ce820 */ /* 0x000fe20000400000 */
[----:B------:R-:W-:Y:S01]  /*df10*/  HGMMA.64x16x16.F32.BF16 R176, R24, gdesc[UR12].tnspB, R176, gsb0 ;  /* 0x4020000c18b07df0 */ /* 0x000fe200080018b0 */
[----:B------:R-:W-:Y:S01]  /*df20*/  UIADD3 UR14, UR6, 0x640, URZ ;  /* 0x00000640060e7890 */ /* 0x000fe2000fffe03f */
[----:B------:R-:W-:-:S03]  /*df30*/  UMOV UR15, 0xc0000010 ;  /* 0xc0000010000f7882 */ /* 0x000fc60000000000 */
[----:B------:R-:W2:Y:S06]  /*df40*/  MUFU.EX2 R124, R124 ;  /* 0x0000007c007c7308 */ /* 0x000eac0000000800 */
[----:B------:R-:W-:Y:S01]  /*df50*/  @!P5 FMUL R125, R125, 0.5 ;  /* 0x3f0000007d7dd820 */ /* 0x000fe20000400000 */
[----:B-1----:R-:W-:Y:S01]  /*df60*/  @!P4 FMUL R121, R121, R121 ;  /* 0x000000797979c220 */ /* 0x002fe20000400000 */
[----:B------:R-:W-:-:S04]  /*df70*/  FSETP.GEU.AND P4, PT, R122, -126, PT ;  /* 0xc2fc00007a00780b */ /* 0x000fc80003f8e000 */
[----:B------:R-:W1:Y:S01]  /*df80*/  MUFU.EX2 R125, R125 ;  /* 0x0000007d007d7308 */ /* 0x000e620000000800 */
[----:B--2---:R-:W-:Y:S01]  /*df90*/  @!P6 FMUL R124, R124, R124 ;  /* 0x0000007c7c7ce220 */ /* 0x004fe20000400000 */
[----:B------:R-:W-:-:S07]  /*dfa0*/  FSETP.GEU.AND P6, PT, R123, -126, PT ;  /* 0xc2fc00007b00780b */ /* 0x000fce0003fce000 */
[----:B------:R-:W-:-:S06]  /*dfb0*/  @!P4 FMUL R122, R122, 0.5 ;  /* 0x3f0000007a7ac820 */ /* 0x000fcc0000400000 */
[----:B------:R-:W2:Y:S01]  /*dfc0*/  MUFU.EX2 R122, R122 ;  /* 0x0000007a007a7308 */ /* 0x000ea20000000800 */
[----:B-1----:R-:W-:Y:S01]  /*dfd0*/  @!P5 FMUL R125, R125, R125 ;  /* 0x0000007d7d7dd220 */ /* 0x002fe20000400000 */
[----:B------:R-:W-:Y:S01]  /*dfe0*/  FSETP.GEU.AND P5, PT, R126, -126, PT ;  /* 0xc2fc00007e00780b */ /* 0x000fe20003fae000 */
[----:B------:R-:W-:-:S06]  /*dff0*/  @!P6 FMUL R123, R123, 0.5 ;  /* 0x3f0000007b7be820 */ /* 0x000fcc0000400000 */
[----:B------:R-:W1:Y:S01]  /*e000*/  MUFU.EX2 R123, R123 ;  /* 0x0000007b007b7308 */ /* 0x000e620000000800 */
[----:B------:R-:W-:Y:S02]  /*e010*/  WARPGROUP.DEPBAR.LE gsb0, 0x0 ;  /* 0x00008000000079c5 */ /* 0x000fe40000010000 */
[----:B------:R-:W-:-:S03]  /*e020*/  WARPGROUP.ARRIVE ;  /* 0x00000000000079c5 */ /* 0x000fc60000000000 */
[----:B------:R-:W-:Y:S01]  /*e030*/  @!P5 FMUL R126, R126, 0.5 ;  /* 0x3f0000007e7ed820 */ /* 0x000fe20000400000 */
[----:B--2---:R-:W-:Y:S02]  /*e040*/  @!P4 FMUL R122, R122, R122 ;  /* 0x0000007a7a7ac220 */ /* 0x004fe40000400000 */
[----:B------:R-:W-:Y:S01]  /*e050*/  HGMMA.64x16x16.F32.BF16 R168, R24, gdesc[UR8].tnspB, R168, gsb0 ;  /* 0x4020000818a87df0 */ /* 0x000fe200080018a8 */
[----:B------:R-:W-:Y:S01]  /*e060*/  UMOV UR10, UR8 ;  /* 0x00000008000a7c82 */ /* 0x000fe20008000000 */
[----:B------:R-:W-:Y:S01]  /*e070*/  UMOV UR11, 0xc0000010 ;  /* 0xc0000010000b7882 */ /* 0x000fe20000000000 */
[----:B------:R-:W-:Y:S01]  /*e080*/  UIADD3 UR8, UR6, 0x40, URZ ;  /* 0x0000004006087890 */ /* 0x000fe2000fffe03f */
[----:B------:R-:W-:Y:S01]  /*e090*/  FSETP.GEU.AND P4, PT, R127, -126, PT ;  /* 0xc2fc00007f00780b */ /* 0x000fe20003f8e000 */
[----:B------:R-:W2:Y:S01]  /*e0a0*/  MUFU.EX2 R126, R126 ;  /* 0x0000007e007e7308 */ /* 0x000ea20000000800 */
[----:B-1----:R-:W-:Y:S01]  /*e0b0*/  @!P6 FMUL R123, R123, R123 ;  /* 0x0000007b7b7be220 */ /* 0x002fe20000400000 */
[----:B------:R-:W-:-:S03]  /*e0c0*/  FSETP.GEU.AND P6, PT, R128, -126, PT ;  /* 0xc2fc00008000780b */ /* 0x000fc60003fce000 */
[----:B------:R-:W-:Y:S01]  /*e0d0*/  UMOV UR22, UR8 ;  /* 0x0000000800167c82 */ /* 0x000fe20008000000 */
[----:B------:R-:W-:-:S06]  /*e0e0*/  UIADD3 UR8, UR6, 0x60, URZ ;  /* 0x0000006006087890 */ /* 0x000fcc000fffe03f */
[----:B------:R-:W-:Y:S01]  /*e0f0*/  @!P4 FMUL R127, R127, 0.5 ;  /* 0x3f0000007f7fc820 */ /* 0x000fe20000400000 */
[----:B--2---:R-:W-:-:S05]  /*e100*/  @!P5 FMUL R126, R126, R126 ;  /* 0x0000007e7e7ed220 */ /* 0x004fca0000400000 */
[----:B------:R-:W1:Y:S01]  /*e110*/  MUFU.EX2 R127, R127 ;  /* 0x0000007f007f7308 */ /* 0x000e620000000800 */
[----:B------:R-:W-:Y:S01]  /*e120*/  FSETP.GEU.AND P5, PT, R129, -126, PT ;  /* 0xc2fc00008100780b */ /* 0x000fe20003fae000 */
[----:B------:R-:W-:-:S06]  /*e130*/  @!P6 FMUL R128, R128, 0.5 ;  /* 0x3f0000008080e820 */ /* 0x000fcc0000400000 */
[----:B------:R-:W2:Y:S06]  /*e140*/  MUFU.EX2 R35, R128 ;  /* 0x0000008000237308 */ /* 0x000eac0000000800 */
[----:B------:R-:W-:Y:S01]  /*e150*/  @!P5 FMUL R129, R129, 0.5 ;  /* 0x3f0000008181d820 */ /* 0x000fe20000400000 */
[----:B-1----:R-:W-:Y:S01]  /*e160*/  @!P4 FMUL R127, R127, R127 ;  /* 0x0000007f7f7fc220 */ /* 0x002fe20000400000 */
[----:B------:R-:W-:Y:S01]  /*e170*/  FSETP.GEU.AND P4, PT, R132, -126, PT ;  /* 0xc2fc00008400780b */ /* 0x000fe20003f8e000 */
[----:B------:R-:W-:Y:S02]  /*e180*/  WARPGROUP.DEPBAR.LE gsb0, 0x0 ;  /* 0x00008000000079c5 */ /* 0x000fe40000010000 */
[----:B------:R-:W-:Y:S01]  /*e190*/  WARPGROUP.ARRIVE ;  /* 0x00000000000079c5 */ /* 0x000fe20000000000 */
[----:B------:R-:W1:Y:S01]  /*e1a0*/  MUFU.EX2 R129, R129 ;  /* 0x0000008100817308 */ /* 0x000e620000000800 */
[----:B--2---:R-:W-:Y:S01]  /*e1b0*/  @!P6 FMUL R35, R35, R35 ;  /* 0x000000232323e220 */ /* 0x004fe20000400000 */
[----:B------:R-:W-:-:S03]  /*e1c0*/  FSETP.GEU.AND P6, PT, R133, -126, PT ;  /* 0xc2fc00008500780b */ /* 0x000fc60003fce000 */
[----:B------:R-:W-:Y:S01]  /*e1d0*/  HGMMA.64x16x16.F32.BF16 R160, R24, gdesc[UR16].tnspB, R160, gsb0 ;  /* 0x4020001018a07df0 */ /* 0x000fe200080018a0 */
[----:B------:R-:W-:Y:S01]  /*e1e0*/  UIADD3 UR18, UR6, 0xa40, URZ ;  /* 0x00000a4006127890 */ /* 0x000fe2000fffe03f */
[----:B------:R-:W-:Y:S02]  /*e1f0*/  UMOV UR19, 0xc0000010 ;  /* 0xc000001000137882 */ /* 0x000fe40000000000 */
[----:B------:R-:W-:Y:S01]  /*e200*/  @!P4 FMUL R132, R132, 0.5 ;  /* 0x3f0000008484c820 */ /* 0x000fe20000400000 */
[----:B-1----:R-:W-:Y:S01]  /*e210*/  @!P5 FMUL R129, R129, R129 ;  /* 0x000000818181d220 */ /* 0x002fe20000400000 */
[----:B------:R-:W-:-:S04]  /*e220*/  FSETP.GEU.AND P5, PT, R130, -126, PT ;  /* 0xc2fc00008200780b */ /* 0x000fc80003fae000 */
[----:B------:R-:W-:-:S06]  /*e230*/  @!P6 FMUL R133, R133, 0.5 ;  /* 0x3f0000008585e820 */ /* 0x000fcc0000400000 */
[----:B------:R-:W1:Y:S03]  /*e240*/  MUFU.EX2 R133, R133 ;  /* 0x0000008500857308 */ /* 0x000e660000000800 */
[----:B------:R-:W-:-:S05]  /*e250*/  @!P5 FMUL R130, R130, 0.5 ;  /* 0x3f0000008282d820 */ /* 0x000fca0000400000 */
[----:B------:R-:W2:Y:S01]  /*e260*/  MUFU.EX2 R37, R130 ;  /* 0x0000008200257308 */ /* 0x000ea20000000800 */
[----:B-1----:R-:W-:Y:S01]  /*e270*/  @!P6 FMUL R133, R133, R133 ;  /* 0x000000858585e220 */ /* 0x002fe20000400000 */
[----:B------:R-:W-:Y:S01]  /*e280*/  FSETP.GEU.AND P6, PT, R134, -126, PT ;  /* 0xc2fc00008600780b */ /* 0x000fe20003fce000 */
[----:B------:R-:W-:Y:S02]  /*e290*/  WARPGROUP.DEPBAR.LE gsb0, 0x0 ;  /* 0x00008000000079c5 */ /* 0x000fe40000010000 */
[----:B------:R-:W-:Y:S01]  /*e2a0*/  WARPGROUP.ARRIVE ;  /* 0x00000000000079c5 */ /* 0x000fe20000000000 */
[----:B--2---:R-:W-:Y:S01]  /*e2b0*/  @!P5 FMUL R37, R37, R37 ;  /* 0x000000252525d220 */ /* 0x004fe20000400000 */
[----:B------:R-:W-:-:S04]  /*e2c0*/  FSETP.GEU.AND P5, PT, R135, -126, PT ;  /* 0xc2fc00008700780b */ /* 0x000fc80003fae000 */
[----:B------:R-:W-:Y:S01]  /*e2d0*/  HGMMA.64x16x16.F32.BF16 R152, R24, gdesc[UR8].tnspB, R152, gsb0 ;  /* 0x4020000818987df0 */ /* 0x000fe20008001898 */
[----:B------:R-:W-:-:S03]  /*e2e0*/  UIADD3 UR10, UR6, 0x240, URZ ;  /* 0x00000240060a7890 */ /* 0x000fc6000fffe03f */
[----:B------:R-:W-:Y:S01]  /*e2f0*/  @!P6 FMUL R134, R134, 0.5 ;  /* 0x3f0000008686e820 */ /* 0x000fe20000400000 */
[----:B------:R-:W-:-:S04]  /*e300*/  UMOV UR11, 0xc0000010 ;  /* 0xc0000010000b7882 */ /* 0x000fc80000000000 */
[----:B------:R-:W-:-:S06]  /*e310*/  @!P5 FMUL R135, R135, 0.5 ;  /* 0x3f0000008787d820 */ /* 0x000fcc0000400000 */
[----:B------:R-:W1:Y:S02]  /*e320*/  MUFU.EX2 R135, R135 ;  /* 0x0000008700877308 */ /* 0x000e640000000800 */
[----:B-1----:R-:W-:Y:S01]  /*e330*/  @!P5 FMUL R135, R135, R135 ;  /* 0x000000878787d220 */ /* 0x002fe20000400000 */
[----:B------:R-:W-:Y:S01]  /*e340*/  FSETP.GEU.AND P5, PT, R140, -126, PT ;  /* 0xc2fc00008c00780b */ /* 0x000fe20003fae000 */
[----:B------:R-:W-:Y:S02]  /*e350*/  WARPGROUP.DEPBAR.LE gsb0, 0x0 ;  /* 0x00008000000079c5 */ /* 0x000fe40000010000 */
[----:B------:R-:W-:Y:S01]  /*e360*/  FADD R25, R28, R39 ;  /* 0x000000271c197221 */ /* 0x000fe20000000000 */
[----:B------:R-:W-:Y:S01]  /*e370*/  FADD R28, R29, R42 ;  /* 0x0000002a1d1c7221 */ /* 0x000fe20000000000 */
[----:B------:R-:W-:Y:S02]  /*e380*/  F2FP.BF16.F32.PACK_AB R24, R44, R39 ;  /* 0x000000272c18723e */ /* 0x000fe400000010ff */
[----:B------:R-:W-:Y:S01]  /*e390*/  FADD R25, R25, R44 ;  /* 0x0000002c19197221 */ /* 0x000fe20000000000 */
[----:B------:R-:W-:Y:S01]  /*e3a0*/  FADD R28, R28, R45 ;  /* 0x0000002d1c1c7221 */ /* 0x000fe20000000000 */
[----:B------:R-:W1:Y:S04]  /*e3b0*/  MUFU.EX2 R39, R134 ;  /* 0x0000008600277308 */ /* 0x000e680000000800 */
[----:B------:R-:W-:Y:S01]  /*e3c0*/  @!P5 FMUL R140, R140, 0.5 ;  /* 0x3f0000008c8cd820 */ /* 0x000fe20000400000 */
[----:B------:R-:W-:Y:S01]  /*e3d0*/  FADD R26, R25, R40 ;  /* 0x00000028191a7221 */ /* 0x000fe20000000000 */
[----:B------:R-:W-:Y:S01]  /*e3e0*/  FADD R27, R28, R43 ;  /* 0x0000002b1c1b7221 */ /* 0x000fe20000000000 */
[----:B------:R-:W-:-:S02]  /*e3f0*/  F2FP.BF16.F32.PACK_AB R25, R45, R42 ;  /* 0x0000002a2d19723e */ /* 0x000fc400000010ff */
[----:B------:R-:W-:Y:S01]  /*e400*/  FADD R29, R26, R41 ;  /* 0x000000291a1d7221 */ /* 0x000fe20000000000 */
[----:B------:R-:W-:Y:S01]  /*e410*/  FADD R31, R27, R48 ;  /* 0x000000301b1f7221 */ /* 0x000fe20000000000 */
[----:B------:R-:W-:Y:S02]  /*e420*/  F2FP.BF16.F32.PACK_AB R26, R41, R40 ;  /* 0x00000028291a723e */ /* 0x000fe400000010ff */
[----:B------:R-:W-:Y:S01]  /*e430*/  F2FP.BF16.F32.PACK_AB R27, R48, R43 ;  /* 0x0000002b301b723e */ /* 0x000fe200000010ff */
[----:B------:R-:W-:Y:S01]  /*e440*/  FADD R28, R29, R46 ;  /* 0x0000002e1d1c7221 */ /* 0x000fe20000000000 */
[----:B------:R-:W-:Y:S02]  /*e450*/  F2FP.BF16.F32.PACK_AB R29, R53, R50 ;  /* 0x00000032351d723e */ /* 0x000fe400000010ff */
[----:B------:R-:W-:Y:S01]  /*e460*/  WARPGROUP.ARRIVE ;  /* 0x00000000000079c5 */ /* 0x000fe20000000000 */
[----:B------:R-:W-:Y:S01]  /*e470*/  FADD R30, R28, R47 ;  /* 0x0000002f1c1e7221 */ /* 0x000fe20000000000 */
[----:B------:R-:W-:Y:S01]  /*e480*/  F2FP.BF16.F32.PACK_AB R28, R47, R46 ;  /* 0x0000002e2f1c723e */ /* 0x000fe200000010ff */
[----:B-1----:R-:W-:Y:S01]  /*e490*/  @!P6 FMUL R39, R39, R39 ;  /* 0x000000272727e220 */ /* 0x002fe20000400000 */
[----:B------:R-:W-:-:S02]  /*e4a0*/  FSETP.GEU.AND P6, PT, R137, -126, PT ;  /* 0xc2fc00008900780b */ /* 0x000fc40003fce000 */
[----:B------:R-:W-:Y:S01]  /*e4b0*/  HGMMA.64x16x16.F32.BF16 R200, R24, gdesc[UR20].tnspB, R200, gsb0 ;  /* 0x4020001418c87df0 */ /* 0x000fe200080018c8 */
[----:B------:R-:W-:Y:S01]  /*e4c0*/  UMOV UR22, UR12 ;  /* 0x0000000c00167c82 */ /* 0x000fe20008000000 */
[----:B------:R-:W-:Y:S01]  /*e4d0*/  UMOV UR23, 0xc0000010 ;  /* 0xc000001000177882 */ /* 0x000fe20000000000 */
[----:B------:R-:W-:-:S08]  /*e4e0*/  UIADD3 UR12, UR6, 0x460, URZ ;  /* 0x00000460060c7890 */ /* 0x000fd0000fffe03f */
[----:B------:R-:W-:-:S06]  /*e4f0*/  @!P6 FMUL R137, R137, 0.5 ;  /* 0x3f0000008989e820 */ /* 0x000fcc0000400000 */
[----:B------:R-:W1:Y:S02]  /*e500*/  MUFU.EX2 R137, R137 ;  /* 0x0000008900897308 */ /* 0x000e640000000800 */
[----:B-1----:R-:W-:Y:S01]  /*e510*/  @!P6 FMUL R137, R137, R137 ;  /* 0x000000898989e220 */ /* 0x002fe20000400000 */
[----:B------:R-:W-:Y:S01]  /*e520*/  FSETP.GEU.AND P6, PT, R138, -126, PT ;  /* 0xc2fc00008a00780b */ /* 0x000fe20003fce000 */
[----:B------:R-:W-:Y:S02]  /*e530*/  WARPGROUP.DEPBAR.LE gsb0, 0x0 ;  /* 0x00008000000079c5 */ /* 0x000fe40000010000 */
[----:B------:R-:W-:-:S10]  /*e540*/  WARPGROUP.ARRIVE ;  /* 0x00000000000079c5 */ /* 0x000fd40000000000 */
[----:B------:R-:W-:Y:S01]  /*e550*/  @!P6 FMUL R138, R138, 0.5 ;  /* 0x3f0000008a8ae820 */ /* 0x000fe20000400000 */
[----:B------:R-:W-:Y:S01]  /*e560*/  HGMMA.64x16x16.F32.BF16 R192, R24, gdesc[UR8].tnspB, R192, gsb0 ;  /* 0x4020000818c07df0 */ /* 0x000fe200080018c0 */
[----:B------:R-:W-:Y:S01]  /*e570*/  UMOV UR10, UR16 ;  /* 0x00000010000a7c82 */ /* 0x000fe20008000000 */
[----:B------:R-:W-:Y:S01]  /*e580*/  UMOV UR11, 0xc0000010 ;  /* 0xc0000010000b7882 */ /* 0x000fe20000000000 */
[----:B------:R-:W-:Y:S01]  /*e590*/  UIADD3 UR16, UR6, 0x860, URZ ;  /* 0x0000086006107890 */ /* 0x000fe2000fffe03f */
        /* <DEDUP_REMOVED lines=31> */
[----:B------:R-:W-:Y:S01]  /*e790*/  F2FP.BF16.F32.PACK_AB R31, R54, R51 ;  /* 0x00000033361f723e */ /* 0x000fe200000010ff */
[----:B------:R-:W-:Y:S01]  /*e7a0*/  FADD R24, R24, R53 ;  /* 0x0000003518187221 */ /* 0x000fe20000000000 */
[----:B------:R-:W-:-:S02]  /*e7b0*/  FADD R25, R25, R52 ;  /* 0x0000003419197221 */ /* 0x000fc40000000000 */
[----:B------:R-:W-:Y:S01]  /*e7c0*/  WARPGROUP.ARRIVE ;  /* 0x00000000000079c5 */ /* 0x000fe20000000000 */
[----:B------:R-:W-:Y:S01]  /*e7d0*/  FADD R27, R24, R51 ;  /* 0x00000033181b7221 */ /* 0x000fe20000000000 */
[----:B------:R-:W-:-:S03]  /*e7e0*/  FADD R24, R25, R56 ;  /* 0x0000003819187221 */ /* 0x000fc60000000000 */
[----:B------:R-:W-:Y:S01]  /*e7f0*/  FADD R27, R27, R54 ;  /* 0x000000361b1b7221 */ /* 0x000fe20000000000 */
[----:B------:R-:W-:Y:S01]  /*e800*/  HGMMA.64x16x16.F32.BF16 R200, R28, gdesc[UR20].tnspB, R200, gsb0 ;  /* 0x402000141cc87df0 */ /* 0x000fe200080018c8 */
[----:B------:R-:W-:Y:S01]  /*e810*/  FADD R26, R24, R55 ;  /* 0x00000037181a7221 */ /* 0x000fe20000000000 */
[----:B------:R-:W-:Y:S01]  /*e820*/  F2FP.BF16.F32.PACK_AB R24, R55, R56 ;  /* 0x000000383718723e */ /* 0x000fe200000010ff */
[----:B------:R-:W-:Y:S01]  /*e830*/  UMOV UR22, UR8 ;  /* 0x0000000800167c82 */ /* 0x000fe20008000000 */
[----:B------:R-:W-:Y:S01]  /*e840*/  UMOV UR23, 0xc0000010 ;  /* 0xc000001000177882 */ /* 0x000fe20000000000 */
[----:B------:R-:W-:Y:S01]  /*e850*/  FADD R25, R26, R57 ;  /* 0x000000391a197221 */ /* 0x000fe20000000000 */
[----:B------:R-:W-:Y:S01]  /*e860*/  F2FP.BF16.F32.PACK_AB R26, R60, R57 ;  /* 0x000000393c1a723e */ /* 0x000fe200000010ff */
        /* <DEDUP_REMOVED lines=38> */
[----:B------:R-:W-:-:S04]  /*ead0*/  FADD R30, R30, R59 ;  /* 0x0000003b1e1e7221 */ /* 0x000fc80000000000 */
[----:B------:R-:W-:-:S04]  /*eae0*/  FADD R27, R30, R61 ;  /* 0x0000003d1e1b7221 */ /* 0x000fc80000000000 */
[----:B------:R-:W-:Y:S01]  /*eaf0*/  FADD R29, R27, R62 ;  /* 0x0000003e1b1d7221 */ /* 0x000fe20000000000 */
[----:B------:R-:W-:-:S04]  /*eb00*/  F2FP.BF16.F32.PACK_AB R27, R62, R61 ;  /* 0x0000003d3e1b723e */ /* 0x000fc800000010ff */
        /* <DEDUP_REMOVED lines=40> */
[----:B------:R-:W-:-:S03]  /*ed90*/  FADD R26, R29, R66 ;  /* 0x000000421d1a7221 */ /* 0x000fc60000000000 */
[----:B------:R-:W-:Y:S01]  /*eda0*/  FADD R25, R25, R68 ;  /* 0x0000004419197221 */ /* 0x000fe20000000000 */
[----:B------:R-:W-:Y:S01]  /*edb0*/  FADD R26, R26, R69 ;  /* 0x000000451a1a7221 */ /* 0x000fe20000000000 */
[----:B------:R-:W-:Y:S02]  /*edc0*/  F2FP.BF16.F32.PACK_AB R68, R68, R63 ;  /* 0x0000003f4444723e */ /* 0x000fe400000010ff */
[----:B------:R-:W-:Y:S01]  /*edd0*/  F2FP.BF16.F32.PACK_AB R69, R69, R66 ;  /* 0x000000424545723e */ /* 0x000fe200000010ff */
[----:B------:R-:W-:Y:S01]  /*ede0*/  FADD R24, R25, R64 ;  /* 0x0000004019187221 */ /* 0x000fe20000000000 */
[----:B------:R-:W-:Y:S02]  /*edf0*/  FADD R27, R26, R67 ;  /* 0x000000431a1b7221 */ /* 0x000fe40000000000 */
[----:B------:R-:W-:Y:S01]  /*ee00*/  WARPGROUP.ARRIVE ;  /* 0x00000000000079c5 */ /* 0x000fe20000000000 */
[----:B------:R-:W-:Y:S01]  /*ee10*/  FADD R25, R24, R65 ;  /* 0x0000004118197221 */ /* 0x000fe20000000000 */
[----:B------:R-:W-:-:S03]  /*ee20*/  FADD R27, R27, R220 ;  /* 0x000000dc1b1b7221 */ /* 0x000fc60000000000 */
[----:B------:R-:W-:Y:S01]  /*ee30*/  FADD R24, R25, R72 ;  /* 0x0000004819187221 */ /* 0x000fe20000000000 */
[----:B------:R-:W-:Y:S01]  /*ee40*/  HGMMA.64x16x16.F32.BF16 R200, R68, gdesc[UR20].tnspB, R200, gsb0 ;  /* 0x4020001444c87df0 */ /* 0x000fe200080018c8 */
[----:B------:R-:W-:Y:S01]  /*ee50*/  UMOV UR22, UR12 ;  /* 0x0000000c00167c82 */ /* 0x000fe20008000000 */
[----:B------:R-:W-:Y:S01]  /*ee60*/  UMOV UR23, 0xc0000010 ;  /* 0xc000001000177882 */ /* 0x000fe20000000000 */
[----:B------:R-:W-:Y:S01]  /*ee70*/  FADD R30, R27, R74 ;  /* 0x0000004a1b1e7221 */ /* 0x000fe20000000000 */
[----:B------:R-:W-:Y:S01]  /*ee80*/  FADD R25, R24, R73 ;  /* 0x0000004918197221 */ /* 0x000fe20000000000 */
[----:B------:R-:W-:Y:S01]  /*ee90*/  F2FP.BF16.F32.PACK_AB R24, R73, R72 ;  /* 0x000000484918723e */ /* 0x000fe200000010ff */
[----:B------:R-:W-:Y:S01]  /*eea0*/  UIADD3 UR12, UR6, 0x4c0, URZ ;  /* 0x000004c0060c7890 */ /* 0x000fe2000fffe03f */
[----:B------:R-:W-:Y:S01]  /*eeb0*/  FADD R30, R30, R79 ;  /* 0x0000004f1e1e7221 */ /* 0x000fe20000000000 */
[----:B------:R-:W-:Y:S01]  /*eec0*/  FADD R26, R25, R76 ;  /* 0x0000004c191a7221 */ /* 0x000fe20000000000 */
[----:B------:R-:W-:-:S02]  /*eed0*/  F2FP.BF16.F32.PACK_AB R25, R79, R74 ;  /* 0x0000004a4f19723e */ /* 0x000fc400000010ff */
[----:B------:R-:W-:Y:S01]  /*eee0*/  FADD R27, R30, R75 ;  /* 0x0000004b1e1b7221 */ /* 0x000fe20000000000 */
[----:B------:R-:W-:Y:S01]  /*eef0*/  FADD R28, R26, R77 ;  /* 0x0000004d1a1c7221 */ /* 0x000fe20000000000 */
[----:B------:R-:W-:Y:S02]  /*ef00*/  F2FP.BF16.F32.PACK_AB R26, R77, R76 ;  /* 0x0000004c4d1a723e */ /* 0x000fe400000010ff */
[----:B------:R-:W-:Y:S01]  /*ef10*/  FADD R29, R27, R78 ;  /* 0x0000004e1b1d7221 */ /* 0x000fe20000000000 */
[----:B------:R-:W-:Y:S01]  /*ef20*/  F2FP.BF16.F32.PACK_AB R27, R78, R75 ;  /* 0x0000004b4e1b723e */ /* 0x000fe200000010ff */
[----:B------:R-:W-:Y:S01]  /*ef30*/  FADD R31, R28, R81 ;  /* 0x000000511c1f7221 */ /* 0x000fe20000000000 */
[----:B------:R-:W-:Y:S02]  /*ef40*/  F2FP.BF16.F32.PACK_AB R28, R80, R81 ;  /* 0x00000051501c723e */ /* 0x000fe400000010ff */
[----:B------:R-:W-:Y:S01]  /*ef50*/  F2FP.BF16.F32.PACK_AB R30, R83, R84 ;  /* 0x00000054531e723e */ /* 0x000fe200000010ff */
[----:B------:R-:W-:Y:S01]  /*ef60*/  FADD R31, R31, R80 ;  /* 0x000000501f1f7221 */ /* 0x000fe20000000000 */
[----:B------:R-:W-:-:S02]  /*ef70*/  WARPGROUP.DEPBAR.LE gsb0, 0x0 ;  /* 0x00008000000079c5 */ /* 0x000fc40000010000 */
        /* <DEDUP_REMOVED lines=80> */
[----:B------:R-:W-:Y:S01]  /*f480*/  FADD R24, R27, R86 ;  /* 0x000000561b187221 */ /* 0x000fe20000000000 */
[----:B------:R-:W-:Y:S02]  /*f490*/  F2FP.BF16.F32.PACK_AB R88, R93, R88 ;  /* 0x000000585d58723e */ /* 0x000fe400000010ff */
[----:B------:R-:W-:Y:S01]  /*f4a0*/  FADD R26, R26, R93 ;  /* 0x0000005d1a1a7221 */ /* 0x000fe20000000000 */
[----:B------:R-:W-:Y:S01]  /*f4b0*/  HGMMA.64x16x16.F32.BF16 R200, R28, gdesc[UR20].tnspB, R200, gsb0 ;  /* 0x402000141cc87df0 */ /* 0x000fe200080018c8 */
[----:B------:R-:W-:Y:S01]  /*f4c0*/  FADD R24, R24, R87 ;  /* 0x0000005718187221 */ /* 0x000fe20000000000 */
[----:B------:R-:W-:Y:S01]  /*f4d0*/  UMOV UR23, 0xc0000010 ;  /* 0xc000001000177882 */ /* 0x000fe20000000000 */
[----:B------:R-:W-:Y:S01]  /*f4e0*/  FADD R25, R26, R89 ;  /* 0x000000591a197221 */ /* 0x000fe20000000000 */
[----:B------:R-:W-:Y:S01]  /*f4f0*/  F2FP.BF16.F32.PACK_AB R26, R99, R98 ;  /* 0x00000062631a723e */ /* 0x000fe200000010ff */
[----:B------:R-:W-:-:S02]  /*f500*/  FADD R27, R24, R91 ;  /* 0x0000005b181b7221 */ /* 0x000fc40000000000 */
[----:B------:R-:W-:Y:S01]  /*f510*/  FADD R25, R25, R90 ;  /* 0x0000005a19197221 */ /* 0x000fe20000000000 */
[----:B------:R-:W-:Y:S01]  /*f520*/  F2FP.BF16.F32.PACK_AB R90, R90, R89 ;  /* 0x000000595a5a723e */ /* 0x000fe200000010ff */
[----:B------:R-:W-:Y:S01]  /*f530*/  FADD R27, R27, R92 ;  /* 0x0000005c1b1b7221 */ /* 0x000fe20000000000 */
[----:B------:R-:W-:Y:S01]  /*f540*/  F2FP.BF16.F32.PACK_AB R89, R92, R91 ;  /* 0x0000005b5c59723e */ /* 0x000fe200000010ff */
        /* <DEDUP_REMOVED lines=40> */
[----:B------:R-:W-:Y:S01]  /*f7d0*/  WARPGROUP.ARRIVE ;  /* 0x00000000000079c5 */ /* 0x000fe20000000000 */
[----:B------:R-:W-:Y:S01]  /*f7e0*/  FADD R29, R24, R97 ;  /* 0x00000061181d7221 */ /* 0x000fe20000000000 */
[----:B------:R-:W-:Y:S01]  /*f7f0*/  F2FP.BF16.F32.PACK_AB R24, R97, R96 ;  /* 0x000000606118723e */ /* 0x000fe200000010ff */
[----:B------:R-:W1:Y:S01]  /*f800*/  MUFU.EX2 R31, R132 ;  /* 0x00000084001f7308 */ /* 0x000e620000000800 */
[----:B------:R-:W-:Y:S01]  /*f810*/  FADD R28, R95, R100 ;  /* 0x000000645f1c7221 */ /* 0x000fe20000000000 */
[----:B------:R-:W-:Y:S01]  /*f820*/  FADD R98, R29, R98 ;  /* 0x000000621d627221 */ /* 0x000fe20000000000 */
[----:B------:R-:W-:Y:S01]  /*f830*/  HGMMA.64x16x16.F32.BF16 R200, R88, gdesc[UR16].tnspB, R200, gsb0 ;  /* 0x4020001058c87df0 */ /* 0x000fe200080018c8 */
[----:B------:R-:W-:Y:S01]  /*f840*/  UMOV UR19, 0xc0000010 ;  /* 0xc000001000137882 */ /* 0x000fe20000000000 */
[----:B------:R-:W-:Y:S01]  /*f850*/  FADD R28, R28, R101 ;  /* 0x000000651c1c7221 */ /* 0x000fe20000000000 */
[----:B------:R-:W-:-:S03]  /*f860*/  FADD R98, R98, R99 ;  /* 0x0000006362627221 */ /* 0x000fc60000000000 */
[----:B------:R-:W-:-:S04]  /*f870*/  FADD R15, R28, R15 ;  /* 0x0000000f1c0f7221 */ /* 0x000fc80000000000 */
[----:B------:R-:W-:Y:S01]  /*f880*/  FADD R102, R15, R102 ;  /* 0x000000660f667221 */ /* 0x000fe20000000000 */
[----:B------:R-:W-:Y:S01]  /*f890*/  FADD R15, R98, R103 ;  /* 0x00000067620f7221 */ /* 0x000fe20000000000 */
[----:B-1----:R-:W-:Y:S01]  /*f8a0*/  @!P4 FMUL R31, R31, R31 ;  /* 0x0000001f1f1fc220 */ /* 0x002fe20000400000 */
[----:B------:R-:W-:Y:S02]  /*f8b0*/  FSETP.GEU.AND P4, PT, R131, -126, PT ;  /* 0xc2fc00008300780b */ /* 0x000fe40003f8e000 */
[----:B------:R-:W-:Y:S01]  /*f8c0*/  FADD R15, R15, R104 ;  /* 0x000000680f0f7221 */ /* 0x000fe20000000000 */
[----:B------:R-:W-:-:S04]  /*f8d0*/  FADD R29, R102, R13 ;  /* 0x0000000d661d7221 */ /* 0x000fc80000000000 */
[----:B------:R-:W-:-:S06]  /*f8e0*/  FADD R29, R29, R32 ;  /* 0x000000201d1d7221 */ /* 0x000fcc0000000000 */
[----:B------:R-:W-:-:S06]  /*f8f0*/  @!P4 FMUL R131, R131, 0.5 ;  /* 0x3f0000008383c820 */ /* 0x000fcc0000400000 */
[----:B------:R-:W1:Y:S01]  /*f900*/  MUFU.EX2 R131, R131 ;  /* 0x0000008300837308 */ /* 0x000e620000000800 */
[----:B------:R-:W-:Y:S02]  /*f910*/  WARPGROUP.DEPBAR.LE gsb0, 0x0 ;  /* 0x00008000000079c5 */ /* 0x000fe40000010000 */
[----:B------:R-:W-:-:S06]  /*f920*/  WARPGROUP.ARRIVE ;  /* 0x00000000000079c5 */ /* 0x000fcc0000000000 */
[----:B------:R-:W-:Y:S01]  /*f930*/  HGMMA.64x16x16.F32.BF16 R192, R88, gdesc[UR8].tnspB, R192, gsb0 ;  /* 0x4020000858c07df0 */ /* 0x000fe200080018c0 */
[----:B------:R-:W-:Y:S01]  /*f940*/  UMOV UR10, UR12 ;  /* 0x0000000c000a7c82 */ /* 0x000fe20008000000 */
[----:B------:R-:W-:Y:S01]  /*f950*/  UMOV UR11, 0xc0000010 ;  /* 0xc0000010000b7882 */ /* 0x000fe20000000000 */
[----:B------:R-:W-:Y:S01]  /*f960*/  UIADD3 UR12, UR6, 0x520, URZ ;  /* 0x00000520060c7890 */ /* 0x000fe2000fffe03f */
[----:B-1----:R-:W-:Y:S01]  /*f970*/  @!P4 FMUL R131, R131, R131 ;  /* 0x000000838383c220 */ /* 0x002fe20000400000 */
[----:B------:R-:W-:-:S13]  /*f980*/  FSETP.GEU.AND P4, PT, R136, -126, PT ;  /* 0xc2fc00008800780b */ /* 0x000fda0003f8e000 */
[----:B------:R-:W-:-:S04]  /*f990*/  @!P4 FMUL R136, R136, 0.5 ;  /* 0x3f0000008888c820 */ /* 0x000fc80000400000 */
[----:B------:R-:W1:Y:S02]  /*f9a0*/  MUFU.EX2 R41, R136 ;  /* 0x0000008800297308 */ /* 0x000e640000000800 */
[----:B-1----:R-:W-:Y:S01]  /*f9b0*/  @!P4 FMUL R41, R41, R41 ;  /* 0x000000292929c220 */ /* 0x002fe20000400000 */
[----:B------:R-:W-:Y:S01]  /*f9c0*/  FSETP.GEU.AND P4, PT, R141, -126, PT ;  /* 0xc2fc00008d00780b */ /* 0x000fe20003f8e000 */
[----:B------:R-:W-:Y:S02]  /*f9d0*/  WARPGROUP.DEPBAR.LE gsb0, 0x0 ;  /* 0x00008000000079c5 */ /* 0x000fe40000010000 */
[----:B------:R-:W-:-:S06]  /*f9e0*/  WARPGROUP.ARRIVE ;  /* 0x00000000000079c5 */ /* 0x000fcc0000000000 */
[----:B------:R-:W-:Y:S01]  /*f9f0*/  HGMMA.64x16x16.F32.BF16 R184, R88, gdesc[UR8].tnspB, R184, gsb0 ;  /* 0x4020000858b87df0 */ /* 0x000fe200080018b8 */
[----:B------:R-:W-:Y:S01]  /*fa00*/  UIADD3 UR10, UR6, 0xd00, URZ ;  /* 0x00000d00060a7890 */ /* 0x000fe2000fffe03f */
[----:B------:R-:W-:Y:S02]  /*fa10*/  UMOV UR11, 0xc0000010 ;  /* 0xc0000010000b7882 */ /* 0x000fe40000000000 */
[----:B------:R-:W-:-:S06]  /*fa20*/  @!P4 FMUL R141, R141, 0.5 ;  /* 0x3f0000008d8dc820 */ /* 0x000fcc0000400000 */
[----:B------:R-:W1:Y:S02]  /*fa30*/  MUFU.EX2 R141, R141 ;  /* 0x0000008d008d7308 */ /* 0x000e640000000800 */
        /* <DEDUP_REMOVED lines=67> */
[----:B------:R-:W-:Y:S02]  /*fe70*/  F2FP.BF16.F32.PACK_AB R24, R104, R103 ;  /* 0x000000676818723e */ /* 0x000fe400000010ff */
[----:B------:R-:W-:Y:S02]  /*fe80*/  F2FP.BF16.F32.PACK_AB R25, R32, R13 ;  /* 0x0000000d2019723e */ /* 0x000fe400000010ff */
[----:B------:R-:W-:Y:S01]  /*fe90*/  F2FP.BF16.F32.PACK_AB R26, R109, R108 ;  /* 0x0000006c6d1a723e */ /* 0x000fe200000010ff */
[----:B------:R-:W-:Y:S01]  /*fea0*/  FADD R108, R15, R108 ;  /* 0x0000006c0f6c7221 */ /* 0x000fe20000000000 */
[----:B------:R-:W-:Y:S01]  /*feb0*/  F2FP.BF16.F32.PACK_AB R27, R33, R34 ;  /* 0x00000022211b723e */ /* 0x000fe200000010ff */
[----:B------:R-:W1:Y:S01]  /*fec0*/  MUFU.EX2 R13, R140 ;  /* 0x0000008c000d7308 */ /* 0x000e620000000800 */
[----:B------:R-:W-:Y:S01]  /*fed0*/  FADD R34, R29, R34 ;  /* 0x000000221d227221 */ /* 0x000fe20000000000 */
[----:B------:R-:W-:Y:S01]  /*fee0*/  FADD R109, R108, R109 ;  /* 0x0000006d6c6d7221 */ /* 0x000fe20000000000 */
[----:B------:R-:W-:-:S02]  /*fef0*/  WARPGROUP.ARRIVE ;  /* 0x00000000000079c5 */ /* 0x000fc40000000000 */
[----:B------:R-:W-:-:S03]  /*ff00*/  FADD R33, R34, R33 ;  /* 0x0000002122217221 */ /* 0x000fc60000000000 */
[----:B------:R-:W2:Y:S01]  /*ff10*/  MUFU.EX2 R15, R138 ;  /* 0x0000008a000f7308 */ /* 0x000ea20000000800 */
[----:B------:R-:W-:Y:S01]  /*ff20*/  HGMMA.64x16x16.F32.BF16 R200, R24, gdesc[UR16].tnspB, R200, gsb0 ;  /* 0x4020001018c87df0 */ /* 0x000fe200080018c8 */
[----:B------:R-:W-:-:S06]  /*ff30*/  UMOV UR19, 0xc0000010 ;  /* 0xc000001000137882 */ /* 0x000fcc0000000000 */
        /* <DEDUP_REMOVED lines=11> */
[----:B------:R-:W-:Y:S01]  /*fff0*/  @!P4 FMUL R145, R145, 0.5 ;  /* 0x3f0000009191c820 */ /* 0x000fe20000400000 */
[----:B------:R-:W-:Y:S02]  /*10000*/  WARPGROUP.DEPBAR.LE gsb0, 0x0 ;  /* 0x00008000000079c5 */ /* 0x000fe40000010000 */
[----:B------:R-:W-:Y:S01]  /*10010*/  WARPGROUP.ARRIVE ;  /* 0x00000000000079c5 */ /* 0x000fe20000000000 */
[----:B-1----:R-:W-:Y:S01]  /*10020*/  @!P5 FMUL R139, R139, R139 ;  /* 0x0000008b8b8bd220 */ /* 0x002fe20000400000 */
[----:B------:R-:W-:Y:S02]  /*10030*/  FSETP.GEU.AND P5, PT, R144, -126, PT ;  /* 0xc2fc00009000780b */ /* 0x000fe40003fae000 */
[----:B------:R-:W1:Y:S02]  /*10040*/  MUFU.EX2 R145, R145 ;  /* 0x0000009100917308 */ /* 0x000e640000000800 */
[----:B------:R-:W-:Y:S01]  /*10050*/  HGMMA.64x16x16.F32.BF16 R192, R24, gdesc[UR8].tnspB, R192, gsb0 ;  /* 0x4020000818c07df0 */ /* 0x000fe200080018c0 */
[----:B------:R-:W-:Y:S01]  /*10060*/  UMOV UR10, UR12 ;  /* 0x0000000c000a7c82 */ /* 0x000fe20008000000 */
[----:B------:R-:W-:Y:S01]  /*10070*/  UMOV UR11, 0xc0000010 ;  /* 0xc0000010000b7882 */ /* 0x000fe20000000000 */
[----:B------:R-:W-:Y:S01]  /*10080*/  UIADD3 UR12, UR6, 0x560, URZ ;  /* 0x00000560060c7890 */ /* 0x000fe2000fffe03f */
[----:B--2---:R-:W-:Y:S01]  /*10090*/  @!P6 FMUL R143, R143, R143 ;  /* 0x0000008f8f8fe220 */ /* 0x004fe20000400000 */
[----:B------:R-:W-:-:S04]  /*100a0*/  FSETP.GEU.AND P6, PT, R149, -126, PT ;  /* 0xc2fc00009500780b */ /* 0x000fc80003fce000 */
[----:B------:R-:W-:Y:S01]  /*100b0*/  @!P5 FMUL R144, R144, 0.5 ;  /* 0x3f0000009090d820 */ /* 0x000fe20000400000 */
[----:B-1----:R-:W-:Y:S01]  /*100c0*/  @!P4 FMUL R145, R145, R145 ;  /* 0x000000919191c220 */ /* 0x002fe20000400000 */
[----:B------:R-:W-:-:S07]  /*100d0*/  FSETP.GEU.AND P4, PT, R146, -126, PT ;  /* 0xc2fc00009200780b */ /* 0x000fce0003f8e000 */
[----:B------:R-:W-:-:S06]  /*100e0*/  @!P6 FMUL R149, R149, 0.5 ;  /* 0x3f0000009595e820 */ /* 0x000fcc0000400000 */
[----:B------:R-:W1:Y:S01]  /*100f0*/  MUFU.EX2 R149, R149 ;  /* 0x0000009500957308 */ /* 0x000e620000000800 */
[----:B------:R-:W-:-:S07]  /*10100*/  @!P4 FMUL R146, R146, 0.5 ;  /* 0x3f0000009292c820 */ /* 0x000fce0000400000 */
[----:B------:R-:W2:Y:S01]  /*10110*/  MUFU.EX2 R45, R146 ;  /* 0x00000092002d7308 */ /* 0x000ea20000000800 */
[----:B-1----:R-:W-:Y:S01]  /*10120*/  @!P6 FMUL R149, R149, R149 ;  /* 0x000000959595e220 */ /* 0x002fe20000400000 */
[----:B------:R-:W-:Y:S02]  /*10130*/  WARPGROUP.DEPBAR.LE gsb0, 0x0 ;  /* 0x00008000000079c5 */ /* 0x000fe40000010000 */
[----:B------:R-:W-:Y:S01]  /*10140*/  WARPGROUP.ARRIVE ;  /* 0x00000000000079c5 */ /* 0x000fe20000000000 */
[----:B------:R-:W-:Y:S01]  /*10150*/  FSETP.GEU.AND P6, PT, R147, -126, PT ;  /* 0xc2fc00009300780b */ /* 0x000fe20003fce000 */
[----:B--2---:R-:W-:-:S04]  /*10160*/  @!P4 FMUL R45, R45, R45 ;  /* 0x0000002d2d2dc220 */ /* 0x004fc80000400000 */
[----:B------:R-:W-:Y:S01]  /*10170*/  HGMMA.64x16x16.F32.BF16 R184, R24, gdesc[UR8].tnspB, R184, gsb0 ;  /* 0x4020000818b87df0 */ /* 0x000fe200080018b8 */
[----:B------:R-:W-:Y:S01]  /*10180*/  UIADD3 UR10, UR6, 0xd40, URZ ;  /* 0x00000d40060a7890 */ /* 0x000fe2000fffe03f */
[----:B------:R-:W-:Y:S01]  /*10190*/  FSETP.GEU.AND P4, PT, R150, -126, PT ;  /* 0xc2fc00009600780b */ /* 0x000fe20003f8e000 */
[----:B------:R-:W-:-:S05]  /*101a0*/  UMOV UR11, 0xc0000010 ;  /* 0xc0000010000b7882 */ /* 0x000fca0000000000 */
[----:B------:R-:W-:-:S06]  /*101b0*/  @!P6 FMUL R147, R147, 0.5 ;  /* 0x3f0000009393e820 */ /* 0x000fcc0000400000 */
[----:B------:R-:W1:Y:S01]  /*101c0*/  MUFU.EX2 R147, R147 ;  /* 0x0000009300937308 */ /* 0x000e620000000800 */
[----:B------:R-:W-:-:S07]  /*101d0*/  @!P4 FMUL R150, R150, 0.5 ;  /* 0x3f0000009696c820 */ /* 0x000fce0000400000 */
[----:B------:R-:W2:Y:S01]  /*101e0*/  MUFU.EX2 R47, R150 ;  /* 0x00000096002f7308 */ /* 0x000ea20000000800 */
[----:B-1----:R-:W-:Y:S01]  /*101f0*/  @!P6 FMUL R147, R147, R147 ;  /* 0x000000939393e220 */ /* 0x002fe20000400000 */
[----:B--2---:R-:W-:Y:S01]  /*10200*/  @!P4 FMUL R47, R47, R47 ;  /* 0x0000002f2f2fc220 */ /* 0x004fe20000400000 */
[C---:B------:R-:W-:Y:S01]  /*10210*/  ISETP.NE.AND P4, PT, R17.reuse, 0x4, PT ;  /* 0x000000041100780c */ /* 0x040fe20003f85270 */
[----:B------:R-:W-:Y:S02]  /*10220*/  WARPGROUP.DEPBAR.LE gsb0, 0x0 ;  /* 0x00008000000079c5 */ /* 0x000fe40000010000 */
[----:B------:R-:W-:Y:S01]  /*10230*/  WARPGROUP.ARRIVE ;  /* 0x00000000000079c5 */ /* 0x000fe20000000000 */
[----:B------:R-:W-:-:S05]  /*10240*/  SEL R17, R17, RZ, P4 ;  /* 0x000000ff11117207 */ /* 0x000fca0002000000 */
        /* <DEDUP_REMOVED lines=23> */
[----:B------:R-:W-:Y:S01]  /*103c0*/  F2FP.BF16.F32.PACK_AB R24, R113, R112 ;  /* 0x000000707118723e */ /* 0x000fe200000010ff */
[----:B------:R-:W-:Y:S01]  /*103d0*/  FADD R112, R109, R112 ;  /* 0x000000706d707221 */ /* 0x000fe20000000000 */
        /* <DEDUP_REMOVED lines=8> */
[----:B------:R-:W-:Y:S01]  /*10460*/  FADD R116, R113, R116 ;  /* 0x0000007471747221 */ /* 0x000fe20000000000 */
[----:B------:R-:W-:-:S03]  /*10470*/  FADD R118, R115, R118 ;  /* 0x0000007673767221 */ /* 0x000fc60000000000 */
[----:B------:R-:W-:Y:S01]  /*10480*/  HGMMA.64x16x16.F32.BF16 R200, R24, gdesc[UR16].tnspB, R200, gsb0 ;  /* 0x4020001018c87df0 */ /* 0x000fe200080018c8 */
[----:B------:R-:W-:Y:S01]  /*10490*/  UMOV UR19, 0xc0000010 ;  /* 0xc000001000137882 */ /* 0x000fe20000000000 */
[----:B------:R-:W-:Y:S01]  /*104a0*/  FADD R117, R116, R117 ;  /* 0x0000007574757221 */ /* 0x000fe20000000000 */
[----:B------:R-:W-:Y:S01]  /*104b0*/  FADD R119, R118, R119 ;  /* 0x0000007776777221 */ /* 0x000fe20000000000 */
[----:B-1----:R-:W-:Y:S01]  /*104c0*/  @!P5 FMUL R33, R33, R33 ;  /* 0x000000212121d220 */ /* 0x002fe20000400000 */
[----:B------:R-:W-:-:S13]  /*104d0*/  FSETP.GEU.AND P5, PT, R148, -126, PT ;  /* 0xc2fc00009400780b */ /* 0x000fda0003fae000 */
[----:B------:R-:W-:-:S04]  /*104e0*/  @!P5 FMUL R148, R148, 0.5 ;  /* 0x3f0000009494d820 */ /* 0x000fc80000400000 */
[----:B------:R-:W1:Y:S01]  /*104f0*/  MUFU.EX2 R43, R148 ;  /* 0x00000094002b7308 */ /* 0x000e620000000800 */
[----:B------:R-:W-:Y:S02]  /*10500*/  WARPGROUP.DEPBAR.LE gsb0, 0x0 ;  /* 0x00008000000079c5 */ /* 0x000fe40000010000 */
[----:B------:R-:W-:Y:S01]  /*10510*/  WARPGROUP.ARRIVE ;  /* 0x00000000000079c5 */ /* 0x000fe20000000000 */
[----:B-1----:R-:W-:Y:S01]  /*10520*/  @!P5 FMUL R43, R43, R43 ;  /* 0x0000002b2b2bd220 */ /* 0x002fe20000400000 */
[----:B------:R-:W-:-:S04]  /*10530*/  FSETP.GEU.AND P5, PT, R151, -126, PT ;  /* 0xc2fc00009700780b */ /* 0x000fc80003fae000 */
[----:B------:R-:W-:Y:S01]  /*10540*/  HGMMA.64x16x16.F32.BF16 R192, R24, gdesc[UR8].tnspB, R192, gsb0 ;  /* 0x4020000818c07df0 */ /* 0x000fe200080018c0 */
[----:B------:R-:W-:Y:S01]  /*10550*/  UMOV UR10, UR12 ;  /* 0x0000000c000a7c82 */ /* 0x000fe20008000000 */
[----:B------:R-:W-:Y:S01]  /*10560*/  UMOV UR11, 0xc0000010 ;  /* 0xc0000010000b7882 */ /* 0x000fe20000000000 */
[----:B------:R-:W-:-:S06]  /*10570*/  UIADD3 UR12, UR6, 0x580, URZ ;  /* 0x00000580060c7890 */ /* 0x000fcc000fffe03f */
[----:B------:R-:W-:-:S06]  /*10580*/  @!P5 FMUL R151, R151, 0.5 ;  /* 0x3f0000009797d820 */ /* 0x000fcc0000400000 */
[----:B------:R-:W1:Y:S02]  /*10590*/  MUFU.EX2 R151, R151 ;  /* 0x0000009700977308 */ /* 0x000e640000000800 */
[----:B-1----:R-:W-:Y:S01]  /*105a0*/  @!P5 FMUL R151, R151, R151 ;  /* 0x000000979797d220 */ /* 0x002fe20000400000 */
        /* <DEDUP_REMOVED lines=36> */
[----:B------:R-:W-:-:S02]  /*107f0*/  FADD R121, R120, R121 ;  /* 0x0000007978797221 */ /* 0x000fc40000000000 */
[----:B------:R-:W-:Y:S01]  /*10800*/  FADD R123, R122, R123 ;  /* 0x0000007b7a7b7221 */ /* 0x000fe20000000000 */
[----:B------:R-:W-:Y:S01]  /*10810*/  WARPGROUP.ARRIVE ;  /* 0x00000000000079c5 */ /* 0x000fe20000000000 */
[----:B------:R-:W-:Y:S02]  /*10820*/  FADD R124, R121, R124 ;  /* 0x0000007c797c7221 */ /* 0x000fe40000000000 */
[----:B------:R-:W-:Y:S02]  /*10830*/  FADD R126, R123, R126 ;  /* 0x0000007e7b7e7221 */ /* 0x000fe40000000000 */
[----:B------:R-:W-:Y:S01]  /*10840*/  FADD R124, R124, R125 ;  /* 0x0000007d7c7c7221 */ /* 0x000fe20000000000 */
[----:B------:R-:W-:Y:S01]  /*10850*/  HGMMA.64x16x16.F32.BF16 R200, R24, gdesc[UR16].tnspB, R200, gsb0 ;  /* 0x4020001018c87df0 */ /* 0x000fe200080018c8 */
[----:B------:R-:W-:Y:S01]  /*10860*/  UMOV UR19, 0xc0000010 ;  /* 0xc000001000137882 */ /* 0x000fe20000000000 */
[----:B------:R-:W-:Y:S01]  /*10870*/  FADD R126, R126, R127 ;  /* 0x0000007f7e7e7221 */ /* 0x000fe20000000000 */
[----:B------:R-:W-:-:S03]  /*10880*/  FADD R124, R124, R35 ;  /* 0x000000237c7c7221 */ /* 0x000fc60000000000 */
        /* <DEDUP_REMOVED lines=17> */
[----:B------:R-:W-:Y:S01]  /*109a0*/  FADD R124, R124, R145 ;  /* 0x000000917c7c7221 */ /* 0x000fe20000000000 */
[----:B------:R-:W-:Y:S02]  /*109b0*/  WARPGROUP.DEPBAR.LE gsb0, 0x0 ;  /* 0x00008000000079c5 */ /* 0x000fe40000010000 */
[----:B------:R-:W-:Y:S01]  /*109c0*/  WARPGROUP.ARRIVE ;  /* 0x00000000000079c5 */ /* 0x000fe20000000000 */
[----:B------:R-:W-:Y:S01]  /*109d0*/  FADD R126, R126, R147 ;  /* 0x000000937e7e7221 */ /* 0x000fe20000000000 */
[----:B------:R-:W-:-:S03]  /*109e0*/  FADD R124, R124, R43 ;  /* 0x0000002b7c7c7221 */ /* 0x000fc60000000000 */
[----:B------:R-:W-:Y:S01]  /*109f0*/  FADD R126, R126, R47 ;  /* 0x0000002f7e7e7221 */ /* 0x000fe20000000000 */
        /* <DEDUP_REMOVED lines=36> */
[----:B------:R-:W-:Y:S02]  /*10c40*/  F2FP.BF16.F32.PACK_AB R25, R131, R37 ;  /* 0x000000258319723e */ /* 0x000fe400000010ff */
[----:B------:R-:W-:-:S04]  /*10c50*/  F2FP.BF16.F32.PACK_AB R27, R135, R39 ;  /* 0x00000027871b723e */ /* 0x000fc800000010ff */
        /* <DEDUP_REMOVED lines=41> */
[----:B------:R-:W-:Y:S01]  /*10ef0*/  F2FP.BF16.F32.PACK_AB R26, R141, R13 ;  /* 0x0000000d8d1a723e */ /* 0x000fe200000010ff */
[----:B------:R-:W-:Y:S01]  /*10f00*/  IMAD R13, R7, 0x8, R14 ;  /* 0x00000008070d7824 */ /* 0x000fe200078e020e */
[----:B------:R-:W-:Y:S01]  /*10f10*/  F2FP.BF16.F32.PACK_AB R25, R139, R15 ;  /* 0x0000000f8b19723e */ /* 0x000fe200000010ff */
[----:B------:R-:W-:Y:S01]  /*10f20*/  VIADD R7, R7, 0x1 ;  /* 0x0000000107077836 */ /* 0x000fe20000000000 */
[----:B------:R-:W-:Y:S01]  /*10f30*/  F2FP.BF16.F32.PACK_AB R27, R143, R29 ;  /* 0x0000001d8f1b723e */ /* 0x000fe200000010ff */
[----:B------:R-:W-:Y:S01]  /*10f40*/  FADD R15, R124, R149 ;  /* 0x000000957c0f7221 */ /* 0x000fe20000000000 */
[----:B------:R-:W-:-:S02]  /*10f50*/  PRMT R13, RZ, 0x654, R13 ;  /* 0x00000654ff0d7816 */ /* 0x000fc4000000000d */
[----:B------:R-:W-:Y:S01]  /*10f60*/  WARPGROUP.ARRIVE ;  /* 0x00000000000079c5 */ /* 0x000fe20000000000 */
[----:B------:R-:W-:-:S04]  /*10f70*/  ISETP.NE.AND P3, PT, R7, 0x4, PT ;  /* 0x000000040700780c */ /* 0x000fc80003f65270 */
[----:B------:R-:W-:Y:S01]  /*10f80*/  SEL R7, R7, RZ, P3 ;  /* 0x000000ff07077207 */ /* 0x000fe20001800000 */
[----:B------:R-:W-:Y:S03]  /*10f90*/  HGMMA.64x16x16.F32.BF16 R200, R24, gdesc[UR20].tnspB, R200, gsb0 ;  /* 0x4020001418c87df0 */ /* 0x000fe600080018c8 */
        /* <DEDUP_REMOVED lines=25> */
[----:B------:R-:W-:Y:S03]  /*11130*/  HGMMA.64x16x16.F32.BF16 R160, R24, gdesc[UR16].tnspB, R160, gsb0 ;  /* 0x4020001018a07df0 */ /* 0x000fe600080018a0 */
        /* <DEDUP_REMOVED lines=41> */
[----:B------:R1:W-:Y:S02]  /*113d0*/  SYNCS.ARRIVE.TRANS64.RED.A1T0 RZ, [R13+URZ], RZ ;  /* 0x000000ff0dff79a7 */ /* 0x0003e4000810043f */
[----:B-1----:R-:W-:-:S04]  /*113e0*/  SEL R13, RZ, 0x1, P4 ;  /* 0x00000001ff0d7807 */ /* 0x002fc80002000000 */
[----:B------:R-:W-:Y:S01]  /*113f0*/  LOP3.LUT R4, R4, R13, RZ, 0x3c, !PT ;  /* 0x0000000d04047212 */ /* 0x000fe200078e3cff */
[----:B------:R-:W-:Y:S01]  /*11400*/  FADD R13, R126, R151 ;  /* 0x000000977e0d7221 */ /* 0x000fe20000000000 */
[----:B------:R-:W-:Y:S06]  /*11410*/  @P2 BRA `(.L_x_31) ;  /* 0x0000000400342947 */ /* 0x000fec0003800000 */
[----:B------:R-:W-:Y:S01]  /*11420*/  ISETP.LT.OR P2, PT, R8, 0x1, !P0 ;  /* 0x000000010800780c */ /* 0x000fe20004741670 */
[----:B------:R-:W-:-:S12]  /*11430*/  BSSY B0, `(.L_x_32) ;  /* 0x000004a000007945 */ /* 0x000fd80003800000 */
[----:B------:R-:W-:Y:S05]  /*11440*/  @P2 BRA `(.L_x_33) ;  /* 0x0000000400202947 */ /* 0x000fea0003800000 */
[----:B------:R-:W-:Y:S01]  /*11450*/  ISETP.NE.AND P3, PT, R0, RZ, PT ;  /* 0x000000ff0000720c */ /* 0x000fe20003f65270 */
[----:B------:R-:W-:Y:S01]  /*11460*/  IMAD R24, R5, 0x8, R2 ;  /* 0x0000000805187824 */ /* 0x000fe200078e0202 */
[----:B------:R-:W-:-:S11]  /*11470*/  SHF.L.U32 R25, R6, 0x1f, RZ ;  /* 0x0000001f06197819 */ /* 0x000fd600000006ff */
.L_x_34:
        /* <DEDUP_REMOVED lines=10> */
.L_x_35:
[----:B-12---:R-:W-:Y:S01]  /*11520*/  IMAD R25, R5, 0xe000, R2 ;  /* 0x0000e00005197824 */ /* 0x006fe200078e0202 */
        /* <DEDUP_REMOVED lines=10> */
[----:B------:R-:W-:Y:S01]  /*115d0*/  UMOV UR50, 0x10 ;  /* 0x0000001000327882 */ /* 0x000fe20000000000 */
[----:B------:R-:W-:Y:S01]  /*115e0*/  UMOV UR52, UR60 ;  /* 0x0000003c00347c82 */ /* 0x000fe20008000000 */
[----:B------:R-:W-:Y:S01]  /*115f0*/  UMOV UR53, UR61 ;  /* 0x0000003d00357c82 */ /* 0x000fe20008000000 */
[----:B------:R-:W-:Y:S01]  /*11600*/  UIADD3 UR57, UR57, 0x3b800, URZ ;  /* 0x0003b80039397890 */ /* 0x000fe2000fffe03f */
[----:B------:R-:W-:Y:S01]  /*11610*/  ISETP.NE.AND P2, PT, R5, 0x4, PT ;  /* 0x000000040500780c */ /* 0x000fe20003f45270 */
[----:B------:R-:W-:Y:S01]  /*11620*/  USHF.L.U32 UR59, UR59, 0x8, URZ ;  /* 0x000000083b3b7899 */ /* 0x000fe2000800063f */
[----:B------:R-:W-:Y:S01]  /*11630*/  VIADD R9, R9, 0x1 ;  /* 0x0000000109097836 */ /* 0x000fe20000000000 */
[----:B------:R-:W-:Y:S01]  /*11640*/  UIADD3 UR56, UR14, 0x3800, URZ ;  /* 0x000038000e387890 */ /* 0x000fe2000fffe03f */
[----:B------:R-:W-:Y:S01]  /*11650*/  SEL R25, RZ, 0x1, P2 ;  /* 0x00000001ff197807 */ /* 0x000fe20001000000 */
        /* <DEDUP_REMOVED lines=31> */
[----:B------:R-:W-:Y:S01]  /*11850*/  UMOV UR19, UR59 ;  /* 0x0000003b00137c82 */ /* 0x000fe20008000000 */
[----:B------:R2:W-:Y:S01]  /*11860*/  UTMALDG.4D [UR32], [UR22], desc[UR6] ;  /* 0x00000620160075b4 */ /* 0x0005e20008019000 */
[----:B------:R2:W-:Y:S01]  /*11870*/  UTMALDG.4D [UR24], [UR22], desc[UR6] ;  /* 0x00000618160075b4 */ /* 0x0005e20008019000 */
[----:B------:R2:W-:Y:S01]  /*11880*/  UTMALDG.4D [UR16], [UR22], desc[UR6] ;  /* 0x00000610160075b4 */ /* 0x0005e20008019000 */
[----:B-1----:R-:W-:Y:S01]  /*11890*/  UIADD3 UR8, UR14, 0xf800, URZ ;  /* 0x0000f8000e087890 */ /* 0x002fe2000fffe03f */
[----:B------:R-:W-:-:S08]  /*118a0*/  UMOV UR10, 0x60 ;  /* 0x00000060000a7882 */ /* 0x000fd00000000000 */
[----:B------:R2:W-:Y:S02]  /*118b0*/  UTMALDG.4D [UR8], [UR22], desc[UR6] ;  /* 0x00000608160075b4 */ /* 0x0005e40008019000 */
[----:B--2---:R-:W-:Y:S01]  /*118c0*/  NOP ;  /* 0x0000000000007918 */ /* 0x004fe20000000000 */
.L_x_33:
[----:B------:R-:W-:Y:S05]  /*118d0*/  BSYNC B0 ;  /* 0x0000000000007941 */ /* 0x000fea0003800000 */
.L_x_32:
[----:B------:R-:W-:-:S07]  /*118e0*/  VIADD R8, R8, 0xffffffff ;  /* 0xffffffff08087836 */ /* 0x000fce0000000000 */
.L_x_31:
[----:B------:R-:W-:Y:S01]  /*118f0*/  VIADD R12, R12, 0x100 ;  /* 0x000001000c0c7836 */ /* 0x000fe20000000000 */
[----:B------:R-:W-:Y:S01]  /*11900*/  MOV R219, R216 ;  /* 0x000000d800db7202 */ /* 0x000fe20000000f00 */
[----:B------:R-:W-:Y:S01]  /*11910*/  IMAD.MOV.U32 R213, RZ, RZ, R217 ;  /* 0x000000ffffd57224 */ /* 0x000fe200078e00d9 */
[----:B------:R-:W-:Y:S06]  /*11920*/  @P1 BRA `(.L_x_36) ;  /* 0xffffff8800001947 */ /* 0x000fec000383ffff */
.L_x_24:
[----:B------:R-:W-:-:S13]  /*11930*/  ISETP.GE.AND P1, PT, R215, 0x1, PT ;  /* 0x00000001d700780c */ /* 0x000fda0003f26270 */
[----:B------:R-:W-:Y:S05]  /*11940*/  @!P1 BRA `(.L_x_37) ;  /* 0x0000009c00349947 */ /* 0x000fea0003800000 */
[----:B------:R-:W-:Y:S01]  /*11950*/  IMAD.MOV.U32 R214, RZ, RZ, R216 ;  /* 0x000000ffffd67224 */ /* 0x000fe200078e00d8 */
[----:B------:R-:W-:Y:S01]  /*11960*/  LOP3.LUT R212, R16, 0x1f, RZ, 0xc0, !PT ;  /* 0x0000001f10d47812 */ /* 0x000fe200078ec0ff */
[----:B------:R-:W-:-:S07]  /*11970*/  IMAD.MOV.U32 R213, RZ, RZ, R217 ;  /* 0x000000ffffd57224 */ /* 0x000fce00078e00d9 */
.L_x_51:
[----:B------:R-:W-:Y:S02]  /*11980*/  LEA R25, R17, R2, 0x3 ;  /* 0x0000000211197211 */ /* 0x000fe400078e18ff */
[----:B--2---:R-:W-:-:S07]  /*11990*/  SHF.L.U32 R24, R4, 0x1f, RZ ;  /* 0x0000001f04187819 */ /* 0x004fce00000006ff */
.L_x_38:
[----:B--2---:R2:W3:Y:S02]  /*119a0*/  SYNCS.PHASECHK.TRANS64.TRYWAIT P1, [R25+URZ+0x3b800], R24 ;  /* 0x03b80018190075a7 */ /* 0x0044e4000802017f */
[----:B---3--:R-:W-:Y:S05]  /*119b0*/  @!P1 NANOSLEEP.SYNCS 0x989680 ;  /* 0x009896800000995d */ /* 0x008fea0003900000 */
[----:B------:R-:W3:Y:S02]  /*119c0*/  @!P1 SYNCS.PHASECHK.TRANS64 P1, [R25+URZ+0x3b800], R24 ;  /* 0x03b80018190095a7 */ /* 0x000ee4000802007f */
[----:B---3--:R-:W-:Y:S05]  /*119d0*/  @!P1 BRA `(.L_x_38) ;  /* 0xfffffffc00f09947 */ /* 0x008fea000383ffff */
[----:B------:R-:W-:Y:S05]  /*119e0*/  WARPSYNC.ALL ;  /* 0x0000000000007948 */ /* 0x000fea0003800000 */
[----:B------:R-:W-:Y:S01]  /*119f0*/  IMAD.U32 R216, RZ, RZ, UR40 ;  /* 0x00000028ffd87e24 */ /* 0x000fe2000f8e00ff */
[----:B------:R-:W-:Y:S01]  /*11a00*/  R2UR UR8, R210 ;  /* 0x00000000d20872ca */ /* 0x000fe200000e0000 */
[----:B------:R-:W-:Y:S01]  /*11a10*/  IMAD.MOV.U32 R217, RZ, RZ, -0x3ffffff0 ;  /* 0xc0000010ffd97424 */ /* 0x000fe200078e00ff */
[----:B------:R-:W-:Y:S01]  /*11a20*/  R2UR UR9, R211 ;  /* 0x00000000d30972ca */ /* 0x000fe200000e0000 */
[----:B------:R-:W-:Y:S01]  /*11a30*/  IMAD R216, R17, 0xe00, R216 ;  /* 0x00000e0011d87824 */ /* 0x000fe200078e02d8 */
[----:B-12---:R-:W-:Y:S01]  /*11a40*/  WARPGROUP.ARRIVE ;  /* 0x00000000000079c5 */ /* 0x006fe20000000000 */
[----:B------:R-:W-:-:S02]  /*11a50*/  MOV R219, 0xc0000010 ;  /* 0xc000001000db7802 */ /* 0x000fc40000000f00 */
[----:B------:R-:W-:Y:S01]  /*11a60*/  R2UR UR11, R217 ;  /* 0x00000000d90b72ca */ /* 0x000fe200000e0000 */
[C---:B------:R-:W-:Y:S01]  /*11a70*/  VIADD R218, R216.reuse, 0x200 ;  /* 0x00000200d8da7836 */ /* 0x040fe20000000000 */
[----:B------:R-:W-:Y:S01]  /*11a80*/  R2UR UR10, R216 ;  /* 0x00000000d80a72ca */ /* 0x000fe200000e0000 */
[----:B------:R-:W-:Y:S01]  /*11a90*/  IMAD.MOV.U32 R217, RZ, RZ, -0x3ffffff0 ;  /* 0xc0000010ffd97424 */ /* 0x000fe200078e00ff */
[----:B------:R-:W-:-:S04]  /*11aa0*/  ISETP.NE.AND P1, PT, R10, RZ, PT ;  /* 0x000000ff0a00720c */ /* 0x000fc80003f25270 */
[----:B------:R-:W-:-:S07]  /*11ab0*/  R2UR UR7, R217 ;  /* 0x00000000d90772ca */ /* 0x000fce00000e0000 */
[----:B------:R-:W-:Y:S01]  /*11ac0*/  HGMMA.64x256x16.F32.BF16 R24, gdesc[UR8], RZ, !UPT, gsb0 ;  /* 0x03e00000081879f0 */ /* 0x000fe2000c0018ff */
[----:B------:R-:W-:Y:S01]  /*11ad0*/  R2UR UR10, R218 ;  /* 0x00000000da0a72ca */ /* 0x000fe200000e0000 */
[----:B------:R-:W-:Y:S01]  /*11ae0*/  VIADD R218, R216, 0x400 ;  /* 0x00000400d8da7836 */ /* 0x000fe20000000000 */
[----:B------:R-:W-:Y:S01]  /*11af0*/  R2UR UR11, R219 ;  /* 0x00000000db0b72ca */ /* 0x000fe200000e0000 */
[----:B------:R-:W-:Y:S01]  /*11b00*/  IMAD.MOV.U32 R219, RZ, RZ, -0x3ffffff0 ;  /* 0xc0000010ffdb7424 */ /* 0x000fe200078e00ff */
[----:B------:R-:W-:Y:S02]  /*11b10*/  R2UR UR8, R208 ;  /* 0x00000000d00872ca */ /* 0x000fe400000e0000 */
[----:B------:R-:W-:Y:S01]  /*11b20*/  R2UR UR9, R209 ;  /* 0x00000000d10972ca */ /* 0x000fe200000e0000 */
[----:B------:R-:W-:Y:S02]  /*11b30*/  WARPGROUP.DEPBAR.LE gsb0, 0x0 ;  /* 0x00008000000079c5 */ /* 0x000fe40000010000 */
[----:B------:R-:W-:-:S15]  /*11b40*/  WARPGROUP.ARRIVE ;  /* 0x00000000000079c5 */ /* 0x000fde0000000000 */
[----:B------:R-:W-:-:S03]  /*11b50*/  NOP ;  /* 0x0000000000007918 */ /* 0x000fc60000000000 */
[----:B------:R-:W-:Y:S01]  /*11b60*/  HGMMA.64x256x16.F32.BF16 R24, gdesc[UR8], R24, gsb0 ;  /* 0x03e00000081879f0 */ /* 0x000fe20008001818 */
[----:B------:R-:W-:Y:S01]  /*11b70*/  R2UR UR10, R218 ;  /* 0x00000000da0a72ca */ /* 0x000fe200000e0000 */
[----:B------:R-:W-:Y:S01]  /*11b80*/  VIADD R218, R216, 0x600 ;  /* 0x00000600d8da7836 */ /* 0x000fe20000000000 */
[----:B------:R-:W-:Y:S02]  /*11b90*/  R2UR UR11, R219 ;  /* 0x00000000db0b72ca */ /* 0x000fe400000e0000 */
[----:B------:R-:W-:Y:S02]  /*11ba0*/  R2UR UR8, R22 ;  /* 0x00000000160872ca */ /* 0x000fe400000e0000 */
[----:B------:R-:W-:Y:S02]  /*11bb0*/  R2UR UR9, R23 ;  /* 0x00000000170972ca */ /* 0x000fe400000e0000 */
[----:B------:R-:W-:Y:S01]  /*11bc0*/  MOV R219, 0xc0000010 ;  /* 0xc000001000db7802 */ /* 0x000fe20000000f00 */
[----:B------:R-:W-:-:S02]  /*11bd0*/  WARPGROUP.DEPBAR.LE gsb0, 0x0 ;  /* 0x00008000000079c5 */ /* 0x000fc40000010000 */
[----:B------:R-:W-:-:S15]  /*11be0*/  WARPGROUP.ARRIVE ;  /* 0x00000000000079c5 */ /* 0x000fde0000000000 */
[----:B------:R-:W-:-:S01]  /*11bf0*/  NOP ;  /* 0x0000000000007918 */ /* 0x000fc20000000000 */
[----:B------:R-:W-:Y:S01]  /*11c00*/  HGMMA.64x256x16.F32.BF16 R24, gdesc[UR8], R24, gsb0 ;  /* 0x03e00000081879f0 */ /* 0x000fe20008001818 */
        /* <DEDUP_REMOVED lines=11> */
[C---:B------:R-:W-:Y:S01]  /*11cc0*/  VIADD R218, R216.reuse, 0xa00 ;  /* 0x00000a00d8da7836 */ /* 0x040fe20000000000 */
[----:B------:R-:W-:Y:S01]  /*11cd0*/  R2UR UR11, R219 ;  /* 0x00000000db0b72ca */ /* 0x000fe200000e0000 */
[----:B------:R-:W-:Y:S01]  /*11ce0*/  VIADD R216, R216, 0xc00 ;  /* 0x00000c00d8d87836 */ /* 0x000fe20000000000 */
[----:B------:R-:W-:Y:S02]  /*11cf0*/  R2UR UR8, R18 ;  /* 0x00000000120872ca */ /* 0x000fe400000e0000 */
[----:B------:R-:W-:Y:S02]  /*11d00*/  R2UR UR9, R19 ;  /* 0x00000000130972ca */ /* 0x000fe400000e0000 */
[----:B------:R-:W-:Y:S02]  /*11d10*/  MOV R219, 0xc0000010 ;  /* 0xc000001000db7802 */ /* 0x000fe40000000f00 */
[----:B------:R-:W-:-:S02]  /*11d20*/  R2UR UR46, R218 ;  /* 0x00000000da2e72ca */ /* 0x000fc400000e0000 */
[----:B------:R-:W-:Y:S02]  /*11d30*/  R2UR UR47, R219 ;  /* 0x00000000db2f72ca */ /* 0x000fe400000e0000 */
[----:B------:R-:W-:Y:S01]  /*11d40*/  R2UR UR6, R216 ;  /* 0x00000000d80672ca */ /* 0x000fe200000e0000 */
[----:B------:R-:W-:Y:S02]  /*11d50*/  WARPGROUP.DEPBAR.LE gsb0, 0x0 ;  /* 0x00008000000079c5 */ /* 0x000fe40000010000 */
[----:B------:R-:W-:-:S10]  /*11d60*/  WARPGROUP.ARRIVE ;  /* 0x00000000000079c5 */ /* 0x000fd40000000000 */
        /* <DEDUP_REMOVED lines=11> */
[----:B------:R-:W-:Y:S01]  /*11e20*/  ISETP.LT.OR P2, PT, R8, 0x1, !P0 ;  /* 0x000000010800780c */ /* 0x000fe20004741670 */
[----:B------:R-:W-:-:S12]  /*11e30*/  BSSY B0, `(.L_x_40) ;  /* 0x0000049000007945 */ /* 0x000fd80003800000 */
[----:B------:R-:W-:Y:S05]  /*11e40*/  @P2 BRA `(.L_x_41) ;  /* 0x00000004001c2947 */ /* 0x000fea0003800000 */
[----:B------:R-:W-:Y:S01]  /*11e50*/  ISETP.NE.AND P3, PT, R0, RZ, PT ;  /* 0x000000ff0000720c */ /* 0x000fe20003f65270 */
[----:B------:R-:W-:Y:S01]  /*11e60*/  IMAD R216, R5, 0x8, R2 ;  /* 0x0000000805d87824 */ /* 0x000fe200078e0202 */
[----:B------:R-:W-:-:S11]  /*11e70*/  SHF.L.U32 R217, R6, 0x1f, RZ ;  /* 0x0000001f06d97819 */ /* 0x000fd600000006ff */
.L_x_42:
        /* <DEDUP_REMOVED lines=10> */
.L_x_43:
        /* <DEDUP_REMOVED lines=58> */
.L_x_41:
[----:B------:R-:W-:Y:S05]  /*122c0*/  BSYNC B0 ;  /* 0x0000000000007941 */ /* 0x000fea0003800000 */
.L_x_40:
[----:B------:R-:W-:-:S07]  /*122d0*/  VIADD R8, R8, 0xffffffff ;  /* 0xffffffff08087836 */ /* 0x000fce0000000000 */
.L_x_39:
[C---:B------:R-:W-:Y:S01]  /*122e0*/  VIADD R216, R12.reuse, 0x1 ;  /* 0x000000010cd87836 */ /* 0x040fe20000000000 */
[C---:B------:R-:W-:Y:S01]  /*122f0*/  IADD3 R218, R12.reuse, 0x8, RZ ;  /* 0x000000080cda7810 */ /* 0x040fe20007ffe0ff */
[----:B------:R-:W-:Y:S05]  /*12300*/  WARPSYNC.ALL ;  /* 0x0000000000007948 */ /* 0x000fea0003800000 */
[-C--:B------:R-:W-:Y:S01]  /*12310*/  ISETP.GE.AND P6, PT, R3, R216.reuse, PT ;  /* 0x000000d80300720c */ /* 0x080fe20003fc6270 */
[----:B------:R-:W-:Y:S01]  /*12320*/  ULDC UR6, c[0x0][0x604] ;  /* 0x0001810000067ab9 */ /* 0x000fe20000000800 */
[----:B------:R-:W-:Y:S01]  /*12330*/  ISETP.GE.AND P5, PT, R11, R216, PT ;  /* 0x000000d80b00720c */ /* 0x000fe20003fa6270 */
[----:B------:R-:W-:Y:S01]  /*12340*/  VIADD R216, R12, 0x9 ;  /* 0x000000090cd87836 */ /* 0x000fe20000000000 */
[----:B------:R-:W-:Y:S01]  /*12350*/  FSEL R25, R25, -INF , P6 ;  /* 0xff80000019197808 */ /* 0x000fe20003000000 */
[----:B------:R-:W-:Y:S01]  /*12360*/  VIADD R17, R17, 0x1 ;  /* 0x0000000111117836 */ /* 0x000fe20000000000 */
[C---:B------:R-:W-:Y:S01]  /*12370*/  ISETP.GE.AND P3, PT, R3.reuse, R218, PT ;  /* 0x000000da0300720c */ /* 0x040fe20003f66270 */
[----:B------:R-:W-:Y:S01]  /*12380*/  BSSY B0, `(.L_x_44) ;  /* 0x0000218000007945 */ /* 0x000fe20003800000 */
[----:B------:R-:W-:-:S02]  /*12390*/  ISETP.GE.AND P2, PT, R3, R216, PT ;  /* 0x000000d80300720c */ /* 0x000fc40003f46270 */
[C---:B------:R-:W-:Y:S01]  /*123a0*/  ISETP.GE.AND P6, PT, R11.reuse, R216, PT ;  /* 0x000000d80b00720c */ /* 0x040fe20003fc6270 */
[C---:B------:R-:W-:Y:S01]  /*123b0*/  VIADD R216, R12.reuse, 0x11 ;  /* 0x000000110cd87836 */ /* 0x040fe20000000000 */
[----:B------:R-:W-:Y:S01]  /*123c0*/  ISETP.GE.AND P4, PT, R11, R218, PT ;  /* 0x000000da0b00720c */ /* 0x000fe20003f86270 */
[----:B------:R-:W-:Y:S01]  /*123d0*/  VIADD R218, R12, 0x10 ;  /* 0x000000100cda7836 */ /* 0x000fe20000000000 */
[----:B------:R-:W-:Y:S02]  /*123e0*/  FSEL R29, R29, -INF , P2 ;  /* 0xff8000001d1d7808 */ /* 0x000fe40001000000 */
[----:B------:R-:W-:Y:S02]  /*123f0*/  FSEL R30, R30, -INF , P4 ;  /* 0xff8000001e1e7808 */ /* 0x000fe40002000000 */
[----:B------:R-:W-:Y:S02]  /*12400*/  FSEL R28, R28, -INF , P3 ;  /* 0xff8000001c1c7808 */ /* 0x000fe40001800000 */
[----:B------:R-:W-:-:S02]  /*12410*/  ISETP.GE.AND P4, PT, R3, R216, PT ;  /* 0x000000d80300720c */ /* 0x000fc40003f86270 */
[----:B------:R-:W-:Y:S01]  /*12420*/  ISETP.GE.AND P2, PT, R11, R216, PT ;  /* 0x000000d80b00720c */ /* 0x000fe20003f46270 */
[C---:B------:R-:W-:Y:S01]  /*12430*/  VIADD R216, R12.reuse, 0x19 ;  /* 0x000000190cd87836 */ /* 0x040fe20000000000 */
[----:B------:R-:W-:Y:S02]  /*12440*/  FSEL R27, R27, -INF , P5 ;  /* 0xff8000001b1b7808 */ /* 0x000fe40002800000 */
[-C--:B------:R-:W-:Y:S02]  /*12450*/  ISETP.GE.AND P3, PT, R11, R218.reuse, PT ;  /* 0x000000da0b00720c */ /* 0x080fe40003f66270 */
[----:B------:R-:W-:Y:S02]  /*12460*/  ISETP.GE.AND P5, PT, R3, R218, PT ;  /* 0x000000da0300720c */ /* 0x000fe40003fa6270 */
[----:B------:R-:W-:Y:S02]  /*12470*/  IADD3 R218, R12, 0x18, RZ ;  /* 0x000000180cda7810 */ /* 0x000fe40007ffe0ff */
[----:B------:R-:W-:-:S02]  /*12480*/  FSEL R34, R34, -INF , P3 ;  /* 0xff80000022227808 */ /* 0x000fc40001800000 */
[----:B------:R-:W-:Y:S02]  /*12490*/  FSEL R33, R33, -INF , P4 ;  /* 0xff80000021217808 */ /* 0x000fe40002000000 */
[----:B------:R-:W-:Y:S02]  /*124a0*/  FSEL R31, R31, -INF , P6 ;  /* 0xff8000001f1f7808 */ /* 0x000fe40003000000 */
[----:B------:R-:W-:Y:S02]  /*124b0*/  FSEL R32, R32, -INF , P5 ;  /* 0xff80000020207808 */ /* 0x000fe40002800000 */
[-C--:B------:R-:W-:Y:S02]  /*124c0*/  ISETP.GE.AND P3, PT, R3, R216.reuse, PT ;  /* 0x000000d80300720c */ /* 0x080fe40003f66270 */
[----:B------:R-:W-:Y:S01]  /*124d0*/  ISETP.GE.AND P4, PT, R11, R216, PT ;  /* 0x000000d80b00720c */ /* 0x000fe20003f86270 */
[----:B------:R-:W-:Y:S01]  /*124e0*/  VIADD R216, R12, 0x21 ;  /* 0x000000210cd87836 */ /* 0x000fe20000000000 */
[----:B------:R-:W-:-:S02]  /*124f0*/  ISETP.GE.AND P6, PT, R3, R218, PT ;  /* 0x000000da0300720c */ /* 0x000fc40003fc6270 */
[----:B------:R-:W-:Y:S01]  /*12500*/  ISETP.GE.AND P5, PT, R11, R218, PT ;  /* 0x000000da0b00720c */ /* 0x000fe20003fa6270 */
[----:B------:R-:W-:Y:S01]  /*12510*/  VIADD R218, R12, 0x20 ;  /* 0x000000200cda7836 */ /* 0x000fe20000000000 */
[----:B------:R-:W-:Y:S02]  /*12520*/  FSEL R37, R37, -INF , P3 ;  /* 0xff80000025257808 */ /* 0x000fe40001800000 */
[----:B------:R-:W-:Y:S02]  /*12530*/  FSEL R38, R38, -INF , P5 ;  /* 0xff80000026267808 */ /* 0x000fe40002800000 */
[----:B------:R-:W-:Y:S02]  /*12540*/  FSEL R36, R36, -INF , P6 ;  /* 0xff80000024247808 */ /* 0x000fe40003000000 */
[-C--:B------:R-:W-:Y:S02]  /*12550*/  ISETP.GE.AND P5, PT, R3, R216.reuse, PT ;  /* 0x000000d80300720c */ /* 0x080fe40003fa6270 */
[----:B------:R-:W-:Y:S01]  /*12560*/  ISETP.GE.AND P3, PT, R11, R216, PT ;  /* 0x000000d80b00720c */ /* 0x000fe20003f66270 */
[----:B------:R-:W-:Y:S01]  /*12570*/  VIADD R216, R12, 0x29 ;  /* 0x000000290cd87836 */ /* 0x000fe20000000000 */
[----:B------:R-:W-:-:S02]  /*12580*/  FSEL R35, R35, -INF , P2 ;  /* 0xff80000023237808 */ /* 0x000fc40001000000 */
[-C--:B------:R-:W-:Y:S02]  /*12590*/  ISETP.GE.AND P6, PT, R11, R218.reuse, PT ;  /* 0x000000da0b00720c */ /* 0x080fe40003fc6270 */
[----:B------:R-:W-:Y:S02]  /*125a0*/  ISETP.GE.AND P2, PT, R3, R218, PT ;  /* 0x000000da0300720c */ /* 0x000fe40003f46270 */
[----:B------:R-:W-:Y:S02]  /*125b0*/  IADD3 R218, R12, 0x28, RZ ;  /* 0x000000280cda7810 */ /* 0x000fe40007ffe0ff */
[----:B------:R-:W-:Y:S02]  /*125c0*/  FSEL R42, R42, -INF , P6 ;  /* 0xff8000002a2a7808 */ /* 0x000fe40003000000 */
[----:B------:R-:W-:Y:S02]  /*125d0*/  FSEL R41, R41, -INF , P5 ;  /* 0xff80000029297808 */ /* 0x000fe40002800000 */
[----:B------:R-:W-:-:S02]  /*125e0*/  FSEL R39, R39, -INF , P4 ;  /* 0xff80000027277808 */ /* 0x000fc40002000000 */
[----:B------:R-:W-:Y:S02]  /*125f0*/  FSEL R40, R40, -INF , P2 ;  /* 0xff80000028287808 */ /* 0x000fe40001000000 */
[-C--:B------:R-:W-:Y:S02]  /*12600*/  ISETP.GE.AND P6, PT, R3, R216.reuse, PT ;  /* 0x000000d80300720c */ /* 0x080fe40003fc6270 */
[----:B------:R-:W-:Y:S01]  /*12610*/  ISETP.GE.AND P5, PT, R11, R216, PT ;  /* 0x000000d80b00720c */ /* 0x000fe20003fa6270 */
[C---:B------:R-:W-:Y:S01]  /*12620*/  VIADD R216, R12.reuse, 0x31 ;  /* 0x000000310cd87836 */ /* 0x040fe20000000000 */
[-C--:B------:R-:W-:Y:S02]  /*12630*/  ISETP.GE.AND P4, PT, R3, R218.reuse, PT ;  /* 0x000000da0300720c */ /* 0x080fe40003f86270 */
[----:B------:R-:W-:Y:S01]  /*12640*/  ISETP.GE.AND P2, PT, R11, R218, PT ;  /* 0x000000da0b00720c */ /* 0x000fe20003f46270 */
[----:B------:R-:W-:Y:S01]  /*12650*/  VIADD R218, R12, 0x30 ;  /* 0x000000300cda7836 */ /* 0x000fe20000000000 */
        /* <DEDUP_REMOVED lines=8> */
[----:B------:R-:W-:Y:S02]  /*126e0*/  ISETP.GE.AND P4, PT, R11, R218, PT ;  /* 0x000000da0b00720c */ /* 0x000fe40003f86270 */
[----:B------:R-:W-:Y:S02]  /*126f0*/  IADD3 R218, R12, 0x38, RZ ;  /* 0x000000380cda7810 */ /* 0x000fe40007ffe0ff */
[----:B------:R-:W-:Y:S02]  /*12700*/  FSEL R47, R47, -INF , P5 ;  /* 0xff8000002f2f7808 */ /* 0x000fe40002800000 */
[----:B------:R-:W-:Y:S02]  /*12710*/  FSEL R48, R48, -INF , P3 ;  /* 0xff80000030307808 */ /* 0x000fe40001800000 */
[----:B------:R-:W-:Y:S02]  /*12720*/  FSEL R50, R50, -INF , P4 ;  /* 0xff80000032327808 */ /* 0x000fe40002000000 */
[----:B------:R-:W-:-:S02]  /*12730*/  FSEL R49, R49, -INF , P2 ;  /* 0xff80000031317808 */ /* 0x000fc40001000000 */
[-C--:B------:R-:W-:Y:S02]  /*12740*/  ISETP.GE.AND P5, PT, R3, R218.reuse, PT ;  /* 0x000000da0300720c */ /* 0x080fe40003fa6270 */
[----:B------:R-:W-:Y:S01]  /*12750*/  ISETP.GE.AND P3, PT, R11, R218, PT ;  /* 0x000000da0b00720c */ /* 0x000fe20003f66270 */
[C---:B------:R-:W-:Y:S01]  /*12760*/  VIADD R218, R12.reuse, 0x40 ;  /* 0x000000400cda7836 */ /* 0x040fe20000000000 */
[-C--:B------:R-:W-:Y:S02]  /*12770*/  ISETP.GE.AND P4, PT, R3, R216.reuse, PT ;  /* 0x000000d80300720c */ /* 0x080fe40003f86270 */
[----:B------:R-:W-:Y:S01]  /*12780*/  ISETP.GE.AND P2, PT, R11, R216, PT ;  /* 0x000000d80b00720c */ /* 0x000fe20003f46270 */
[----:B------:R-:W-:Y:S01]  /*12790*/  VIADD R216, R12, 0x41 ;  /* 0x000000410cd87836 */ /* 0x000fe20000000000 */
[----:B------:R-:W-:Y:S02]  /*127a0*/  FSEL R51, R51, -INF , P6 ;  /* 0xff80000033337808 */ /* 0x000fe40003000000 */
[----:B------:R-:W-:-:S02]  /*127b0*/  FSEL R52, R52, -INF , P5 ;  /* 0xff80000034347808 */ /* 0x000fc40002800000 */
[----:B------:R-:W-:Y:S02]  /*127c0*/  FSEL R54, R54, -INF , P3 ;  /* 0xff80000036367808 */ /* 0x000fe40001800000 */
[----:B------:R-:W-:Y:S02]  /*127d0*/  FSEL R53, R53, -INF , P4 ;  /* 0xff80000035357808 */ /* 0x000fe40002000000 */
[-C--:B------:R-:W-:Y:S02]  /*127e0*/  ISETP.GE.AND P6, PT, R3, R218.reuse, PT ;  /* 0x000000da0300720c */ /* 0x080fe40003fc6270 */
[----:B------:R-:W-:Y:S02]  /*127f0*/  ISETP.GE.AND P5, PT, R11, R218, PT ;  /* 0x000000da0b00720c */ /* 0x000fe40003fa6270 */
[-C--:B------:R-:W-:Y:S02]  /*12800*/  ISETP.GE.AND P3, PT, R3, R216.reuse, PT ;  /* 0x000000d80300720c */ /* 0x080fe40003f66270 */
[----:B------:R-:W-:Y:S01]  /*12810*/  ISETP.GE.AND P4, PT, R11, R216, PT ;  /* 0x000000d80b00720c */ /* 0x000fe20003f86270 */
[C---:B------:R-:W-:Y:S01]  /*12820*/  VIADD R216, R12.reuse, 0x49 ;  /* 0x000000490cd87836 */ /* 0x040fe20000000000 */
[----:B------:R-:W-:-:S02]  /*12830*/  IADD3 R218, R12, 0x48, RZ ;  /* 0x000000480cda7810 */ /* 0x000fc40007ffe0ff */
[----:B------:R-:W-:Y:S02]  /*12840*/  FSEL R55, R55, -INF , P2 ;  /* 0xff80000037377808 */ /* 0x000fe40001000000 */
[----:B------:R-:W-:Y:S02]  /*12850*/  FSEL R56, R56, -INF , P6 ;  /* 0xff80000038387808 */ /* 0x000fe40003000000 */
[-C--:B------:R-:W-:Y:S02]  /*12860*/  ISETP.GE.AND P2, PT, R3, R218.reuse, PT ;  /* 0x000000da0300720c */ /* 0x080fe40003f46270 */
[----:B------:R-:W-:Y:S01]  /*12870*/  ISETP.GE.AND P6, PT, R11, R218, PT ;  /* 0x000000da0b00720c */ /* 0x000fe20003fc6270 */
[----:B------:R-:W-:Y:S01]  /*12880*/  VIADD R218, R12, 0x50 ;  /* 0x000000500cda7836 */ /* 0x000fe20000000000 */
[----:B------:R-:W-:Y:S02]  /*12890*/  FSEL R58, R58, -INF , P5 ;  /* 0xff8000003a3a7808 */ /* 0x000fe40002800000 */
[----:B------:R-:W-:-:S02]  /*128a0*/  FSEL R57, R57, -INF , P3 ;  /* 0xff80000039397808 */ /* 0x000fc40001800000 */
[-C--:B------:R-:W-:Y:S02]  /*128b0*/  ISETP.GE.AND P5, PT, R3, R216.reuse, PT ;  /* 0x000000d80300720c */ /* 0x080fe40003fa6270 */
[----:B------:R-:W-:Y:S01]  /*128c0*/  ISETP.GE.AND P3, PT, R11, R216, PT ;  /* 0x000000d80b00720c */ /* 0x000fe20003f66270 */
[----:B------:R-:W-:Y:S01]  /*128d0*/  VIADD R216, R12, 0x51 ;  /* 0x000000510cd87836 */ /* 0x000fe20000000000 */
[----:B------:R-:W-:Y:S02]  /*128e0*/  FSEL R59, R59, -INF , P4 ;  /* 0xff8000003b3b7808 */ /* 0x000fe40002000000 */
[----:B------:R-:W-:Y:S02]  /*128f0*/  FSEL R60, R60, -INF , P2 ;  /* 0xff8000003c3c7808 */ /* 0x000fe40001000000 */
[-C--:B------:R-:W-:Y:S02]  /*12900*/  ISETP.GE.AND P4, PT, R3, R218.reuse, PT ;  /* 0x000000da0300720c */ /* 0x080fe40003f86270 */
[----:B------:R-:W-:-:S02]  /*12910*/  ISETP.GE.AND P2, PT, R11, R218, PT ;  /* 0x000000da0b00720c */ /* 0x000fc40003f46270 */
[----:B------:R-:W-:Y:S02]  /*12920*/  FSEL R62, R62, -INF , P6 ;  /* 0xff8000003e3e7808 */ /* 0x000fe40003000000 */
[----:B------:R-:W-:Y:S02]  /*12930*/  FSEL R61, R61, -INF , P5 ;  /* 0xff8000003d3d7808 */ /* 0x000fe40002800000 */
[C---:B------:R-:W-:Y:S02]  /*12940*/  IADD3 R218, R12.reuse, 0x58, RZ ;  /* 0x000000580cda7810 */ /* 0x040fe40007ffe0ff */
[-C--:B------:R-:W-:Y:S02]  /*12950*/  ISETP.GE.AND P6, PT, R3, R216.reuse, PT ;  /* 0x000000d80300720c */ /* 0x080fe40003fc6270 */
[----:B------:R-:W-:Y:S01]  /*12960*/  ISETP.GE.AND P5, PT, R11, R216, PT ;  /* 0x000000d80b00720c */ /* 0x000fe20003fa6270 */
[----:B------:R-:W-:Y:S01]  /*12970*/  VIADD R216, R12, 0x59 ;  /* 0x000000590cd87836 */ /* 0x000fe20000000000 */
[----:B------:R-:W-:-:S02]  /*12980*/  FSEL R63, R63, -INF , P3 ;  /* 0xff8000003f3f7808 */ /* 0x000fc40001800000 */
[----:B------:R-:W-:Y:S02]  /*12990*/  FSEL R64, R64, -INF , P4 ;  /* 0xff80000040407808 */ /* 0x000fe40002000000 */
[-C--:B------:R-:W-:Y:S02]  /*129a0*/  ISETP.GE.AND P3, PT, R3, R218.reuse, PT ;  /* 0x000000da0300720c */ /* 0x080fe40003f66270 */
[----:B------:R-:W-:Y:S01]  /*129b0*/  ISETP.GE.AND P4, PT, R11, R218, PT ;  /* 0x000000da0b00720c */ /* 0x000fe20003f86270 */
[----:B------:R-:W-:Y:S01]  /*129c0*/  VIADD R218, R12, 0x60 ;  /* 0x000000600cda7836 */ /* 0x000fe20000000000 */
[----:B------:R-:W-:Y:S02]  /*129d0*/  FSEL R66, R66, -INF , P2 ;  /* 0xff80000042427808 */ /* 0x000fe40001000000 */
[----:B------:R-:W-:Y:S02]  /*129e0*/  FSEL R65, R65, -INF , P6 ;  /* 0xff80000041417808 */ /* 0x000fe40003000000 */
[----:B------:R-:W-:-:S02]  /*129f0*/  ISETP.GE.AND P2, PT, R3, R216, PT ;  /* 0x000000d80300720c */ /* 0x000fc40003f46270 */
[----:B------:R-:W-:Y:S01]  /*12a00*/  ISETP.GE.AND P6, PT, R11, R216, PT ;  /* 0x000000d80b00720c */ /* 0x000fe20003fc6270 */
[----:B------:R-:W-:Y:S01]  /*12a10*/  VIADD R216, R12, 0x61 ;  /* 0x000000610cd87836 */ /* 0x000fe20000000000 */
[----:B------:R-:W-:Y:S02]  /*12a20*/  FSEL R67, R67, -INF , P5 ;  /* 0xff80000043437808 */ /* 0x000fe40002800000 */
[----:B------:R-:W-:Y:S02]  /*12a30*/  FSEL R68, R68, -INF , P3 ;  /* 0xff80000044447808 */ /* 0x000fe40001800000 */
[-C--:B------:R-:W-:Y:S02]  /*12a40*/  ISETP.GE.AND P5, PT, R3, R218.reuse, PT ;  /* 0x000000da0300720c */ /* 0x080fe40003fa6270 */
[----:B------:R-:W-:Y:S02]  /*12a50*/  ISETP.GE.AND P3, PT, R11, R218, PT ;  /* 0x000000da0b00720c */ /* 0x000fe40003f66270 */
        /* <DEDUP_REMOVED lines=14> */
[----:B------:R-:W-:Y:S01]  /*12b40*/  ISETP.GE.AND P4, PT, R11, R216, PT ;  /* 0x000000d80b00720c */ /* 0x000fe20003f86270 */
[----:B------:R-:W-:Y:S01]  /*12b50*/  VIADD R216, R12, 0x71 ;  /* 0x000000710cd87836 */ /* 0x000fe20000000000 */
[----:B------:R-:W-:-:S02]  /*12b60*/  FSEL R75, R75, -INF , P2 ;  /* 0xff8000004b4b7808 */ /* 0x000fc40001000000 */
[----:B------:R-:W-:Y:S02]  /*12b70*/  FSEL R76, R76, -INF , P6 ;  /* 0xff8000004c4c7808 */ /* 0x000fe40003000000 */
[-C--:B------:R-:W-:Y:S02]  /*12b80*/  ISETP.GE.AND P2, PT, R3, R218.reuse, PT ;  /* 0x000000da0300720c */ /* 0x080fe40003f46270 */
[----:B------:R-:W-:Y:S02]  /*12b90*/  ISETP.GE.AND P6, PT, R11, R218, PT ;  /* 0x000000da0b00720c */ /* 0x000fe40003fc6270 */
[----:B------:R-:W-:Y:S02]  /*12ba0*/  IADD3 R218, R12, 0x78, RZ ;  /* 0x000000780cda7810 */ /* 0x000fe40007ffe0ff */
        /* <DEDUP_REMOVED lines=18> */
[----:B------:R-:W-:Y:S02]  /*12cd0*/  ISETP.GE.AND P4, PT, R11, R218, PT ;  /* 0x000000da0b00720c */ /* 0x000fe40003f86270 */
[----:B------:R-:W-:Y:S02]  /*12ce0*/  IADD3 R218, R12, 0x88, RZ ;  /* 0x000000880cda7810 */ /* 0x000fe40007ffe0ff */
        /* <DEDUP_REMOVED lines=13> */
[----:B------:R-:W-:Y:S02]  /*12dc0*/  FSEL R91, R91, -INF , P6 ;  /* 0xff8000005b5b7808 */ /* 0x000fe40003000000 */
[C---:B------:R-:W-:Y:S01]  /*12dd0*/  ISETP.GE.AND P4, PT, R3.reuse, R216, PT ;  /* 0x000000d80300720c */ /* 0x040fe20003f86270 */
[----:B------:R-:W-:Y:S01]  /*12de0*/  VIADD R216, R12, 0x91 ;  /* 0x000000910cd87836 */ /* 0x000fe20000000000 */
[----:B------:R-:W-:Y:S02]  /*12df0*/  ISETP.GE.AND P6, PT, R3, R218, PT ;  /* 0x000000da0300720c */ /* 0x000fe40003fc6270 */
[----:B------:R-:W-:Y:S02]  /*12e00*/  FSEL R95, R95, -INF , P2 ;  /* 0xff8000005f5f7808 */ /* 0x000fe40001000000 */
[----:B------:R-:W-:Y:S02]  /*12e10*/  ISETP.GE.AND P2, PT, R3, R12, PT ;  /* 0x0000000c0300720c */ /* 0x000fe40003f46270 */
[----:B------:R-:W-:-:S02]  /*12e20*/  FSEL R96, R96, -INF , P6 ;  /* 0xff80000060607808 */ /* 0x000fc40003000000 */
[----:B------:R-:W-:Y:S02]  /*12e30*/  FSEL R92, R92, -INF , P5 ;  /* 0xff8000005c5c7808 */ /* 0x000fe40002800000 */
[----:B------:R-:W-:Y:S02]  /*12e40*/  FSEL R94, R94, -INF , P3 ;  /* 0xff8000005e5e7808 */ /* 0x000fe40001800000 */
[----:B------:R-:W-:Y:S02]  /*12e50*/  FSEL R93, R93, -INF , P4 ;  /* 0xff8000005d5d7808 */ /* 0x000fe40002000000 */
[C---:B------:R-:W-:Y:S02]  /*12e60*/  ISETP.GE.AND P6, PT, R11.reuse, R12, PT ;  /* 0x0000000c0b00720c */ /* 0x040fe40003fc6270 */
[----:B------:R-:W-:Y:S01]  /*12e70*/  ISETP.GE.AND P5, PT, R11, R218, PT ;  /* 0x000000da0b00720c */ /* 0x000fe20003fa6270 */
[----:B------:R-:W-:Y:S01]  /*12e80*/  VIADD R218, R12, 0x99 ;  /* 0x000000990cda7836 */ /* 0x000fe20000000000 */
[----:B------:R-:W-:-:S02]  /*12e90*/  ISETP.GE.AND P3, PT, R3, R216, PT ;  /* 0x000000d80300720c */ /* 0x000fc40003f66270 */
[----:B------:R-:W-:Y:S02]  /*12ea0*/  ISETP.GE.AND P4, PT, R11, R216, PT ;  /* 0x000000d80b00720c */ /* 0x000fe40003f86270 */
[----:B------:R-:W-:Y:S02]  /*12eb0*/  IADD3 R216, R12, 0x98, RZ ;  /* 0x000000980cd87810 */ /* 0x000fe40007ffe0ff */
[----:B------:R-:W-:Y:S01]  /*12ec0*/  FSEL R219, R24, -INF , P2 ;  /* 0xff80000018db7808 */ /* 0x000fe20001000000 */
[----:B------:R-:W-:Y:S01]  /*12ed0*/  VIADD R24, R12, 0xa0 ;  /* 0x000000a00c187836 */ /* 0x000fe20000000000 */
[----:B------:R-:W-:Y:S02]  /*12ee0*/  FSEL R26, R26, -INF , P6 ;  /* 0xff8000001a1a7808 */ /* 0x000fe40003000000 */
[----:B------:R-:W-:Y:S02]  /*12ef0*/  FSEL R98, R98, -INF , P5 ;  /* 0xff80000062627808 */ /* 0x000fe40002800000 */
[----:B------:R-:W-:-:S02]  /*12f00*/  ISETP.GE.AND P5, PT, R3, R216, PT ;  /* 0x000000d80300720c */ /* 0x000fc40003fa6270 */
[----:B------:R-:W-:Y:S02]  /*12f10*/  ISETP.GE.AND P2, PT, R11, R216, PT ;  /* 0x000000d80b00720c */ /* 0x000fe40003f46270 */
[----:B------:R-:W-:Y:S02]  /*12f20*/  FSEL R97, R97, -INF , P3 ;  /* 0xff80000061617808 */ /* 0x000fe40001800000 */
[-C--:B------:R-:W-:Y:S02]  /*12f30*/  ISETP.GE.AND P6, PT, R3, R218.reuse, PT ;  /* 0x000000da0300720c */ /* 0x080fe40003fc6270 */
[----:B------:R-:W-:Y:S02]  /*12f40*/  ISETP.GE.AND P3, PT, R11, R218, PT ;  /* 0x000000da0b00720c */ /* 0x000fe40003f66270 */
        /* <DEDUP_REMOVED lines=56> */
[-C--:B------:R-:W-:Y:S02]  /*132d0*/  ISETP.GE.AND P4, PT, R3, R24.reuse, PT ;  /* 0x000000180300720c */ /* 0x080fe40003f86270 */
[----:B------:R-:W-:Y:S01]  /*132e0*/  ISETP.GE.AND P5, PT, R11, R24, PT ;  /* 0x000000180b00720c */ /* 0x000fe20003fa6270 */
[----:B------:R-:W-:Y:S01]  /*132f0*/  VIADD R24, R12, 0xa1 ;  /* 0x000000a10c187836 */ /* 0x000fe20000000000 */
[----:B------:R-:W-:Y:S02]  /*13300*/  FMNMX R217, R77, R216, !PT ;  /* 0x000000d84dd97209 */ /* 0x000fe40007800000 */
[----:B------:R-:W-:Y:S02]  /*13310*/  FMNMX R221, R79, R218, !PT ;  /* 0x000000da4fdd7209 */ /* 0x000fe40007800000 */
[----:B------:R-:W-:Y:S02]  /*13320*/  FSEL R102, R102, -INF , P2 ;  /* 0xff80000066667808 */ /* 0x000fe40001000000 */
[----:B------:R-:W-:-:S02]  /*13330*/  FSEL R101, R101, -INF , P6 ;  /* 0xff80000065657808 */ /* 0x000fc40003000000 */
[----:B------:R-:W-:Y:S02]  /*13340*/  FMNMX R216, R80, R217, !PT ;  /* 0x000000d950d87209 */ /* 0x000fe40007800000 */
[-C--:B------:R-:W-:Y:S02]  /*13350*/  ISETP.GE.AND P2, PT, R3, R24.reuse, PT ;  /* 0x000000180300720c */ /* 0x080fe40003f46270 */
[----:B------:R-:W-:Y:S02]  /*13360*/  ISETP.GE.AND P6, PT, R11, R24, PT ;  /* 0x000000180b00720c */ /* 0x000fe40003fc6270 */
[----:B------:R-:W-:Y:S02]  /*13370*/  FMNMX R218, R82, R221, !PT ;  /* 0x000000dd52da7209 */ /* 0x000fe40007800000 */
[----:B------:R-:W-:Y:S02]  /*13380*/  IADD3 R24, R12, 0xa8, RZ ;  /* 0x000000a80c187810 */ /* 0x000fe40007ffe0ff */
[----:B------:R-:W-:-:S02]  /*13390*/  FMNMX R217, R81, R216, !PT ;  /* 0x000000d851d97209 */ /* 0x000fc40007800000 */
[----:B------:R-:W-:Y:S02]  /*133a0*/  FSEL R103, R103, -INF , P3 ;  /* 0xff80000067677808 */ /* 0x000fe40001800000 */
[----:B------:R-:W-:Y:S02]  /*133b0*/  FSEL R104, R104, -INF , P4 ;  /* 0xff80000068687808 */ /* 0x000fe40002000000 */
[----:B------:R-:W-:Y:S02]  /*133c0*/  FMNMX R221, R83, R218, !PT ;  /* 0x000000da53dd7209 */ /* 0x000fe40007800000 */
[-C--:B------:R-:W-:Y:S02]  /*133d0*/  ISETP.GE.AND P3, PT, R3, R24.reuse, PT ;  /* 0x000000180300720c */ /* 0x080fe40003f66270 */
[----:B------:R-:W-:Y:S01]  /*133e0*/  ISETP.GE.AND P4, PT, R11, R24, PT ;  /* 0x000000180b00720c */ /* 0x000fe20003f86270 */
[----:B------:R-:W-:Y:S01]  /*133f0*/  VIADD R24, R12, 0xa9 ;  /* 0x000000a90c187836 */ /* 0x000fe20000000000 */
[----:B------:R-:W-:-:S02]  /*13400*/  FMNMX R216, R84, R217, !PT ;  /* 0x000000d954d87209 */ /* 0x000fc40007800000 */
[----:B------:R-:W-:Y:S02]  /*13410*/  FMNMX R218, R86, R221, !PT ;  /* 0x000000dd56da7209 */ /* 0x000fe40007800000 */
[----:B------:R-:W-:Y:S02]  /*13420*/  FSEL R106, R106, -INF , P5 ;  /* 0xff8000006a6a7808 */ /* 0x000fe40002800000 */
[----:B------:R-:W-:Y:S02]  /*13430*/  FSEL R105, R105, -INF , P2 ;  /* 0xff80000069697808 */ /* 0x000fe40001000000 */
[-C--:B------:R-:W-:Y:S02]  /*13440*/  ISETP.GE.AND P5, PT, R3, R24.reuse, PT ;  /* 0x000000180300720c */ /* 0x080fe40003fa6270 */
[----:B------:R-:W-:Y:S01]  /*13450*/  ISETP.GE.AND P2, PT, R11, R24, PT ;  /* 0x000000180b00720c */ /* 0x000fe20003f46270 */
[----:B------:R-:W-:Y:S01]  /*13460*/  VIADD R24, R12, 0xb0 ;  /* 0x000000b00c187836 */ /* 0x000fe20000000000 */
[----:B------:R-:W-:-:S02]  /*13470*/  FMNMX R217, R85, R216, !PT ;  /* 0x000000d855d97209 */ /* 0x000fc40007800000 */
[----:B------:R-:W-:Y:S02]  /*13480*/  FMNMX R221, R87, R218, !PT ;  /* 0x000000da57dd7209 */ /* 0x000fe40007800000 */
[----:B------:R-:W-:Y:S02]  /*13490*/  FMNMX R216, R88, R217, !PT ;  /* 0x000000d958d87209 */ /* 0x000fe40007800000 */
[----:B------:R-:W-:Y:S02]  /*134a0*/  FSEL R107, R107, -INF , P6 ;  /* 0xff8000006b6b7808 */ /* 0x000fe40003000000 */
[----:B------:R-:W-:Y:S02]  /*134b0*/  FSEL R108, R108, -INF , P3 ;  /* 0xff8000006c6c7808 */ /* 0x000fe40001800000 */
[----:B------:R-:W-:Y:S02]  /*134c0*/  FMNMX R218, R90, R221, !PT ;  /* 0x000000dd5ada7209 */ /* 0x000fe40007800000 */
[----:B------:R-:W-:-:S02]  /*134d0*/  ISETP.GE.AND P6, PT, R3, R24, PT ;  /* 0x000000180300720c */ /* 0x000fc40003fc6270 */
[----:B------:R-:W-:Y:S01]  /*134e0*/  ISETP.GE.AND P3, PT, R11, R24, PT ;  /* 0x000000180b00720c */ /* 0x000fe20003f66270 */
[----:B------:R-:W-:Y:S01]  /*134f0*/  VIADD R24, R12, 0xb1 ;  /* 0x000000b10c187836 */ /* 0x000fe20000000000 */
[----:B------:R-:W-:Y:S02]  /*13500*/  FMNMX R217, R89, R216, !PT ;  /* 0x000000d859d97209 */ /* 0x000fe40007800000 */
[----:B------:R-:W-:Y:S02]  /*13510*/  FMNMX R221, R91, R218, !PT ;  /* 0x000000da5bdd7209 */ /* 0x000fe40007800000 */
[----:B------:R-:W-:Y:S02]  /*13520*/  FSEL R110, R110, -INF , P4 ;  /* 0xff8000006e6e7808 */ /* 0x000fe40002000000 */
[----:B------:R-:W-:Y:S02]  /*13530*/  FSEL R109, R109, -INF , P5 ;  /* 0xff8000006d6d7808 */ /* 0x000fe40002800000 */
[----:B------:R-:W-:-:S02]  /*13540*/  ISETP.GE.AND P4, PT, R3, R24, PT ;  /* 0x000000180300720c */ /* 0x000fc40003f86270 */
[----:B------:R-:W-:Y:S02]  /*13550*/  ISETP.GE.AND P5, PT, R11, R24, PT ;  /* 0x000000180b00720c */ /* 0x000fe40003fa6270 */
[----:B------:R-:W-:Y:S02]  /*13560*/  FMNMX R216, R92, R217, !PT ;  /* 0x000000d95cd87209 */ /* 0x000fe40007800000 */
[----:B------:R-:W-:Y:S02]  /*13570*/  IADD3 R24, R12, 0xb8, RZ ;  /* 0x000000b80c187810 */ /* 0x000fe40007ffe0ff */
[----:B------:R-:W-:Y:S02]  /*13580*/  FMNMX R218, R94, R221, !PT ;  /* 0x000000dd5eda7209 */ /* 0x000fe40007800000 */
[----:B------:R-:W-:Y:S02]  /*13590*/  FSEL R111, R111, -INF , P2 ;  /* 0xff8000006f6f7808 */ /* 0x000fe40001000000 */
[----:B------:R-:W-:-:S02]  /*135a0*/  FSEL R112, R112, -INF , P6 ;  /* 0xff80000070707808 */ /* 0x000fc40003000000 */
[----:B------:R-:W-:Y:S02]  /*135b0*/  FMNMX R217, R93, R216, !PT ;  /* 0x000000d85dd97209 */ /* 0x000fe40007800000 */
[-C--:B------:R-:W-:Y:S02]  /*135c0*/  ISETP.GE.AND P2, PT, R3, R24.reuse, PT ;  /* 0x000000180300720c */ /* 0x080fe40003f46270 */
[----:B------:R-:W-:Y:S01]  /*135d0*/  ISETP.GE.AND P6, PT, R11, R24, PT ;  /* 0x000000180b00720c */ /* 0x000fe20003fc6270 */
[----:B------:R-:W-:Y:S01]  /*135e0*/  VIADD R24, R12, 0xb9 ;  /* 0x000000b90c187836 */ /* 0x000fe20000000000 */
[----:B------:R-:W-:Y:S02]  /*135f0*/  FMNMX R221, R95, R218, !PT ;  /* 0x000000da5fdd7209 */ /* 0x000fe40007800000 */
[----:B------:R-:W-:Y:S02]  /*13600*/  FMNMX R216, R96, R217, !PT ;  /* 0x000000d960d87209 */ /* 0x000fe40007800000 */
[----:B------:R-:W-:-:S02]  /*13610*/  FMNMX R218, R98, R221, !PT ;  /* 0x000000dd62da7209 */ /* 0x000fc40007800000 */
[----:B------:R-:W-:Y:S02]  /*13620*/  FSEL R114, R114, -INF , P3 ;  /* 0xff80000072727808 */ /* 0x000fe40001800000 */
[----:B------:R-:W-:Y:S02]  /*13630*/  FSEL R113, R113, -INF , P4 ;  /* 0xff80000071717808 */ /* 0x000fe40002000000 */
[-C--:B------:R-:W-:Y:S02]  /*13640*/  ISETP.GE.AND P3, PT, R3, R24.reuse, PT ;  /* 0x000000180300720c */ /* 0x080fe40003f66270 */
[----:B------:R-:W-:Y:S01]  /*13650*/  ISETP.GE.AND P4, PT, R11, R24, PT ;  /* 0x000000180b00720c */ /* 0x000fe20003f86270 */
[----:B------:R-:W-:Y:S01]  /*13660*/  VIADD R24, R12, 0xc0 ;  /* 0x000000c00c187836 */ /* 0x000fe20000000000 */
[----:B------:R-:W-:Y:S02]  /*13670*/  FMNMX R217, R97, R216, !PT ;  /* 0x000000d861d97209 */ /* 0x000fe40007800000 */
        /* <DEDUP_REMOVED lines=12> */
[-C--:B------:R-:W-:Y:S02]  /*13740*/  ISETP.GE.AND P6, PT, R3, R24.reuse, PT ;  /* 0x000000180300720c */ /* 0x080fe40003fc6270 */
[----:B------:R-:W-:-:S02]  /*13750*/  ISETP.GE.AND P3, PT, R11, R24, PT ;  /* 0x000000180b00720c */ /* 0x000fc40003f66270 */
[----:B------:R-:W-:Y:S02]  /*13760*/  IADD3 R24, R12, 0xc8, RZ ;  /* 0x000000c80c187810 */ /* 0x000fe40007ffe0ff */
[----:B------:R-:W-:Y:S02]  /*13770*/  FMNMX R216, R104, R217, !PT ;  /* 0x000000d968d87209 */ /* 0x000fe40007800000 */
[----:B------:R-:W-:Y:S02]  /*13780*/  FMNMX R218, R106, R221, !PT ;  /* 0x000000dd6ada7209 */ /* 0x000fe40007800000 */
[----:B------:R-:W-:Y:S02]  /*13790*/  FSEL R119, R119, -INF , P4 ;  /* 0xff80000077777808 */ /* 0x000fe40002000000 */
[----:B------:R-:W-:Y:S02]  /*137a0*/  FSEL R120, R120, -INF , P5 ;  /* 0xff80000078787808 */ /* 0x000fe40002800000 */
[----:B------:R-:W-:-:S02]  /*137b0*/  ISETP.GE.AND P4, PT, R3, R24, PT ;  /* 0x000000180300720c */ /* 0x000fc40003f86270 */
[----:B------:R-:W-:Y:S01]  /*137c0*/  ISETP.GE.AND P5, PT, R11, R24, PT ;  /* 0x000000180b00720c */ /* 0x000fe20003fa6270 */
[----:B------:R-:W-:Y:S01]  /*137d0*/  VIADD R24, R12, 0xc9 ;  /* 0x000000c90c187836 */ /* 0x000fe20000000000 */
[----:B------:R-:W-:Y:S02]  /*137e0*/  FMNMX R217, R105, R216, !PT ;  /* 0x000000d869d97209 */ /* 0x000fe40007800000 */
[----:B------:R-:W-:Y:S02]  /*137f0*/  FMNMX R221, R107, R218, !PT ;  /* 0x000000da6bdd7209 */ /* 0x000fe40007800000 */
        /* <DEDUP_REMOVED lines=9> */
[----:B------:R-:W-:-:S02]  /*13890*/  FSEL R123, R123, -INF , P3 ;  /* 0xff8000007b7b7808 */ /* 0x000fc40001800000 */
[----:B------:R-:W-:Y:S02]  /*138a0*/  FSEL R124, R124, -INF , P4 ;  /* 0xff8000007c7c7808 */ /* 0x000fe40002000000 */
        /* <DEDUP_REMOVED lines=8> */
[----:B------:R-:W-:Y:S02]  /*13930*/  FMNMX R221, R115, R218, !PT ;  /* 0x000000da73dd7209 */ /* 0x000fe40007800000 */
[-C--:B------:R-:W-:Y:S02]  /*13940*/  ISETP.GE.AND P5, PT, R3, R24.reuse, PT ;  /* 0x000000180300720c */ /* 0x080fe40003fa6270 */
[----:B------:R-:W-:Y:S02]  /*13950*/  ISETP.GE.AND P2, PT, R11, R24, PT ;  /* 0x000000180b00720c */ /* 0x000fe40003f46270 */
[----:B------:R-:W-:-:S02]  /*13960*/  IADD3 R24, R12, 0xd8, RZ ;  /* 0x000000d80c187810 */ /* 0x000fc40007ffe0ff */
[----:B------:R-:W-:Y:S02]  /*13970*/  FMNMX R216, R116, R217, !PT ;  /* 0x000000d974d87209 */ /* 0x000fe40007800000 */
        /* <DEDUP_REMOVED lines=28> */
[----:B------:R-:W-:-:S02]  /*13b40*/  ISETP.GE.AND P4, PT, R11, R24, PT ;  /* 0x000000180b00720c */ /* 0x000fc40003f86270 */
[----:B------:R-:W-:Y:S02]  /*13b50*/  FMNMX R221, R127, R218, !PT ;  /* 0x000000da7fdd7209 */ /* 0x000fe40007800000 */
[----:B------:R-:W-:Y:S02]  /*13b60*/  IADD3 R24, R12, 0xe8, RZ ;  /* 0x000000e80c187810 */ /* 0x000fe40007ffe0ff */
[----:B------:R-:W-:Y:S02]  /*13b70*/  FMNMX R216, R128, R217, !PT ;  /* 0x000000d980d87209 */ /* 0x000fe40007800000 */
[----:B------:R-:W-:Y:S02]  /*13b80*/  FSEL R135, R135, -INF , P5 ;  /* 0xff80000087877808 */ /* 0x000fe40002800000 */
[----:B------:R-:W-:Y:S02]  /*13b90*/  FSEL R136, R136, -INF , P2 ;  /* 0xff80000088887808 */ /* 0x000fe40001000000 */
[----:B------:R-:W-:-:S02]  /*13ba0*/  FMNMX R218, R130, R221, !PT ;  /* 0x000000dd82da7209 */ /* 0x000fc40007800000 */
[-C--:B------:R-:W-:Y:S02]  /*13bb0*/  ISETP.GE.AND P5, PT, R3, R24.reuse, PT ;  /* 0x000000180300720c */ /* 0x080fe40003fa6270 */
[----:B------:R-:W-:Y:S01]  /*13bc0*/  ISETP.GE.AND P2, PT, R11, R24, PT ;  /* 0x000000180b00720c */ /* 0x000fe20003f46270 */
[----:B------:R-:W-:Y:S01]  /*13bd0*/  VIADD R24, R12, 0xe9 ;  /* 0x000000e90c187836 */ /* 0x000fe20000000000 */
        /* <DEDUP_REMOVED lines=9> */
[----:B------:R-:W-:Y:S02]  /*13c70*/  FMNMX R217, R133, R216, !PT ;  /* 0x000000d885d97209 */ /* 0x000fe40007800000 */
[----:B------:R-:W-:-:S02]  /*13c80*/  FSEL R139, R139, -INF , P4 ;  /* 0xff8000008b8b7808 */ /* 0x000fc40002000000 */
[----:B------:R-:W-:Y:S02]  /*13c90*/  FSEL R140, R140, -INF , P5 ;  /* 0xff8000008c8c7808 */ /* 0x000fe40002800000 */
[----:B------:R-:W-:Y:S02]  /*13ca0*/  FMNMX R221, R135, R218, !PT ;  /* 0x000000da87dd7209 */ /* 0x000fe40007800000 */
[-C--:B------:R-:W-:Y:S02]  /*13cb0*/  ISETP.GE.AND P4, PT, R3, R24.reuse, PT ;  /* 0x000000180300720c */ /* 0x080fe40003f86270 */
[----:B------:R-:W-:Y:S01]  /*13cc0*/  ISETP.GE.AND P5, PT, R11, R24, PT ;  /* 0x000000180b00720c */ /* 0x000fe20003fa6270 */
[----:B------:R-:W-:Y:S01]  /*13cd0*/  VIADD R24, R12, 0xf1 ;  /* 0x000000f10c187836 */ /* 0x000fe20000000000 */
[----:B------:R-:W-:Y:S02]  /*13ce0*/  FMNMX R216, R136, R217, !PT ;  /* 0x000000d988d87209 */ /* 0x000fe40007800000 */
[----:B------:R-:W-:-:S02]  /*13cf0*/  FMNMX R218, R138, R221, !PT ;  /* 0x000000dd8ada7209 */ /* 0x000fc40007800000 */
[----:B------:R-:W-:Y:S02]  /*13d00*/  FSEL R142, R142, -INF , P2 ;  /* 0xff8000008e8e7808 */ /* 0x000fe40001000000 */
[----:B------:R-:W-:Y:S02]  /*13d10*/  FSEL R141, R141, -INF , P6 ;  /* 0xff8000008d8d7808 */ /* 0x000fe40003000000 */
[-C--:B------:R-:W-:Y:S02]  /*13d20*/  ISETP.GE.AND P2, PT, R3, R24.reuse, PT ;  /* 0x000000180300720c */ /* 0x080fe40003f46270 */
[----:B------:R-:W-:Y:S02]  /*13d30*/  ISETP.GE.AND P6, PT, R11, R24, PT ;  /* 0x000000180b00720c */ /* 0x000fe40003fc6270 */
[----:B------:R-:W-:Y:S02]  /*13d40*/  FMNMX R217, R137, R216, !PT ;  /* 0x000000d889d97209 */ /* 0x000fe40007800000 */
[----:B------:R-:W-:-:S02]  /*13d50*/  IADD3 R24, R12, 0xf8, RZ ;  /* 0x000000f80c187810 */ /* 0x000fc40007ffe0ff */
        /* <DEDUP_REMOVED lines=10> */
[----:B------:R-:W-:Y:S02]  /*13e00*/  FMNMX R221, R143, R218, !PT ;  /* 0x000000da8fdd7209 */ /* 0x000fe40007800000 */
[----:B------:R-:W-:Y:S02]  /*13e10*/  FSEL R145, R145, -INF , P2 ;  /* 0xff80000091917808 */ /* 0x000fe40001000000 */
[-C--:B------:R-:W-:Y:S02]  /*13e20*/  ISETP.GE.AND P5, PT, R3, R24.reuse, PT ;  /* 0x000000180300720c */ /* 0x080fe40003fa6270 */
[----:B------:R-:W-:-:S02]  /*13e30*/  ISETP.GE.AND P2, PT, R11, R24, PT ;  /* 0x000000180b00720c */ /* 0x000fc40003f46270 */
[----:B------:R-:W-:Y:S02]  /*13e40*/  FMNMX R24, R144, R217, !PT ;  /* 0x000000d990187209 */ /* 0x000fe40007800000 */
[----:B------:R-:W-:Y:S02]  /*13e50*/  FSEL R147, R147, -INF , P6 ;  /* 0xff80000093937808 */ /* 0x000fe40003000000 */
[----:B------:R-:W-:Y:S02]  /*13e60*/  FMNMX R216, R146, R221, !PT ;  /* 0x000000dd92d87209 */ /* 0x000fe40007800000 */
[----:B------:R-:W-:Y:S02]  /*13e70*/  FSEL R148, R148, -INF , P3 ;  /* 0xff80000094947808 */ /* 0x000fe40001800000 */
[----:B------:R-:W-:Y:S02]  /*13e80*/  FMNMX R217, R145, R24, !PT ;  /* 0x0000001891d97209 */ /* 0x000fe40007800000 */
[----:B------:R-:W-:-:S02]  /*13e90*/  FSEL R150, R150, -INF , P4 ;  /* 0xff80000096967808 */ /* 0x000fc40002000000 */
[----:B------:R-:W-:Y:S02]  /*13ea0*/  FMNMX R221, R147, R216, !PT ;  /* 0x000000d893dd7209 */ /* 0x000fe40007800000 */
[----:B------:R-:W-:Y:S02]  /*13eb0*/  FSEL R149, R149, -INF , P5 ;  /* 0xff80000095957808 */ /* 0x000fe40002800000 */
[----:B------:R-:W-:Y:S02]  /*13ec0*/  FMNMX R24, R148, R217, !PT ;  /* 0x000000d994187209 */ /* 0x000fe40007800000 */
[----:B------:R-:W-:Y:S02]  /*13ed0*/  FSEL R151, R151, -INF , P2 ;  /* 0xff80000097977808 */ /* 0x000fe40001000000 */
[----:B------:R-:W-:Y:S02]  /*13ee0*/  FMNMX R216, R150, R221, !PT ;  /* 0x000000dd96d87209 */ /* 0x000fe40007800000 */
[----:B------:R-:W-:-:S02]  /*13ef0*/  FMNMX R24, R149, R24, !PT ;  /* 0x0000001895187209 */ /* 0x000fc40007800000 */
        /* <DEDUP_REMOVED lines=12> */
[----:B------:R-:W-:Y:S02]  /*13fc0*/  FSEL R222, R217, RZ, P3 ;  /* 0x000000ffd9de7208 */ /* 0x000fe40001800000 */
[----:B------:R-:W-:Y:S01]  /*13fd0*/  ISETP.NE.AND P2, PT, R17, 0x4, PT ;  /* 0x000000041100780c */ /* 0x000fe20003f45270 */
[----:B------:R-:W-:Y:S02]  /*13fe0*/  FADD R24, -R223, R214 ;  /* 0x000000d6df187221 */ /* 0x000fe40000000100 */
[----:B------:R-:W-:Y:S01]  /*13ff0*/  FADD R213, -R222, R213 ;  /* 0x000000d5ded57221 */ /* 0x000fe20000000100 */
[----:B------:R-:W-:Y:S01]  /*14000*/  SEL R17, R17, RZ, P2 ;  /* 0x000000ff11117207 */ /* 0x000fe20001000000 */
[----:B------:R-:W-:Y:S02]  /*14010*/  FMUL R24, R24, UR6 ;  /* 0x0000000618187c20 */ /* 0x000fe40008400000 */
[----:B------:R-:W-:Y:S01]  /*14020*/  FMUL R214, R213, UR6 ;  /* 0x00000006d5d67c20 */ /* 0x000fe20008400000 */
[C---:B------:R-:W-:Y:S01]  /*14030*/  IMAD R213, R7.reuse, 0x8, R14 ;  /* 0x0000000807d57824 */ /* 0x040fe200078e020e */
[----:B------:R-:W-:-:S02]  /*14040*/  IADD3 R7, R7, 0x1, RZ ;  /* 0x0000000107077810 */ /* 0x000fc40007ffe0ff */
[----:B------:R-:W-:Y:S02]  /*14050*/  FSETP.GEU.AND P3, PT, R24, -126, PT ;  /* 0xc2fc00001800780b */ /* 0x000fe40003f6e000 */
[----:B------:R-:W-:Y:S02]  /*14060*/  FSETP.GEU.AND P4, PT, R214, -126, PT ;  /* 0xc2fc0000d600780b */ /* 0x000fe40003f8e000 */
[----:B------:R-:W-:Y:S02]  /*14070*/  PRMT R218, RZ, 0x654, R213 ;  /* 0x00000654ffda7816 */ /* 0x000fe400000000d5 */
[----:B------:R-:W-:Y:S02]  /*14080*/  SEL R213, RZ, 0x1, P2 ;  /* 0x00000001ffd57807 */ /* 0x000fe40001000000 */
[----:B------:R1:W-:Y:S01]  /*14090*/  SYNCS.ARRIVE.TRANS64.RED.A1T0 RZ, [R218+URZ], RZ ;  /* 0x000000ffdaff79a7 */ /* 0x0003e2000810043f */
[----:B------:R-:W-:Y:S02]  /*140a0*/  ISETP.NE.AND P2, PT, R7, 0x4, PT ;  /* 0x000000040700780c */ /* 0x000fe40003f45270 */
[----:B------:R-:W-:-:S02]  /*140b0*/  LOP3.LUT R4, R4, R213, RZ, 0x3c, !PT ;  /* 0x000000d504047212 */ /* 0x000fc400078e3cff */
[----:B------:R-:W-:Y:S02]  /*140c0*/  @!P3 FMUL R24, R24, 0.5 ;  /* 0x3f0000001818b820 */ /* 0x000fe40000400000 */
[----:B------:R-:W-:Y:S01]  /*140d0*/  @!P4 FMUL R214, R214, 0.5 ;  /* 0x3f000000d6d6c820 */ /* 0x000fe20000400000 */
[----:B-1----:R-:W-:Y:S01]  /*140e0*/  IMAD R218, R17, 0x8, R2 ;  /* 0x0000000811da7824 */ /* 0x002fe200078e0202 */
[----:B------:R-:W-:Y:S02]  /*140f0*/  SHF.L.U32 R213, R4, 0x1f, RZ ;  /* 0x0000001f04d57819 */ /* 0x000fe400000006ff */
[----:B------:R-:W1:Y:S08]  /*14100*/  MUFU.EX2 R24, R24 ;  /* 0x0000001800187308 */ /* 0x000e700000000800 */
[----:B------:R-:W2:Y:S01]  /*14110*/  MUFU.EX2 R214, R214 ;  /* 0x000000d600d67308 */ /* 0x000ea20000000800 */
[----:B-1----:R-:W-:-:S04]  /*14120*/  @!P3 FMUL R24, R24, R24 ;  /* 0x000000181818b220 */ /* 0x002fc80000400000 */
        /* <DEDUP_REMOVED lines=57> */
.L_x_45:
[----:B-1----:R1:W2:Y:S02]  /*144c0*/  SYNCS.PHASECHK.TRANS64.TRYWAIT P3, [R218+URZ+0x3b800], R213 ;  /* 0x03b800d5da0075a7 */ /* 0x0022a4000806017f */
[----:B--2---:R-:W-:Y:S05]  /*144d0*/  @!P3 NANOSLEEP.SYNCS 0x989680 ;  /* 0x009896800000b95d */ /* 0x004fea0003900000 */
[----:B------:R-:W2:Y:S02]  /*144e0*/  @!P3 SYNCS.PHASECHK.TRANS64 P3, [R218+URZ+0x3b800], R213 ;  /* 0x03b800d5da00b5a7 */ /* 0x000ea4000806007f */
[----:B--2---:R-:W-:Y:S05]  /*144f0*/  @!P3 BRA `(.L_x_45) ;  /* 0xfffffffc00f0b947 */ /* 0x004fea000383ffff */
[----:B------:R-:W-:Y:S05]  /*14500*/  BSYNC B0 ;  /* 0x0000000000007941 */ /* 0x000fea0003800000 */
.L_x_44:
[----:B-1----:R-:W1:Y:S01]  /*14510*/  LDC R218, c[0x0][0x604] ;  /* 0x00018100ffda7b82 */ /* 0x002e620000000800 */
[----:B------:R-:W-:Y:S01]  /*14520*/  IMAD.U32 R220, RZ, RZ, UR41 ;  /* 0x00000029ffdc7e24 */ /* 0x000fe2000f8e00ff */
[----:B------:R-:W-:Y:S05]  /*14530*/  WARPSYNC.ALL ;  /* 0x0000000000007948 */ /* 0x000fea0003800000 */
[----:B------:R-:W-:Y:S02]  /*14540*/  IMAD R220, R17, 0xe00, R220 ;  /* 0x00000e0011dc7824 */ /* 0x000fe400078e02dc */
[-C--:B-1----:R-:W-:Y:S01]  /*14550*/  FMUL R221, R223, R218.reuse ;  /* 0x000000dadfdd7220 */ /* 0x082fe20000400000 */
[----:B------:R-:W-:-:S03]  /*14560*/  FMUL R213, R222, R218 ;  /* 0x000000daded57220 */ /* 0x000fc60000400000 */
[-CC-:B------:R-:W-:Y:S01]  /*14570*/  FFMA R219, R219, R218.reuse, -R221.reuse ;  /* 0x000000dadbdb7223 */ /* 0x180fe200000008dd */
[-CC-:B------:R-:W-:Y:S01]  /*14580*/  FFMA R28, R28, R218.reuse, -R221.reuse ;  /* 0x000000da1c1c7223 */ /* 0x180fe200000008dd */
[-CC-:B------:R-:W-:Y:S01]  /*14590*/  FFMA R25, R25, R218.reuse, -R221.reuse ;  /* 0x000000da19197223 */ /* 0x180fe200000008dd */
[-CC-:B------:R-:W-:Y:S01]  /*145a0*/  FFMA R29, R29, R218.reuse, -R221.reuse ;  /* 0x000000da1d1d7223 */ /* 0x180fe200000008dd */
[-CC-:B------:R-:W-:Y:S01]  /*145b0*/  FFMA R32, R32, R218.reuse, -R221.reuse ;  /* 0x000000da20207223 */ /* 0x180fe200000008dd */
[----:B------:R-:W-:Y:S01]  /*145c0*/  FSETP.GEU.AND P5, PT, R219, -126, PT ;  /* 0xc2fc0000db00780b */ /* 0x000fe20003fae000 */
[-CC-:B------:R-:W-:Y:S01]  /*145d0*/  FFMA R33, R33, R218.reuse, -R221.reuse ;  /* 0x000000da21217223 */ /* 0x180fe200000008dd */
        /* <DEDUP_REMOVED lines=11> */
[----:B------:R-:W-:Y:S01]  /*14690*/  @!P5 FMUL R219, R219, 0.5 ;  /* 0x3f000000dbdbd820 */ /* 0x000fe20000400000 */
[-CC-:B------:R-:W-:Y:S01]  /*146a0*/  FFMA R57, R57, R218.reuse, -R221.reuse ;  /* 0x000000da39397223 */ /* 0x180fe200000008dd */
[-CC-:B------:R-:W-:Y:S01]  /*146b0*/  FFMA R60, R60, R218.reuse, -R221.reuse ;  /* 0x000000da3c3c7223 */ /* 0x180fe200000008dd */
[-CC-:B------:R-:W-:Y:S01]  /*146c0*/  FFMA R61, R61, R218.reuse, -R221.reuse ;  /* 0x000000da3d3d7223 */ /* 0x180fe200000008dd */
[-CC-:B------:R-:W-:Y:S01]  /*146d0*/  FFMA R64, R64, R218.reuse, -R221.reuse ;  /* 0x000000da40407223 */ /* 0x180fe200000008dd */
[-CC-:B------:R-:W-:Y:S01]  /*146e0*/  FFMA R65, R65, R218.reuse, -R221.reuse ;  /* 0x000000da41417223 */ /* 0x180fe200000008dd */
[----:B------:R-:W1:Y:S01]  /*146f0*/  MUFU.EX2 R219, R219 ;  /* 0x000000db00db7308 */ /* 0x000e620000000800 */
        /* <DEDUP_REMOVED lines=41> */
[-C--:B------:R-:W-:Y:S01]  /*14990*/  FFMA R149, R149, R218.reuse, -R221 ;  /* 0x000000da95957223 */ /* 0x080fe200000008dd */
[-CC-:B------:R-:W-:Y:S01]  /*149a0*/  FFMA R221, R26, R218.reuse, -R213.reuse ;  /* 0x000000da1add7223 */ /* 0x180fe200000008d5 */
[----:B------:R-:W-:Y:S01]  /*149b0*/  FSETP.GEU.AND P3, PT, R28, -126, PT ;  /* 0xc2fc00001c00780b */ /* 0x000fe20003f6e000 */
[----:B-1----:R-:W-:Y:S01]  /*149c0*/  @!P5 FMUL R219, R219, R219 ;  /* 0x000000dbdbdbd220 */ /* 0x002fe20000400000 */
[----:B------:R-:W-:Y:S01]  /*149d0*/  FSETP.GEU.AND P6, PT, R25, -126, PT ;  /* 0xc2fc00001900780b */ /* 0x000fe20003fce000 */
[-CC-:B------:R-:W-:Y:S01]  /*149e0*/  FFMA R222, R27, R218.reuse, -R213.reuse ;  /* 0x000000da1bde7223 */ /* 0x180fe200000008d5 */
[----:B------:R-:W-:Y:S01]  /*149f0*/  FSETP.GEU.AND P5, PT, R221, -126, PT ;  /* 0xc2fc0000dd00780b */ /* 0x000fe20003fae000 */
[-CC-:B------:R-:W-:Y:S01]  /*14a00*/  FFMA R27, R30, R218.reuse, -R213.reuse ;  /* 0x000000da1e1b7223 */ /* 0x180fe200000008d5 */
[----:B------:R-:W-:Y:S01]  /*14a10*/  FSETP.GEU.AND P4, PT, R29, -126, PT ;  /* 0xc2fc00001d00780b */ /* 0x000fe20003f8e000 */
[-CC-:B------:R-:W-:Y:S01]  /*14a20*/  FFMA R31, R31, R218.reuse, -R213.reuse ;  /* 0x000000da1f1f7223 */ /* 0x180fe200000008d5 */
[-C--:B------:R-:W-:Y:S01]  /*14a30*/  FFMA R34, R34, R218.reuse, -R213 ;  /* 0x000000da22227223 */ /* 0x080fe200000008d5 */
[----:B------:R-:W-:Y:S01]  /*14a40*/  FFMA R227, R24, R15, R219 ;  /* 0x0000000f18e37223 */ /* 0x000fe200000000db */
[-CC-:B------:R-:W-:Y:S01]  /*14a50*/  FFMA R35, R35, R218.reuse, -R213.reuse ;  /* 0x000000da23237223 */ /* 0x180fe200000008d5 */
[-CC-:B------:R-:W-:Y:S01]  /*14a60*/  FFMA R38, R38, R218.reuse, -R213.reuse ;  /* 0x000000da26267223 */ /* 0x180fe200000008d5 */
[-CC-:B------:R-:W-:Y:S01]  /*14a70*/  FFMA R39, R39, R218.reuse, -R213.reuse ;  /* 0x000000da27277223 */ /* 0x180fe200000008d5 */
[----:B------:R-:W-:Y:S01]  /*14a80*/  @!P3 FMUL R28, R28, 0.5 ;  /* 0x3f0000001c1cb820 */ /* 0x000fe20000400000 */
[-CC-:B------:R-:W-:Y:S01]  /*14a90*/  FFMA R42, R42, R218.reuse, -R213.reuse ;  /* 0x000000da2a2a7223 */ /* 0x180fe200000008d5 */
[----:B------:R-:W-:Y:S01]  /*14aa0*/  @!P6 FMUL R25, R25, 0.5 ;  /* 0x3f0000001919e820 */ /* 0x000fe20000400000 */
[-CC-:B------:R-:W-:Y:S01]  /*14ab0*/  FFMA R43, R43, R218.reuse, -R213.reuse ;  /* 0x000000da2b2b7223 */ /* 0x180fe200000008d5 */
[----:B------:R-:W-:Y:S01]  /*14ac0*/  @!P5 FMUL R221, R221, 0.5 ;  /* 0x3f000000ddddd820 */ /* 0x000fe20000400000 */
[-CC-:B------:R-:W-:Y:S01]  /*14ad0*/  FFMA R46, R46, R218.reuse, -R213.reuse ;  /* 0x000000da2e2e7223 */ /* 0x180fe200000008d5 */
[----:B------:R-:W1:Y:S01]  /*14ae0*/  MUFU.EX2 R26, R25 ;  /* 0x00000019001a7308 */ /* 0x000e620000000800 */
[----:B------:R-:W-:Y:S01]  /*14af0*/  @!P4 FMUL R29, R29, 0.5 ;  /* 0x3f0000001d1dc820 */ /* 0x000fe20000400000 */
[-CC-:B------:R-:W-:Y:S01]  /*14b00*/  FFMA R47, R47, R218.reuse, -R213.reuse ;  /* 0x000000da2f2f7223 */ /* 0x180fe200000008d5 */
[-CC-:B------:R-:W-:Y:S01]  /*14b10*/  FFMA R50, R50, R218.reuse, -R213.reuse ;  /* 0x000000da32327223 */ /* 0x180fe200000008d5 */
[-CC-:B------:R-:W-:Y:S01]  /*14b20*/  FFMA R51, R51, R218.reuse, -R213.reuse ;  /* 0x000000da33337223 */ /* 0x180fe200000008d5 */
[-CC-:B------:R-:W-:Y:S01]  /*14b30*/  FFMA R54, R54, R218.reuse, -R213.reuse ;  /* 0x000000da36367223 */ /* 0x180fe200000008d5 */
[-CC-:B------:R-:W-:Y:S01]  /*14b40*/  FFMA R55, R55, R218.reuse, -R213.reuse ;  /* 0x000000da37377223 */ /* 0x180fe200000008d5 */
[-CC-:B------:R-:W-:Y:S01]  /*14b50*/  FFMA R58, R58, R218.reuse, -R213.reuse ;  /* 0x000000da3a3a7223 */ /* 0x180fe200000008d5 */
[----:B------:R-:W2:Y:S01]  /*14b60*/  MUFU.EX2 R28, R28 ;  /* 0x0000001c001c7308 */ /* 0x000ea20000000800 */
[-CC-:B------:R-:W-:Y:S01]  /*14b70*/  FFMA R59, R59, R218.reuse, -R213.reuse ;  /* 0x000000da3b3b7223 */ /* 0x180fe200000008d5 */
[-CC-:B------:R-:W-:Y:S01]  /*14b80*/  FFMA R62, R62, R218.reuse, -R213.reuse ;  /* 0x000000da3e3e7223 */ /* 0x180fe200000008d5 */
[-CC-:B------:R-:W-:Y:S01]  /*14b90*/  FFMA R63, R63, R218.reuse, -R213.reuse ;  /* 0x000000da3f3f7223 */ /* 0x180fe200000008d5 */
[-CC-:B------:R-:W-:Y:S01]  /*14ba0*/  FFMA R66, R66, R218.reuse, -R213.reuse ;  /* 0x000000da42427223 */ /* 0x180fe200000008d5 */
[-CC-:B------:R-:W-:Y:S01]  /*14bb0*/  FFMA R67, R67, R218.reuse, -R213.reuse ;  /* 0x000000da43437223 */ /* 0x180fe200000008d5 */
[-CC-:B------:R-:W-:Y:S01]  /*14bc0*/  FFMA R70, R70, R218.reuse, -R213.reuse ;  /* 0x000000da46467223 */ /* 0x180fe200000008d5 */
[--C-:B------:R-:W-:Y:S01]  /*14bd0*/  FFMA R71, R71, R218, -R213.reuse ;  /* 0x000000da47477223 */ /* 0x100fe200000008d5 */
[----:B------:R-:W3:Y:S01]  /*14be0*/  MUFU.EX2 R25, R221 ;  /* 0x000000dd00197308 */ /* 0x000ee20000000800 */
[----:B-1----:R-:W-:Y:S01]  /*14bf0*/  @!P6 FMUL R26, R26, R26 ;  /* 0x0000001a1a1ae220 */ /* 0x002fe20000400000 */
[----:B------:R-:W-:Y:S01]  /*14c00*/  FSETP.GEU.AND P6, PT, R222, -126, PT ;  /* 0xc2fc0000de00780b */ /* 0x000fe20003fce000 */
[-CC-:B------:R-:W-:Y:S01]  /*14c10*/  FFMA R74, R74, R218.reuse, -R213.reuse ;  /* 0x000000da4a4a7223 */ /* 0x180fe200000008d5 */
[-CC-:B------:R-:W-:Y:S01]  /*14c20*/  FFMA R75, R75, R218.reuse, -R213.reuse ;  /* 0x000000da4b4b7223 */ /* 0x180fe200000008d5 */
[-CC-:B------:R-:W-:Y:S01]  /*14c30*/  FFMA R78, R78, R218.reuse, -R213.reuse ;  /* 0x000000da4e4e7223 */ /* 0x180fe200000008d5 */
[-CC-:B------:R-:W-:Y:S01]  /*14c40*/  FFMA R79, R79, R218.reuse, -R213.reuse ;  /* 0x000000da4f4f7223 */ /* 0x180fe200000008d5 */
[--C-:B------:R-:W-:Y:S01]  /*14c50*/  FFMA R82, R82, R218, -R213.reuse ;  /* 0x000000da52527223 */ /* 0x100fe200000008d5 */
[----:B------:R-:W1:Y:S01]  /*14c60*/  MUFU.EX2 R29, R29 ;  /* 0x0000001d001d7308 */ /* 0x000e620000000800 */
[----:B--2---:R-:W-:Y:S01]  /*14c70*/  @!P3 FMUL R28, R28, R28 ;  /* 0x0000001c1c1cb220 */ /* 0x004fe20000400000 */
[----:B------:R-:W-:Y:S01]  /*14c80*/  FSETP.GEU.AND P3, PT, R27, -126, PT ;  /* 0xc2fc00001b00780b */ /* 0x000fe20003f6e000 */
[-CC-:B------:R-:W-:Y:S01]  /*14c90*/  FFMA R83, R83, R218.reuse, -R213.reuse ;  /* 0x000000da53537223 */ /* 0x180fe200000008d5 */
[-CC-:B------:R-:W-:Y:S01]  /*14ca0*/  FFMA R86, R86, R218.reuse, -R213.reuse ;  /* 0x000000da56567223 */ /* 0x180fe200000008d5 */
[-CC-:B------:R-:W-:Y:S01]  /*14cb0*/  FFMA R87, R87, R218.reuse, -R213.reuse ;  /* 0x000000da57577223 */ /* 0x180fe200000008d5 */
[-CC-:B------:R-:W-:Y:S01]  /*14cc0*/  FFMA R90, R90, R218.reuse, -R213.reuse ;  /* 0x000000da5a5a7223 */ /* 0x180fe200000008d5 */
[----:B------:R-:W-:Y:S01]  /*14cd0*/  @!P6 FMUL R222, R222, 0.5 ;  /* 0x3f000000dedee820 */ /* 0x000fe20000400000 */
[-CC-:B------:R-:W-:Y:S01]  /*14ce0*/  FFMA R91, R91, R218.reuse, -R213.reuse ;  /* 0x000000da5b5b7223 */ /* 0x180fe200000008d5 */
[----:B---3--:R-:W-:Y:S01]  /*14cf0*/  @!P5 FMUL R25, R25, R25 ;  /* 0x000000191919d220 */ /* 0x008fe20000400000 */
[----:B------:R-:W-:Y:S01]  /*14d00*/  FSETP.GEU.AND P5, PT, R32, -126, PT ;  /* 0xc2fc00002000780b */ /* 0x000fe20003fae000 */
[----:B------:R-:W2:Y:S01]  /*14d10*/  MUFU.EX2 R30, R222 ;  /* 0x000000de001e7308 */ /* 0x000ea20000000800 */
[-CC-:B------:R-:W-:Y:S01]  /*14d20*/  FFMA R94, R94, R218.reuse, -R213.reuse ;  /* 0x000000da5e5e7223 */ /* 0x180fe200000008d5 */
[-CC-:B------:R-:W-:Y:S01]  /*14d30*/  FFMA R95, R95, R218.reuse, -R213.reuse ;  /* 0x000000da5f5f7223 */ /* 0x180fe200000008d5 */
[-CC-:B------:R-:W-:Y:S01]  /*14d40*/  FFMA R98, R98, R218.reuse, -R213.reuse ;  /* 0x000000da62627223 */ /* 0x180fe200000008d5 */
[----:B------:R-:W-:Y:S01]  /*14d50*/  @!P3 FMUL R27, R27, 0.5 ;  /* 0x3f0000001b1bb820 */ /* 0x000fe20000400000 */
[-CC-:B------:R-:W-:Y:S01]  /*14d60*/  FFMA R99, R99, R218.reuse, -R213.reuse ;  /* 0x000000da63637223 */ /* 0x180fe200000008d5 */
[----:B-1----:R-:W-:Y:S01]  /*14d70*/  @!P4 FMUL R29, R29, R29 ;  /* 0x0000001d1d1dc220 */ /* 0x002fe20000400000 */
[----:B------:R-:W-:Y:S01]  /*14d80*/  FSETP.GEU.AND P4, PT, R31, -126, PT ;  /* 0xc2fc00001f00780b */ /* 0x000fe20003f8e000 */
[-CC-:B------:R-:W-:Y:S01]  /*14d90*/  FFMA R102, R102, R218.reuse, -R213.reuse ;  /* 0x000000da66667223 */ /* 0x180fe200000008d5 */
[-CC-:B------:R-:W-:Y:S01]  /*14da0*/  FFMA R103, R103, R218.reuse, -R213.reuse ;  /* 0x000000da67677223 */ /* 0x180fe200000008d5 */
[----:B------:R-:W1:Y:S01]  /*14db0*/  MUFU.EX2 R27, R27 ;  /* 0x0000001b001b7308 */ /* 0x000e620000000800 */
[-CC-:B------:R-:W-:Y:S01]  /*14dc0*/  FFMA R106, R106, R218.reuse, -R213.reuse ;  /* 0x000000da6a6a7223 */ /* 0x180fe200000008d5 */
[----:B------:R-:W-:Y:S01]  /*14dd0*/  @!P5 FMUL R32, R32, 0.5 ;  /* 0x3f0000002020d820 */ /* 0x000fe20000400000 */
[-CC-:B------:R-:W-:Y:S01]  /*14de0*/  FFMA R107, R107, R218.reuse, -R213.reuse ;  /* 0x000000da6b6b7223 */ /* 0x180fe200000008d5 */
[-CC-:B------:R-:W-:Y:S01]  /*14df0*/  FFMA R110, R110, R218.reuse, -R213.reuse ;  /* 0x000000da6e6e7223 */ /* 0x180fe200000008d5 */
[-CC-:B------:R-:W-:Y:S01]  /*14e00*/  FFMA R111, R111, R218.reuse, -R213.reuse ;  /* 0x000000da6f6f7223 */ /* 0x180fe200000008d5 */
[--C-:B------:R-:W-:Y:S01]  /*14e10*/  FFMA R114, R114, R218, -R213.reuse ;  /* 0x000000da72727223 */ /* 0x100fe200000008d5 */
[----:B--2---:R-:W-:Y:S01]  /*14e20*/  @!P6 FMUL R30, R30, R30 ;  /* 0x0000001e1e1ee220 */ /* 0x004fe20000400000 */
[----:B------:R-:W2:Y:S01]  /*14e30*/  MUFU.EX2 R32, R32 ;  /* 0x0000002000207308 */ /* 0x000ea20000000800 */
[----:B------:R-:W-:Y:S01]  /*14e40*/  FSETP.GEU.AND P6, PT, R33, -126, PT ;  /* 0xc2fc00002100780b */ /* 0x000fe20003fce000 */
[----:B------:R-:W-:Y:S01]  /*14e50*/  @!P4 FMUL R31, R31, 0.5 ;  /* 0x3f0000001f1fc820 */ /* 0x000fe20000400000 */
[-CC-:B------:R-:W-:Y:S01]  /*14e60*/  FFMA R115, R115, R218.reuse, -R213.reuse ;  /* 0x000000da73737223 */ /* 0x180fe200000008d5 */
[-CC-:B------:R-:W-:Y:S01]  /*14e70*/  FFMA R118, R118, R218.reuse, -R213.reuse ;  /* 0x000000da76767223 */ /* 0x180fe200000008d5 */
[-CC-:B------:R-:W-:Y:S01]  /*14e80*/  FFMA R119, R119, R218.reuse, -R213.reuse ;  /* 0x000000da77777223 */ /* 0x180fe200000008d5 */
[-CC-:B------:R-:W-:Y:S01]  /*14e90*/  FFMA R122, R122, R218.reuse, -R213.reuse ;  /* 0x000000da7a7a7223 */ /* 0x180fe200000008d5 */
[-CC-:B------:R-:W-:Y:S01]  /*14ea0*/  FFMA R123, R123, R218.reuse, -R213.reuse ;  /* 0x000000da7b7b7223 */ /* 0x180fe200000008d5 */
[----:B------:R-:W3:Y:S01]  /*14eb0*/  MUFU.EX2 R222, R31 ;  /* 0x0000001f00de7308 */ /* 0x000ee20000000800 */
[----:B-1----:R-:W-:Y:S01]  /*14ec0*/  @!P3 FMUL R27, R27, R27 ;  /* 0x0000001b1b1bb220 */ /* 0x002fe20000400000 */
[----:B------:R-:W-:Y:S01]  /*14ed0*/  FSETP.GEU.AND P3, PT, R36, -126, PT ;  /* 0xc2fc00002400780b */ /* 0x000fe20003f6e000 */
[-CC-:B------:R-:W-:Y:S01]  /*14ee0*/  FFMA R126, R126, R218.reuse, -R213.reuse ;  /* 0x000000da7e7e7223 */ /* 0x180fe200000008d5 */
[-CC-:B------:R-:W-:Y:S01]  /*14ef0*/  FFMA R127, R127, R218.reuse, -R213.reuse ;  /* 0x000000da7f7f7223 */ /* 0x180fe200000008d5 */
[-CC-:B------:R-:W-:Y:S01]  /*14f00*/  FFMA R130, R130, R218.reuse, -R213.reuse ;  /* 0x000000da82827223 */ /* 0x180fe200000008d5 */
[----:B------:R-:W-:Y:S01]  /*14f10*/  @!P6 FMUL R33, R33, 0.5 ;  /* 0x3f0000002121e820 */ /* 0x000fe20000400000 */
[-CC-:B------:R-:W-:Y:S01]  /*14f20*/  FFMA R131, R131, R218.reuse, -R213.reuse ;  /* 0x000000da83837223 */ /* 0x180fe200000008d5 */
[--C-:B------:R-:W-:Y:S01]  /*14f30*/  FFMA R134, R134, R218, -R213.reuse ;  /* 0x000000da86867223 */ /* 0x100fe200000008d5 */
[----:B--2---:R-:W-:Y:S01]  /*14f40*/  @!P5 FMUL R32, R32, R32 ;  /* 0x000000202020d220 */ /* 0x004fe20000400000 */
[----:B------:R-:W-:Y:S01]  /*14f50*/  FSETP.GEU.AND P5, PT, R34, -126, PT ;  /* 0xc2fc00002200780b */ /* 0x000fe20003fae000 */
[----:B------:R1:W2:Y:S01]  /*14f60*/  MUFU.EX2 R31, R33 ;  /* 0x00000021001f7308 */ /* 0x0002a20000000800 */
[-CC-:B------:R-:W-:Y:S01]  /*14f70*/  FFMA R135, R135, R218.reuse, -R213.reuse ;  /* 0x000000da87877223 */ /* 0x180fe200000008d5 */
[-CC-:B------:R-:W-:Y:S01]  /*14f80*/  FFMA R138, R138, R218.reuse, -R213.reuse ;  /* 0x000000da8a8a7223 */ /* 0x180fe200000008d5 */
[-CC-:B------:R-:W-:Y:S01]  /*14f90*/  FFMA R139, R139, R218.reuse, -R213.reuse ;  /* 0x000000da8b8b7223 */ /* 0x180fe200000008d5 */
[----:B------:R-:W-:Y:S01]  /*14fa0*/  @!P3 FMUL R36, R36, 0.5 ;  /* 0x3f0000002424b820 */ /* 0x000fe20000400000 */
[--C-:B------:R-:W-:Y:S01]  /*14fb0*/  FFMA R142, R142, R218, -R213.reuse ;  /* 0x000000da8e8e7223 */ /* 0x100fe200000008d5 */
[----:B---3--:R-:W-:Y:S01]  /*14fc0*/  @!P4 FMUL R222, R222, R222 ;  /* 0x000000dededec220 */ /* 0x008fe20000400000 */
[----:B------:R-:W-:Y:S01]  /*14fd0*/  FSETP.GEU.AND P4, PT, R37, -126, PT ;  /* 0xc2fc00002500780b */ /* 0x000fe20003f8e000 */
[----:B------:R3:W4:Y:S01]  /*14fe0*/  MUFU.EX2 R223, R36 ;  /* 0x0000002400df7308 */ /* 0x0007220000000800 */
[----:B-1----:R-:W-:Y:S01]  /*14ff0*/  MOV R33, UR43 ;  /* 0x0000002b00217c02 */ /* 0x002fe20008000f00 */
[-CC-:B------:R-:W-:Y:S01]  /*15000*/  FFMA R143, R143, R218.reuse, -R213.reuse ;  /* 0x000000da8f8f7223 */ /* 0x180fe200000008d5 */
[-CC-:B------:R-:W-:Y:S01]  /*15010*/  FFMA R146, R146, R218.reuse, -R213.reuse ;  /* 0x000000da92927223 */ /* 0x180fe200000008d5 */
[----:B------:R-:W-:Y:S01]  /*15020*/  @!P5 FMUL R34, R34, 0.5 ;  /* 0x3f0000002222d820 */ /* 0x000fe20000400000 */
[-CC-:B------:R-:W-:Y:S01]  /*15030*/  FFMA R147, R147, R218.reuse, -R213.reuse ;  /* 0x000000da93937223 */ /* 0x180fe200000008d5 */
[-CC-:B------:R-:W-:Y:S01]  /*15040*/  FFMA R150, R150, R218.reuse, -R213.reuse ;  /* 0x000000da96967223 */ /* 0x180fe200000008d5 */
[----:B------:R-:W-:Y:S01]  /*15050*/  FFMA R151, R151, R218, -R213 ;  /* 0x000000da97977223 */ /* 0x000fe200000008d5 */
[----:B------:R1:W5:Y:S01]  /*15060*/  MUFU.EX2 R225, R34 ;  /* 0x0000002200e17308 */ /* 0x0003620000000800 */
[----:B---3--:R-:W-:Y:S01]  /*15070*/  IADD3 R36, R220, 0x200, RZ ;  /* 0x00000200dc247810 */ /* 0x008fe20007ffe0ff */
[----:B------:R-:W-:Y:S01]  /*15080*/  FADD R227, R227, R26 ;  /* 0x0000001ae3e37221 */ /* 0x000fe20000000000 */
[----:B------:R-:W-:Y:S01]  /*15090*/  FFMA R213, R214, R13, R25 ;  /* 0x0000000dd6d57223 */ /* 0x000fe20000000019 */
[----:B------:R-:W-:Y:S01]  /*150a0*/  @!P4 FMUL R37, R37, 0.5 ;  /* 0x3f0000002525c820 */ /* 0x000fe20000400000 */
[----:B------:R-:W-:Y:S01]  /*150b0*/  R2UR UR42, R36 ;  /* 0x00000000242a72ca */ /* 0x000fe200000e0000 */
[----:B------:R-:W-:Y:S01]  /*150c0*/  IMAD.MOV.U32 R221, RZ, RZ, -0x3ffffff0 ;  /* 0xc0000010ffdd7424 */ /* 0x000fe200078e00ff */
[C---:B------:R-:W-:Y:S01]  /*150d0*/  IADD3 R36, R220.reuse, 0x600, RZ ;  /* 0x00000600dc247810 */ /* 0x040fe20007ffe0ff */
[----:B------:R3:W5:Y:S01]  /*150e0*/  MUFU.EX2 R224, R37 ;  /* 0x0000002500e07308 */ /* 0x0007620000000800 */
[----:B-1----:R-:W-:Y:S01]  /*150f0*/  VIADD R34, R220, 0x400 ;  /* 0x00000400dc227836 */ /* 0x002fe20000000000 */
[----:B------:R-:W-:Y:S01]  /*15100*/  F2FP.BF16.F32.PACK_AB R24, R26, R219 ;  /* 0x000000db1a18723e */ /* 0x000fe200000010ff */
[----:B--2---:R-:W-:Y:S01]  /*15110*/  @!P6 FMUL R31, R31, R31 ;  /* 0x0000001f1f1fe220 */ /* 0x004fe20000400000 */
[----:B------:R-:W-:Y:S01]  /*15120*/  R2UR UR10, R36 ;  /* 0x00000000240a72ca */ /* 0x000fe200000e0000 */
[----:B------:R-:W-:Y:S01]  /*15130*/  VIADD R36, R220, 0xa00 ;  /* 0x00000a00dc247836 */ /* 0x000fe20000000000 */
[----:B------:R-:W-:Y:S01]  /*15140*/  R2UR UR6, R34 ;  /* 0x00000000220672ca */ /* 0x000fe200000e0000 */
[----:B------:R-:W-:Y:S01]  /*15150*/  VIADD R34, R220, 0x800 ;  /* 0x00000800dc227836 */ /* 0x000fe20000000000 */
[----:B------:R-:W-:Y:S01]  /*15160*/  F2FP.BF16.F32.PACK_AB R26, R29, R28 ;  /* 0x0000001c1d1a723e */ /* 0x000fe200000010ff */
[----:B---3--:R-:W-:Y:S01]  /*15170*/  IMAD.MOV.U32 R37, RZ, RZ, -0x3ffffff0 ;  /* 0xc0000010ff257424 */ /* 0x008fe200078e00ff */
[----:B------:R-:W-:Y:S01]  /*15180*/  R2UR UR18, R36 ;  /* 0x00000000241272ca */ /* 0x000fe200000e0000 */
[----:B------:R-:W-:Y:S01]  /*15190*/  VIADD R36, R220, 0xc00 ;  /* 0x00000c00dc247836 */ /* 0x000fe20000000000 */
[----:B------:R-:W-:Y:S01]  /*151a0*/  R2UR UR14, R34 ;  /* 0x00000000220e72ca */ /* 0x000fe200000e0000 */
[----:B----4-:R-:W-:Y:S01]  /*151b0*/  @!P3 FMUL R223, R223, R223 ;  /* 0x000000dfdfdfb220 */ /* 0x010fe20000400000 */
[----:B------:R-:W-:Y:S01]  /*151c0*/  IADD3 R34, R220, 0x20, RZ ;  /* 0x00000020dc227810 */ /* 0x000fe20007ffe0ff */
[----:B-----5:R-:W-:Y:S01]  /*151d0*/  @!P5 FMUL R225, R225, R225 ;  /* 0x000000e1e1e1d220 */ /* 0x020fe20000400000 */
[----:B------:R-:W-:Y:S01]  /*151e0*/  R2UR UR22, R36 ;  /* 0x00000000241672ca */ /* 0x000fe200000e0000 */
[----:B------:R-:W-:Y:S01]  /*151f0*/  VIADD R36, R220, 0x220 ;  /* 0x00000220dc247836 */ /* 0x000fe20000000000 */
[----:B------:R-:W-:Y:S01]  /*15200*/  R2UR UR26, R34 ;  /* 0x00000000221a72ca */ /* 0x000fe200000e0000 */
[----:B------:R-:W-:Y:S01]  /*15210*/  VIADD R34, R220, 0x420 ;  /* 0x00000420dc227836 */ /* 0x000fe20000000000 */
[----:B------:R-:W-:Y:S01]  /*15220*/  R2UR UR43, R37 ;  /* 0x00000000252b72ca */ /* 0x000fe200000e0000 */
[----:B------:R-:W-:Y:S01]  /*15230*/  @!P4 FMUL R224, R224, R224 ;  /* 0x000000e0e0e0c220 */ /* 0x000fe20000400000 */
[----:B------:R-:W-:Y:S01]  /*15240*/  R2UR UR30, R36 ;  /* 0x00000000241e72ca */ /* 0x000fe200000e0000 */
[----:B------:R-:W-:Y:S01]  /*15250*/  VIADD R36, R220, 0x620 ;  /* 0x00000620dc247836 */ /* 0x000fe20000000000 */
[----:B------:R-:W-:-:S02]  /*15260*/  R2UR UR34, R34 ;  /* 0x00000000222272ca */ /* 0x000fc400000e0000 */
[----:B------:R-:W-:Y:S02]  /*15270*/  IADD3 R34, R220, 0x820, RZ ;  /* 0x00000820dc227810 */ /* 0x000fe40007ffe0ff */
[----:B------:R-:W-:Y:S01]  /*15280*/  R2UR UR38, R36 ;  /* 0x00000000242672ca */ /* 0x000fe200000e0000 */
[----:B------:R-:W-:Y:S01]  /*15290*/  VIADD R36, R220, 0xa20 ;  /* 0x00000a20dc247836 */ /* 0x000fe20000000000 */
[----:B------:R-:W-:Y:S01]  /*152a0*/  R2UR UR46, R34 ;  /* 0x00000000222e72ca */ /* 0x000fe200000e0000 */
[----:B------:R-:W-:Y:S01]  /*152b0*/  VIADD R34, R220, 0xc20 ;  /* 0x00000c20dc227836 */ /* 0x000fe20000000000 */
[----:B------:R-:W-:Y:S02]  /*152c0*/  MOV R214, UR42 ;  /* 0x0000002a00d67c02 */ /* 0x000fe40008000f00 */
[----:B------:R-:W-:Y:S01]  /*152d0*/  R2UR UR50, R36 ;  /* 0x00000000243272ca */ /* 0x000fe200000e0000 */
[----:B------:R-:W-:Y:S01]  /*152e0*/  VIADD R36, R220, 0x440 ;  /* 0x00000440dc247836 */ /* 0x000fe20000000000 */
[----:B------:R-:W-:Y:S01]  /*152f0*/  R2UR UR54, R34 ;  /* 0x00000000223672ca */ /* 0x000fe200000e0000 */
[----:B------:R-:W-:Y:S01]  /*15300*/  VIADD R34, R220, 0x40 ;  /* 0x00000040dc227836 */ /* 0x000fe20000000000 */
[----:B------:R-:W-:-:S02]  /*15310*/  MOV R218, UR43 ;  /* 0x0000002b00da7c02 */ /* 0x000fc40008000f00 */
[----:B------:R-:W-:Y:S01]  /*15320*/  R2UR UR12, R36 ;  /* 0x00000000240c72ca */ /* 0x000fe200000e0000 */
[----:B------:R-:W-:Y:S01]  /*15330*/  FADD R36, R227, R28 ;  /* 0x0000001ce3247221 */ /* 0x000fe20000000000 */
[----:B------:R-:W-:Y:S01]  /*15340*/  R2UR UR58, R34 ;  /* 0x00000000223a72ca */ /* 0x000fe200000e0000 */
[C---:B------:R-:W-:Y:S01]  /*15350*/  VIADD R34, R220.reuse, 0x640 ;  /* 0x00000640dc227836 */ /* 0x040fe20000000000 */
[----:B------:R-:W-:Y:S01]  /*15360*/  R2UR UR42, R220 ;  /* 0x00000000dc2a72ca */ /* 0x000fe200000e0000 */
[----:B------:R-:W-:Y:S01]  /*15370*/  FADD R227, R36, R29 ;  /* 0x0000001d24e37221 */ /* 0x000fe20000000000 */
[----:B------:R-:W-:Y:S02]  /*15380*/  R2UR UR43, R221 ;  /* 0x00000000dd2b72ca */ /* 0x000fe400000e0000 */
[----:B------:R-:W-:Y:S01]  /*15390*/  R2UR UR16, R34 ;  /* 0x00000000221072ca */ /* 0x000fe200000e0000 */
[----:B------:R-:W-:Y:S01]  /*153a0*/  FADD R34, R213, R30 ;  /* 0x0000001ed5227221 */ /* 0x000fe20000000000 */
[----:B------:R-:W-:-:S02]  /*153b0*/  F2FP.BF16.F32.PACK_AB R25, R30, R25 ;  /* 0x000000191e19723e */ /* 0x000fc400000010ff */
[----:B------:R-:W-:Y:S01]  /*153c0*/  FSETP.GEU.AND P6, PT, R35, -126, PT ;  /* 0xc2fc00002300780b */ /* 0x000fe20003fce000 */
[----:B------:R-:W-:Y:S01]  /*153d0*/  FADD R29, R34, R27 ;  /* 0x0000001b221d7221 */ /* 0x000fe20000000000 */
[----:B------:R-:W-:Y:S01]  /*153e0*/  F2FP.BF16.F32.PACK_AB R27, R222, R27 ;  /* 0x0000001bde1b723e */ /* 0x000fe200000010ff */
[----:B------:R-:W-:Y:S01]  /*153f0*/  VIADD R34, R220, 0xa40 ;  /* 0x00000a40dc227836 */ /* 0x000fe20000000000 */
[----:B------:R-:W-:Y:S01]  /*15400*/  R2UR UR11, R37 ;  /* 0x00000000250b72ca */ /* 0x000fe200000e0000 */
[----:B------:R-:W-:Y:S01]  /*15410*/  FADD R30, R29, R222 ;  /* 0x000000de1d1e7221 */ /* 0x000fe20000000000 */
[----:B------:R-:W-:Y:S01]  /*15420*/  WARPGROUP.ARRIVE ;  /* 0x00000000000079c5 */ /* 0x000fe20000000000 */
[C---:B------:R-:W-:Y:S01]  /*15430*/  R2UR UR19, R37.reuse ;  /* 0x00000000251372ca */ /* 0x040fe200000e0000 */
[----:B------:R-:W-:Y:S01]  /*15440*/  IMAD.MOV.U32 R29, RZ, RZ, -0x3ffffff0 ;  /* 0xc0000010ff1d7424 */ /* 0x000fe200078e00ff */
[----:B------:R-:W-:Y:S02]  /*15450*/  R2UR UR23, R37 ;  /* 0x00000000251772ca */ /* 0x000fe400000e0000 */
[----:B------:R-:W-:Y:S01]  /*15460*/  FSETP.GEU.AND P3, PT, R38, -126, PT ;  /* 0xc2fc00002600780b */ /* 0x000fe20003f6e000 */
[----:B------:R-:W-:Y:S01]  /*15470*/  HGMMA.64x16x16.F32.BF16 R200, R24, gdesc[UR40].tnspB, R200, gsb0 ;  /* 0x4020002818c87df0 */ /* 0x000fe200080018c8 */
[----:B------:R-:W-:Y:S01]  /*15480*/  R2UR UR43, R218 ;  /* 0x00000000da2b72ca */ /* 0x000fe200000e0000 */
[----:B------:R-:W-:Y:S01]  /*15490*/  @!P6 FMUL R35, R35, 0.5 ;  /* 0x3f0000002323e820 */ /* 0x000fe20000400000 */
[----:B------:R-:W-:-:S02]  /*154a0*/  R2UR UR42, R214 ;  /* 0x00000000d62a72ca */ /* 0x000fc400000e0000 */
[----:B------:R-:W-:Y:S01]  /*154b0*/  FSETP.GEU.AND P4, PT, R39, -126, PT ;  /* 0xc2fc00002700780b */ /* 0x000fe20003f8e000 */
[----:B------:R1:W2:Y:S01]  /*154c0*/  MUFU.EX2 R226, R35 ;  /* 0x0000002300e27308 */ /* 0x0002a20000000800 */
[C---:B------:R-:W-:Y:S02]  /*154d0*/  R2UR UR31, R37.reuse ;  /* 0x00000000251f72ca */ /* 0x040fe400000e0000 */
[C---:B------:R-:W-:Y:S02]  /*154e0*/  R2UR UR39, R37.reuse ;  /* 0x00000000252772ca */ /* 0x040fe400000e0000 */
[----:B------:R-:W-:Y:S01]  /*154f0*/  R2UR UR51, R37 ;  /* 0x00000000253372ca */ /* 0x000fe200000e0000 */
[----:B------:R-:W-:Y:S01]  /*15500*/  @!P3 FMUL R38, R38, 0.5 ;  /* 0x3f0000002626b820 */ /* 0x000fe20000400000 */
[----:B------:R-:W-:Y:S01]  /*15510*/  FSETP.GEU.AND P5, PT, R40, -126, PT ;  /* 0xc2fc00002800780b */ /* 0x000fe20003fae000 */
[----:B-1----:R-:W-:Y:S01]  /*15520*/  IMAD.MOV.U32 R35, RZ, RZ, -0x3ffffff0 ;  /* 0xc0000010ff237424 */ /* 0x002fe200078e00ff */
[----:B------:R-:W-:-:S03]  /*15530*/  IADD3 R28, R220, 0x840, RZ ;  /* 0x00000840dc1c7810 */ /* 0x000fc60007ffe0ff */
[----:B------:R-:W-:Y:S01]  /*15540*/  @!P4 FMUL R39, R39, 0.5 ;  /* 0x3f0000002727c820 */ /* 0x000fe20000400000 */
[----:B------:R-:W1:Y:S01]  /*15550*/  MUFU.EX2 R38, R38 ;  /* 0x0000002600267308 */ /* 0x000e620000000800 */
[C---:B------:R-:W-:Y:S02]  /*15560*/  R2UR UR7, R35.reuse ;  /* 0x00000000230772ca */ /* 0x040fe400000e0000 */
[C---:B------:R-:W-:Y:S01]  /*15570*/  R2UR UR15, R35.reuse ;  /* 0x00000000230f72ca */ /* 0x040fe200000e0000 */
[----:B--2---:R-:W-:Y:S01]  /*15580*/  @!P6 FMUL R226, R226, R226 ;  /* 0x000000e2e2e2e220 */ /* 0x004fe20000400000 */
[C---:B------:R-:W-:Y:S02]  /*15590*/  R2UR UR27, R35.reuse ;  /* 0x00000000231b72ca */ /* 0x040fe400000e0000 */
[C---:B------:R-:W-:Y:S01]  /*155a0*/  R2UR UR35, R35.reuse ;  /* 0x00000000232372ca */ /* 0x040fe200000e0000 */
[----:B------:R-:W2:Y:S01]  /*155b0*/  MUFU.EX2 R39, R39 ;  /* 0x0000002700277308 */ /* 0x000ea20000000800 */
[C---:B------:R-:W-:Y:S01]  /*155c0*/  R2UR UR47, R35.reuse ;  /* 0x00000000232f72ca */ /* 0x040fe200000e0000 */
[----:B------:R-:W-:Y:S01]  /*155d0*/  @!P5 FMUL R40, R40, 0.5 ;  /* 0x3f0000002828d820 */ /* 0x000fe20000400000 */
[----:B------:R-:W-:-:S02]  /*155e0*/  R2UR UR55, R35 ;  /* 0x00000000233772ca */ /* 0x000fc400000e0000 */
[C---:B------:R-:W-:Y:S02]  /*155f0*/  R2UR UR59, R35.reuse ;  /* 0x00000000233b72ca */ /* 0x040fe400000e0000 */
[----:B------:R-:W-:Y:S01]  /*15600*/  R2UR UR17, R35 ;  /* 0x00000000231172ca */ /* 0x000fe200000e0000 */
[----:B------:R-:W-:Y:S02]  /*15610*/  IMAD.MOV.U32 R35, RZ, RZ, -0x3ffffff0 ;  /* 0xc0000010ff237424 */ /* 0x000fe400078e00ff */
[----:B-1----:R-:W-:Y:S01]  /*15620*/  @!P3 FMUL R38, R38, R38 ;  /* 0x000000262626b220 */ /* 0x002fe20000400000 */
[----:B------:R-:W-:Y:S01]  /*15630*/  FSETP.GEU.AND P6, PT, R41, -126, PT ;  /* 0xc2fc00002900780b */ /* 0x000fe20003fce000 */
[----:B------:R-:W1:Y:S01]  /*15640*/  MUFU.EX2 R40, R40 ;  /* 0x0000002800287308 */ /* 0x000e620000000800 */
[----:B------:R-:W-:Y:S02]  /*15650*/  FSETP.GEU.AND P3, PT, R44, -126, PT ;  /* 0xc2fc00002c00780b */ /* 0x000fe40003f6e000 */
[----:B------:R-:W-:Y:S01]  /*15660*/  R2UR UR20, R28 ;  /* 0x000000001c1472ca */ /* 0x000fe200000e0000 */
[----:B------:R-:W-:-:S02]  /*15670*/  WARPGROUP.DEPBAR.LE gsb0, 0x0 ;  /* 0x00008000000079c5 */ /* 0x000fc40000010000 */
[----:B------:R-:W-:Y:S01]  /*15680*/  WARPGROUP.ARRIVE ;  /* 0x00000000000079c5 */ /* 0x000fe20000000000 */
[----:B--2---:R-:W-:Y:S01]  /*15690*/  @!P4 FMUL R39, R39, R39 ;  /* 0x000000272727c220 */ /* 0x004fe20000400000 */
[----:B------:R-:W-:Y:S01]  /*156a0*/  FSETP.GEU.AND P4, PT, R45, -126, PT ;  /* 0xc2fc00002d00780b */ /* 0x000fe20003f8e000 */
[----:B------:R-:W-:Y:S01]  /*156b0*/  VIADD R28, R220, 0x60 ;  /* 0x00000060dc1c7836 */ /* 0x000fe20000000000 */
[----:B------:R-:W-:Y:S02]  /*156c0*/  R2UR UR21, R29 ;  /* 0x000000001d1572ca */ /* 0x000fe400000e0000 */
[----:B------:R-:W-:Y:S01]  /*156d0*/  HGMMA.64x16x16.F32.BF16 R192, R24, gdesc[UR40].tnspB, R192, gsb0 ;  /* 0x4020002818c07df0 */ /* 0x000fe200080018c0 */
[----:B------:R-:W-:Y:S01]  /*156e0*/  R2UR UR42, R34 ;  /* 0x00000000222a72ca */ /* 0x000fe200000e0000 */
[----:B------:R-:W-:Y:S01]  /*156f0*/  @!P6 FMUL R41, R41, 0.5 ;  /* 0x3f0000002929e820 */ /* 0x000fe20000400000 */
[----:B------:R-:W-:Y:S01]  /*15700*/  IADD3 R34, R220, 0xc40, RZ ;  /* 0x00000c40dc227810 */ /* 0x000fe20007ffe0ff */
[----:B------:R-:W-:Y:S01]  /*15710*/  @!P3 FMUL R44, R44, 0.5 ;  /* 0x3f0000002c2cb820 */ /* 0x000fe20000400000 */
[----:B------:R-:W-:Y:S01]  /*15720*/  R2UR UR43, R35 ;  /* 0x00000000232b72ca */ /* 0x000fe200000e0000 */
[----:B------:R-:W-:-:S02]  /*15730*/  IMAD.MOV.U32 R35, RZ, RZ, -0x3ffffff0 ;  /* 0xc0000010ff237424 */ /* 0x000fc400078e00ff */
[----:B-1----:R-:W-:Y:S01]  /*15740*/  @!P5 FMUL R40, R40, R40 ;  /* 0x000000282828d220 */ /* 0x002fe20000400000 */
[----:B------:R-:W1:Y:S01]  /*15750*/  MUFU.EX2 R41, R41 ;  /* 0x0000002900297308 */ /* 0x000e620000000800 */
[----:B------:R-:W-:Y:S01]  /*15760*/  @!P4 FMUL R45, R45, 0.5 ;  /* 0x3f0000002d2dc820 */ /* 0x000fe20000400000 */
[----:B------:R-:W-:Y:S02]  /*15770*/  FSETP.GEU.AND P5, PT, R42, -126, PT ;  /* 0xc2fc00002a00780b */ /* 0x000fe40003fae000 */
[----:B------:R-:W-:Y:S02]  /*15780*/  R2UR UR13, R37 ;  /* 0x00000000250d72ca */ /* 0x000fe400000e0000 */
[----:B------:R-:W-:Y:S02]  /*15790*/  MOV R29, 0xc0000010 ;  /* 0xc0000010001d7802 */ /* 0x000fe40000000f00 */
[----:B------:R-:W2:Y:S01]  /*157a0*/  MUFU.EX2 R44, R44 ;  /* 0x0000002c002c7308 */ /* 0x000ea20000000800 */
[----:B------:R-:W-:-:S02]  /*157b0*/  MOV R13, UR40 ;  /* 0x00000028000d7c02 */ /* 0x000fc40008000f00 */
[----:B------:R-:W-:Y:S01]  /*157c0*/  MOV R36, UR43 ;  /* 0x0000002b00247c02 */ /* 0x000fe20008000f00 */
[----:B------:R-:W-:Y:S01]  /*157d0*/  UMOV UR43, UR21 ;  /* 0x00000015002b7c82 */ /* 0x000fe20008000000 */
[----:B------:R-:W-:Y:S02]  /*157e0*/  R2UR UR40, R13 ;  /* 0x000000000d2872ca */ /* 0x000fe400000e0000 */
[----:B------:R-:W-:Y:S01]  /*157f0*/  @!P5 FMUL R42, R42, 0.5 ;  /* 0x3f0000002a2ad820 */ /* 0x000fe20000400000 */
[----:B------:R-:W3:Y:S01]  /*15800*/  MUFU.EX2 R45, R45 ;  /* 0x0000002d002d7308 */ /* 0x000ee20000000800 */
[----:B-1----:R-:W-:Y:S01]  /*15810*/  @!P6 FMUL R41, R41, R41 ;  /* 0x000000292929e220 */ /* 0x002fe20000400000 */
[----:B------:R-:W-:Y:S02]  /*15820*/  FSETP.GEU.AND P6, PT, R43, -126, PT ;  /* 0xc2fc00002b00780b */ /* 0x000fe40003fce000 */
[----:B------:R-:W-:Y:S01]  /*15830*/  MOV R214, UR43 ;  /* 0x0000002b00d67c02 */ /* 0x000fe20008000f00 */
[----:B------:R-:W-:Y:S01]  /*15840*/  UMOV UR43, UR17 ;  /* 0x00000011002b7c82 */ /* 0x000fe20008000000 */
[----:B------:R-:W-:-:S02]  /*15850*/  MOV R15, UR41 ;  /* 0x00000029000f7c02 */ /* 0x000fc40008000f00 */
[----:B------:R1:W4:Y:S01]  /*15860*/  MUFU.EX2 R228, R42 ;  /* 0x0000002a00e47308 */ /* 0x0003220000000800 */
[----:B--2---:R-:W-:Y:S01]  /*15870*/  @!P3 FMUL R44, R44, R44 ;  /* 0x0000002c2c2cb220 */ /* 0x004fe20000400000 */
[C---:B------:R-:W-:Y:S02]  /*15880*/  FSETP.GEU.AND P3, PT, R46.reuse, -126, PT ;  /* 0xc2fc00002e00780b */ /* 0x040fe40003f6e000 */
[----:B------:R-:W-:Y:S01]  /*15890*/  MOV R219, UR43 ;  /* 0x0000002b00db7c02 */ /* 0x000fe20008000f00 */
[----:B------:R-:W-:Y:S01]  /*158a0*/  UMOV UR43, UR13 ;  /* 0x0000000d002b7c82 */ /* 0x000fe20008000000 */
[----:B------:R-:W-:Y:S01]  /*158b0*/  R2UR UR41, R15 ;  /* 0x000000000f2972ca */ /* 0x000fe200000e0000 */
[----:B------:R-:W-:Y:S01]  /*158c0*/  @!P6 FMUL R43, R43, 0.5 ;  /* 0x3f0000002b2be820 */ /* 0x000fe20000400000 */
[----:B---3--:R-:W-:Y:S01]  /*158d0*/  @!P4 FMUL R45, R45, R45 ;  /* 0x0000002d2d2dc220 */ /* 0x008fe20000400000 */
[----:B------:R-:W-:Y:S02]  /*158e0*/  WARPGROUP.DEPBAR.LE gsb0, 0x0 ;  /* 0x00008000000079c5 */ /* 0x000fe40000010000 */
[----:B------:R-:W-:Y:S01]  /*158f0*/  WARPGROUP.ARRIVE ;  /* 0x00000000000079c5 */ /* 0x000fe20000000000 */
[----:B------:R-:W-:Y:S01]  /*15900*/  FSETP.GEU.AND P4, PT, R47, -126, PT ;  /* 0xc2fc00002f00780b */ /* 0x000fe20003f8e000 */
[----:B------:R2:W3:Y:S02]  /*15910*/  MUFU.EX2 R229, R43 ;  /* 0x0000002b00e57308 */ /* 0x0004e40000000800 */
[----:B------:R-:W-:Y:S01]  /*15920*/  @!P3 FMUL R46, R46, 0.5 ;  /* 0x3f0000002e2eb820 */ /* 0x000fe20000400000 */
[----:B-1----:R-:W-:Y:S01]  /*15930*/  IADD3 R42, R220, 0x240, RZ ;  /* 0x00000240dc2a7810 */ /* 0x002fe20007ffe0ff */
[----:B----4-:R-:W-:Y:S01]  /*15940*/  @!P5 FMUL R228, R228, R228 ;  /* 0x000000e4e4e4d220 */ /* 0x010fe20000400000 */
[----:B------:R-:W-:Y:S01]  /*15950*/  HGMMA.64x16x16.F32.BF16 R184, R24, gdesc[UR4].tnspB, R184, gsb0 ;  /* 0x4020000418b87df0 */ /* 0x000fe200080018b8 */
[----:B------:R-:W-:Y:S01]  /*15960*/  R2UR UR6, R34 ;  /* 0x00000000220672ca */ /* 0x000fe200000e0000 */
[----:B------:R-:W-:Y:S01]  /*15970*/  VIADD R34, R220, 0x260 ;  /* 0x00000260dc227836 */ /* 0x000fe20000000000 */
[----:B------:R-:W-:Y:S01]  /*15980*/  R2UR UR7, R35 ;  /* 0x00000000230772ca */ /* 0x000fe200000e0000 */
[----:B------:R-:W-:Y:S01]  /*15990*/  IMAD.MOV.U32 R35, RZ, RZ, -0x3ffffff0 ;  /* 0xc0000010ff237424 */ /* 0x000fe200078e00ff */
[----:B------:R-:W1:Y:S01]  /*159a0*/  MUFU.EX2 R46, R46 ;  /* 0x0000002e002e7308 */ /* 0x000e620000000800 */
[----:B--2---:R-:W-:Y:S01]  /*159b0*/  IMAD.MOV.U32 R43, RZ, RZ, -0x3ffffff0 ;  /* 0xc0000010ff2b7424 */ /* 0x004fe200078e00ff */
[----:B------:R-:W-:Y:S01]  /*159c0*/  R2UR UR8, R42 ;  /* 0x000000002a0872ca */ /* 0x000fe200000e0000 */
[----:B------:R-:W-:Y:S01]  /*159d0*/  @!P4 FMUL R47, R47, 0.5 ;  /* 0x3f0000002f2fc820 */ /* 0x000fe20000400000 */
[----:B------:R-:W-:Y:S01]  /*159e0*/  MOV R42, UR42 ;  /* 0x0000002a002a7c02 */ /* 0x000fe20008000f00 */
[----:B------:R-:W-:Y:S01]  /*159f0*/  UMOV UR42, UR20 ;  /* 0x00000014002a7c82 */ /* 0x000fe20008000000 */
[----:B------:R-:W-:Y:S01]  /*15a00*/  R2UR UR9, R43 ;  /* 0x000000002b0972ca */ /* 0x000fe200000e0000 */
[----:B---3--:R-:W-:-:S02]  /*15a10*/  @!P6 FMUL R229, R229, R229 ;  /* 0x000000e5e5e5e220 */ /* 0x008fc40000400000 */
[----:B------:R-:W2:Y:S01]  /*15a20*/  MUFU.EX2 R47, R47 ;  /* 0x0000002f002f7308 */ /* 0x000ea20000000800 */
[----:B------:R-:W-:Y:S01]  /*15a30*/  MOV R213, UR42 ;  /* 0x0000002a00d57c02 */ /* 0x000fe20008000f00 */
[----:B------:R-:W-:Y:S01]  /*15a40*/  UMOV UR42, UR16 ;  /* 0x00000010002a7c82 */ /* 0x000fe20008000000 */
[----:B------:R-:W-:Y:S02]  /*15a50*/  MOV R43, UR43 ;  /* 0x0000002b002b7c02 */ /* 0x000fe40008000f00 */
[----:B------:R-:W-:Y:S01]  /*15a60*/  MOV R37, UR42 ;  /* 0x0000002a00257c02 */ /* 0x000fe20008000f00 */
[----:B------:R-:W-:Y:S01]  /*15a70*/  UMOV UR42, UR12 ;  /* 0x0000000c002a7c82 */ /* 0x000fe20008000000 */
[----:B------:R-:W-:Y:S01]  /*15a80*/  FSETP.GEU.AND P5, PT, R48, -126, PT ;  /* 0xc2fc00003000780b */ /* 0x000fe20003fae000 */
[----:B-1----:R-:W-:Y:S01]  /*15a90*/  @!P3 FMUL R46, R46, R46 ;  /* 0x0000002e2e2eb220 */ /* 0x002fe20000400000 */
[----:B------:R-:W-:Y:S01]  /*15aa0*/  MOV R218, UR42 ;  /* 0x0000002a00da7c02 */ /* 0x000fe20008000f00 */
[----:B------:R-:W-:Y:S01]  /*15ab0*/  UMOV UR42, UR8 ;  /* 0x00000008002a7c82 */ /* 0x000fe20008000000 */
[----:B------:R-:W-:Y:S01]  /*15ac0*/  UMOV UR43, UR9 ;  /* 0x00000009002b7c82 */ /* 0x000fe20008000000 */
[----:B------:R-:W-:-:S02]  /*15ad0*/  FSETP.GEU.AND P6, PT, R49, -126, PT ;  /* 0xc2fc00003100780b */ /* 0x000fc40003fce000 */
[----:B------:R-:W-:Y:S01]  /*15ae0*/  FSETP.GEU.AND P3, PT, R52, -126, PT ;  /* 0xc2fc00003400780b */ /* 0x000fe20003f6e000 */
[----:B--2---:R-:W-:Y:S01]  /*15af0*/  @!P4 FMUL R47, R47, R47 ;  /* 0x0000002f2f2fc220 */ /* 0x004fe20000400000 */
[----:B------:R-:W-:-:S04]  /*15b00*/  FSETP.GEU.AND P4, PT, R53, -126, PT ;  /* 0xc2fc00003500780b */ /* 0x000fc80003f8e000 */
[----:B------:R-:W-:-:S05]  /*15b10*/  @!P5 FMUL R48, R48, 0.5 ;  /* 0x3f0000003030d820 */ /* 0x000fca0000400000 */
[----:B------:R-:W-:Y:S01]  /*15b20*/  @!P6 FMUL R49, R49, 0.5 ;  /* 0x3f0000003131e820 */ /* 0x000fe20000400000 */
[----:B------:R-:W1:Y:S01]  /*15b30*/  MUFU.EX2 R48, R48 ;  /* 0x0000003000307308 */ /* 0x000e620000000800 */
[----:B------:R-:W-:Y:S01]  /*15b40*/  @!P3 FMUL R52, R52, 0.5 ;  /* 0x3f0000003434b820 */ /* 0x000fe20000400000 */
[----:B------:R-:W-:Y:S02]  /*15b50*/  WARPGROUP.DEPBAR.LE gsb0, 0x0 ;  /* 0x00008000000079c5 */ /* 0x000fe40000010000 */
[----:B------:R-:W-:Y:S01]  /*15b60*/  WARPGROUP.ARRIVE ;  /* 0x00000000000079c5 */ /* 0x000fe20000000000 */
[----:B------:R-:W-:-:S03]  /*15b70*/  @!P4 FMUL R53, R53, 0.5 ;  /* 0x3f0000003535c820 */ /* 0x000fc60000400000 */
[----:B------:R-:W2:Y:S02]  /*15b80*/  MUFU.EX2 R49, R49 ;  /* 0x0000003100317308 */ /* 0x000ea40000000800 */
[----:B------:R-:W-:Y:S01]  /*15b90*/  HGMMA.64x16x16.F32.BF16 R176, R24, gdesc[UR8].tnspB, R176, gsb0 ;  /* 0x4020000818b07df0 */ /* 0x000fe200080018b0 */
[----:B------:R-:W-:Y:S01]  /*15ba0*/  R2UR UR10, R28 ;  /* 0x000000001c0a72ca */ /* 0x000fe200000e0000 */
[----:B------:R-:W-:Y:S01]  /*15bb0*/  VIADD R28, R220, 0x460 ;  /* 0x00000460dc1c7836 */ /* 0x000fe20000000000 */
[----:B------:R-:W-:Y:S01]  /*15bc0*/  R2UR UR11, R29 ;  /* 0x000000001d0b72ca */ /* 0x000fe200000e0000 */
[----:B------:R-:W-:Y:S02]  /*15bd0*/  IMAD.MOV.U32 R29, RZ, RZ, -0x3ffffff0 ;  /* 0xc0000010ff1d7424 */ /* 0x000fe400078e00ff */
[----:B------:R-:W3:Y:S01]  /*15be0*/  MUFU.EX2 R52, R52 ;  /* 0x0000003400347308 */ /* 0x000ee20000000800 */
[----:B-1----:R-:W-:Y:S01]  /*15bf0*/  @!P5 FMUL R48, R48, R48 ;  /* 0x000000303030d220 */ /* 0x002fe20000400000 */
[----:B------:R-:W-:-:S06]  /*15c00*/  FSETP.GEU.AND P5, PT, R50, -126, PT ;  /* 0xc2fc00003200780b */ /* 0x000fcc0003fae000 */
[----:B------:R-:W1:Y:S01]  /*15c10*/  MUFU.EX2 R53, R53 ;  /* 0x0000003500357308 */ /* 0x000e620000000800 */
[----:B--2---:R-:W-:Y:S01]  /*15c20*/  @!P6 FMUL R49, R49, R49 ;  /* 0x000000313131e220 */ /* 0x004fe20000400000 */
[----:B------:R-:W-:-:S05]  /*15c30*/  FSETP.GEU.AND P6, PT, R51, -126, PT ;  /* 0xc2fc00003300780b */ /* 0x000fca0003fce000 */
[----:B------:R-:W-:Y:S01]  /*15c40*/  @!P5 FMUL R50, R50, 0.5 ;  /* 0x3f0000003232d820 */ /* 0x000fe20000400000 */
[----:B---3--:R-:W-:Y:S01]  /*15c50*/  @!P3 FMUL R52, R52, R52 ;  /* 0x000000343434b220 */ /* 0x008fe20000400000 */
[----:B------:R-:W-:-:S04]  /*15c60*/  FSETP.GEU.AND P3, PT, R54, -126, PT ;  /* 0xc2fc00003600780b */ /* 0x000fc80003f6e000 */
[----:B------:R-:W2:Y:S02]  /*15c70*/  MUFU.EX2 R50, R50 ;  /* 0x0000003200327308 */ /* 0x000ea40000000800 */
[----:B------:R-:W-:Y:S01]  /*15c80*/  @!P6 FMUL R51, R51, 0.5 ;  /* 0x3f0000003333e820 */ /* 0x000fe20000400000 */
[----:B-1----:R-:W-:Y:S01]  /*15c90*/  @!P4 FMUL R53, R53, R53 ;  /* 0x000000353535c220 */ /* 0x002fe20000400000 */
[----:B------:R-:W-:-:S04]  /*15ca0*/  FSETP.GEU.AND P4, PT, R55, -126, PT ;  /* 0xc2fc00003700780b */ /* 0x000fc80003f8e000 */
[----:B------:R-:W1:Y:S01]  /*15cb0*/  MUFU.EX2 R51, R51 ;  /* 0x0000003300337308 */ /* 0x000e620000000800 */
[----:B------:R-:W-:Y:S01]  /*15cc0*/  @!P3 FMUL R54, R54, 0.5 ;  /* 0x3f0000003636b820 */ /* 0x000fe20000400000 */
[----:B------:R-:W-:Y:S02]  /*15cd0*/  WARPGROUP.DEPBAR.LE gsb0, 0x0 ;  /* 0x00008000000079c5 */ /* 0x000fe40000010000 */
[----:B------:R-:W-:-:S05]  /*15ce0*/  WARPGROUP.ARRIVE ;  /* 0x00000000000079c5 */ /* 0x000fca0000000000 */
[----:B------:R-:W-:Y:S01]  /*15cf0*/  @!P4 FMUL R55, R55, 0.5 ;  /* 0x3f0000003737c820 */ /* 0x000fe20000400000 */
[----:B------:R-:W3:Y:S01]  /*15d00*/  MUFU.EX2 R54, R54 ;  /* 0x0000003600367308 */ /* 0x000ee20000000800 */
[----:B--2---:R-:W-:Y:S01]  /*15d10*/  @!P5 FMUL R50, R50, R50 ;  /* 0x000000323232d220 */ /* 0x004fe20000400000 */
[----:B------:R-:W-:Y:S01]  /*15d20*/  FSETP.GEU.AND P5, PT, R56, -126, PT ;  /* 0xc2fc00003800780b */ /* 0x000fe20003fae000 */
[----:B------:R-:W-:Y:S01]  /*15d30*/  HGMMA.64x16x16.F32.BF16 R168, R24, gdesc[UR12].tnspB, R168, gsb0 ;  /* 0x4020000c18a87df0 */ /* 0x000fe200080018a8 */
[----:B------:R-:W-:Y:S01]  /*15d40*/  R2UR UR14, R34 ;  /* 0x00000000220e72ca */ /* 0x000fe200000e0000 */
[----:B------:R-:W-:Y:S01]  /*15d50*/  FADD R34, R227, R32 ;  /* 0x00000020e3227221 */ /* 0x000fe20000000000 */
[----:B------:R-:W-:Y:S02]  /*15d60*/  R2UR UR15, R35 ;  /* 0x00000000230f72ca */ /* 0x000fe400000e0000 */
[----:B------:R-:W2:Y:S01]  /*15d70*/  MUFU.EX2 R55, R55 ;  /* 0x0000003700377308 */ /* 0x000ea20000000800 */
[----:B-1----:R-:W-:Y:S01]  /*15d80*/  @!P6 FMUL R51, R51, R51 ;  /* 0x000000333333e220 */ /* 0x002fe20000400000 */
[----:B------:R-:W-:Y:S01]  /*15d90*/  FADD R34, R34, R31 ;  /* 0x0000001f22227221 */ /* 0x000fe20000000000 */
[----:B------:R-:W-:-:S04]  /*15da0*/  FSETP.GEU.AND P6, PT, R57, -126, PT ;  /* 0xc2fc00003900780b */ /* 0x000fc80003fce000 */
[----:B------:R-:W-:Y:S01]  /*15db0*/  @!P5 FMUL R56, R56, 0.5 ;  /* 0x3f0000003838d820 */ /* 0x000fe20000400000 */
[----:B---3--:R-:W-:Y:S01]  /*15dc0*/  @!P3 FMUL R54, R54, R54 ;  /* 0x000000363636b220 */ /* 0x008fe20000400000 */
[----:B------:R-:W-:-:S04]  /*15dd0*/  FSETP.GEU.AND P3, PT, R60, -126, PT ;  /* 0xc2fc00003c00780b */ /* 0x000fc80003f6e000 */
[----:B------:R-:W1:Y:S03]  /*15de0*/  MUFU.EX2 R56, R56 ;  /* 0x0000003800387308 */ /* 0x000e660000000800 */
[----:B------:R-:W-:Y:S01]  /*15df0*/  @!P6 FMUL R57, R57, 0.5 ;  /* 0x3f0000003939e820 */ /* 0x000fe20000400000 */
[----:B--2---:R-:W-:Y:S01]  /*15e00*/  @!P4 FMUL R55, R55, R55 ;  /* 0x000000373737c220 */ /* 0x004fe20000400000 */
[----:B------:R-:W-:-:S04]  /*15e10*/  FSETP.GEU.AND P4, PT, R61, -126, PT ;  /* 0xc2fc00003d00780b */ /* 0x000fc80003f8e000 */
[----:B------:R-:W2:Y:S01]  /*15e20*/  MUFU.EX2 R57, R57 ;  /* 0x0000003900397308 */ /* 0x000ea20000000800 */
[----:B------:R-:W-:-:S07]  /*15e30*/  @!P3 FMUL R60, R60, 0.5 ;  /* 0x3f0000003c3cb820 */ /* 0x000fce0000400000 */
[----:B------:R-:W3:Y:S01]  /*15e40*/  MUFU.EX2 R60, R60 ;  /* 0x0000003c003c7308 */ /* 0x000ee20000000800 */
[----:B------:R-:W-:Y:S01]  /*15e50*/  @!P4 FMUL R61, R61, 0.5 ;  /* 0x3f0000003d3dc820 */ /* 0x000fe20000400000 */
[----:B-1----:R-:W-:Y:S01]  /*15e60*/  @!P5 FMUL R56, R56, R56 ;  /* 0x000000383838d220 */ /* 0x002fe20000400000 */
[----:B------:R-:W-:Y:S01]  /*15e70*/  FSETP.GEU.AND P5, PT, R58, -126, PT ;  /* 0xc2fc00003a00780b */ /* 0x000fe20003fae000 */
[----:B------:R-:W-:Y:S02]  /*15e80*/  WARPGROUP.DEPBAR.LE gsb0, 0x0 ;  /* 0x00008000000079c5 */ /* 0x000fe40000010000 */
[----:B------:R-:W-:Y:S02]  /*15e90*/  WARPGROUP.ARRIVE ;  /* 0x00000000000079c5 */ /* 0x000fe40000000000 */
[----:B------:R-:W1:Y:S01]  /*15ea0*/  MUFU.EX2 R61, R61 ;  /* 0x0000003d003d7308 */ /* 0x000e620000000800 */
[----:B--2---:R-:W-:Y:S01]  /*15eb0*/  @!P6 FMUL R57, R57, R57 ;  /* 0x000000393939e220 */ /* 0x004fe20000400000 */
[----:B------:R-:W-:-:S02]  /*15ec0*/  FSETP.GEU.AND P6, PT, R59, -126, PT ;  /* 0xc2fc00003b00780b */ /* 0x000fc40003fce000 */
[----:B------:R-:W-:Y:S01]  /*15ed0*/  HGMMA.64x16x16.F32.BF16 R160, R24, gdesc[UR16].tnspB, R160, gsb0 ;  /* 0x4020001018a07df0 */ /* 0x000fe200080018a0 */
[----:B------:R-:W-:Y:S01]  /*15ee0*/  R2UR UR18, R28 ;  /* 0x000000001c1272ca */ /* 0x000fe200000e0000 */
[----:B---3--:R-:W-:Y:S01]  /*15ef0*/  @!P3 FMUL R60, R60, R60 ;  /* 0x0000003c3c3cb220 */ /* 0x008fe20000400000 */
[----:B------:R-:W-:Y:S01]  /*15f00*/  IADD3 R28, R220, 0x660, RZ ;  /* 0x00000660dc1c7810 */ /* 0x000fe20007ffe0ff */
[----:B------:R-:W-:Y:S01]  /*15f10*/  @!P5 FMUL R58, R58, 0.5 ;  /* 0x3f0000003a3ad820 */ /* 0x000fe20000400000 */
[----:B------:R-:W-:Y:S01]  /*15f20*/  R2UR UR19, R29 ;  /* 0x000000001d1372ca */ /* 0x000fe200000e0000 */
[----:B------:R-:W-:Y:S01]  /*15f30*/  IMAD.MOV.U32 R29, RZ, RZ, -0x3ffffff0 ;  /* 0xc0000010ff1d7424 */ /* 0x000fe200078e00ff */
[----:B------:R-:W-:-:S04]  /*15f40*/  FSETP.GEU.AND P3, PT, R62, -126, PT ;  /* 0xc2fc00003e00780b */ /* 0x000fc80003f6e000 */
[----:B------:R-:W-:Y:S01]  /*15f50*/  @!P6 FMUL R59, R59, 0.5 ;  /* 0x3f0000003b3be820 */ /* 0x000fe20000400000 */
[----:B------:R-:W2:Y:S01]  /*15f60*/  MUFU.EX2 R58, R58 ;  /* 0x0000003a003a7308 */ /* 0x000ea20000000800 */
[----:B-1----:R-:W-:Y:S01]  /*15f70*/  @!P4 FMUL R61, R61, R61 ;  /* 0x0000003d3d3dc220 */ /* 0x002fe20000400000 */
[----:B------:R-:W-:-:S06]  /*15f80*/  FSETP.GEU.AND P4, PT, R63, -126, PT ;  /* 0xc2fc00003f00780b */ /* 0x000fcc0003f8e000 */
[----:B------:R-:W1:Y:S01]  /*15f90*/  MUFU.EX2 R59, R59 ;  /* 0x0000003b003b7308 */ /* 0x000e620000000800 */
[----:B------:R-:W-:-:S06]  /*15fa0*/  @!P3 FMUL R62, R62, 0.5 ;  /* 0x3f0000003e3eb820 */ /* 0x000fcc0000400000 */
[----:B------:R-:W-:Y:S01]  /*15fb0*/  @!P4 FMUL R63, R63, 0.5 ;  /* 0x3f0000003f3fc820 */ /* 0x000fe20000400000 */
[----:B------:R-:W3:Y:S01]  /*15fc0*/  MUFU.EX2 R62, R62 ;  /* 0x0000003e003e7308 */ /* 0x000ee20000000800 */
[----:B--2---:R-:W-:Y:S01]  /*15fd0*/  @!P5 FMUL R58, R58, R58 ;  /* 0x0000003a3a3ad220 */ /* 0x004fe20000400000 */
[----:B------:R-:W-:-:S06]  /*15fe0*/  FSETP.GEU.AND P5, PT, R64, -126, PT ;  /* 0xc2fc00004000780b */ /* 0x000fcc0003fae000 */
[----:B------:R-:W2:Y:S01]  /*15ff0*/  MUFU.EX2 R63, R63 ;  /* 0x0000003f003f7308 */ /* 0x000ea20000000800 */
[----:B-1----:R-:W-:Y:S01]  /*16000*/  @!P6 FMUL R59, R59, R59 ;  /* 0x0000003b3b3be220 */ /* 0x002fe20000400000 */
[----:B------:R-:W-:Y:S01]  /*16010*/  FSETP.GEU.AND P6, PT, R65, -126, PT ;  /* 0xc2fc00004100780b */ /* 0x000fe20003fce000 */
[----:B------:R-:W-:Y:S02]  /*16020*/  WARPGROUP.DEPBAR.LE gsb0, 0x0 ;  /* 0x00008000000079c5 */ /* 0x000fe40000010000 */
[----:B------:R-:W-:Y:S01]  /*16030*/  WARPGROUP.ARRIVE ;  /* 0x00000000000079c5 */ /* 0x000fe20000000000 */
[----:B---3--:R-:W-:Y:S01]  /*16040*/  @!P3 FMUL R62, R62, R62 ;  /* 0x0000003e3e3eb220 */ /* 0x008fe20000400000 */
[----:B------:R-:W-:Y:S01]  /*16050*/  FSETP.GEU.AND P3, PT, R68, -126, PT ;  /* 0xc2fc00004400780b */ /* 0x000fe20003f6e000 */
[----:B------:R-:W-:-:S03]  /*16060*/  @!P5 FMUL R64, R64, 0.5 ;  /* 0x3f0000004040d820 */ /* 0x000fc60000400000 */
[----:B------:R-:W-:Y:S01]  /*16070*/  HGMMA.64x16x16.F32.BF16 R152, R24, gdesc[UR20].tnspB, R152, gsb0 ;  /* 0x4020001418987df0 */ /* 0x000fe20008001898 */
[----:B------:R-:W-:Y:S01]  /*16080*/  R2UR UR22, R28 ;  /* 0x000000001c1672ca */ /* 0x000fe200000e0000 */
[----:B------:R-:W-:Y:S01]  /*16090*/  VIADD R28, R220, 0x860 ;  /* 0x00000860dc1c7836 */ /* 0x000fe20000000000 */
[----:B------:R-:W-:Y:S01]  /*160a0*/  R2UR UR23, R29 ;  /* 0x000000001d1772ca */ /* 0x000fe200000e0000 */
[----:B--2---:R-:W-:Y:S01]  /*160b0*/  @!P4 FMUL R63, R63, R63 ;  /* 0x0000003f3f3fc220 */ /* 0x004fe20000400000 */
[----:B------:R-:W-:Y:S01]  /*160c0*/  MOV R29, 0xc0000010 ;  /* 0xc0000010001d7802 */ /* 0x000fe20000000f00 */
[----:B------:R-:W-:Y:S01]  /*160d0*/  @!P6 FMUL R65, R65, 0.5 ;  /* 0x3f0000004141e820 */ /* 0x000fe20000400000 */
[----:B------:R-:W-:Y:S01]  /*160e0*/  FSETP.GEU.AND P4, PT, R69, -126, PT ;  /* 0xc2fc00004500780b */ /* 0x000fe20003f8e000 */
[----:B------:R-:W1:Y:S01]  /*160f0*/  MUFU.EX2 R64, R64 ;  /* 0x0000004000407308 */ /* 0x000e620000000800 */
[----:B------:R-:W-:-:S07]  /*16100*/  @!P3 FMUL R68, R68, 0.5 ;  /* 0x3f0000004444b820 */ /* 0x000fce0000400000 */
[----:B------:R-:W2:Y:S04]  /*16110*/  MUFU.EX2 R65, R65 ;  /* 0x0000004100417308 */ /* 0x000ea80000000800 */
[----:B------:R-:W-:-:S04]  /*16120*/  @!P4 FMUL R69, R69, 0.5 ;  /* 0x3f0000004545c820 */ /* 0x000fc80000400000 */
        /* <DEDUP_REMOVED lines=8> */
[----:B------:R-:W-:Y:S02]  /*161b0*/  WARPGROUP.DEPBAR.LE gsb0, 0x0 ;  /* 0x00008000000079c5 */ /* 0x000fe40000010000 */
[----:B------:R-:W-:Y:S01]  /*161c0*/  FADD R25, R34, R223 ;  /* 0x000000df22197221 */ /* 0x000fe20000000000 */
[----:B------:R-:W-:Y:S01]  /*161d0*/  F2FP.BF16.F32.PACK_AB R24, R31, R32 ;  /* 0x000000201f18723e */ /* 0x000fe200000010ff */
[----:B------:R-:W-:Y:S01]  /*161e0*/  IMAD.MOV.U32 R31, RZ, RZ, -0x3ffffff0 ;  /* 0xc0000010ff1f7424 */ /* 0x000fe200078e00ff */
[----:B------:R-:W-:Y:S01]  /*161f0*/  F2FP.BF16.F32.PACK_AB R26, R224, R223 ;  /* 0x000000dfe01a723e */ /* 0x000fe200000010ff */
[----:B------:R-:W-:Y:S01]  /*16200*/  FADD R35, R25, R224 ;  /* 0x000000e019237221 */ /* 0x000fe20000000000 */
[----:B------:R-:W-:Y:S01]  /*16210*/  FADD R25, R30, R225 ;  /* 0x000000e11e197221 */ /* 0x000fe20000000000 */
[----:B-1----:R-:W-:Y:S01]  /*16220*/  @!P4 FMUL R69, R69, R69 ;  /* 0x000000454545c220 */ /* 0x002fe20000400000 */
[----:B------:R-:W-:Y:S01]  /*16230*/  FSETP.GEU.AND P3, PT, R70, -126, PT ;  /* 0xc2fc00004600780b */ /* 0x000fe20003f6e000 */
[----:B------:R-:W-:Y:S01]  /*16240*/  @!P6 FMUL R67, R67, 0.5 ;  /* 0x3f0000004343e820 */ /* 0x000fe20000400000 */
[----:B------:R-:W-:Y:S01]  /*16250*/  FADD R27, R25, R226 ;  /* 0x000000e2191b7221 */ /* 0x000fe20000000000 */
[----:B------:R-:W-:Y:S01]  /*16260*/  F2FP.BF16.F32.PACK_AB R25, R226, R225 ;  /* 0x000000e1e219723e */ /* 0x000fe200000010ff */
[----:B------:R-:W1:Y:S01]  /*16270*/  MUFU.EX2 R66, R66 ;  /* 0x0000004200427308 */ /* 0x000e620000000800 */
[----:B------:R-:W-:Y:S01]  /*16280*/  FSETP.GEU.AND P4, PT, R71, -126, PT ;  /* 0xc2fc00004700780b */ /* 0x000fe20003f8e000 */
[----:B------:R-:W-:Y:S01]  /*16290*/  FADD R30, R27, R38 ;  /* 0x000000261b1e7221 */ /* 0x000fe20000000000 */
[----:B------:R-:W-:-:S02]  /*162a0*/  F2FP.BF16.F32.PACK_AB R27, R39, R38 ;  /* 0x00000026271b723e */ /* 0x000fc400000010ff */
[----:B------:R-:W-:Y:S01]  /*162b0*/  MOV R38, UR4 ;  /* 0x0000000400267c02 */ /* 0x000fe20008000f00 */
[----:B------:R-:W-:Y:S01]  /*162c0*/  FADD R221, R30, R39 ;  /* 0x000000271edd7221 */ /* 0x000fe20000000000 */
[----:B------:R-:W-:Y:S01]  /*162d0*/  WARPGROUP.ARRIVE ;  /* 0x00000000000079c5 */ /* 0x000fe20000000000 */
[----:B------:R-:W-:Y:S02]  /*162e0*/  VIADD R30, R220, 0xa60 ;  /* 0x00000a60dc1e7836 */ /* 0x000fe40000000000 */
[----:B------:R-:W-:Y:S01]  /*162f0*/  @!P3 FMUL R70, R70, 0.5 ;  /* 0x3f0000004646b820 */ /* 0x000fe20000400000 */
[----:B------:R-:W2:Y:S01]  /*16300*/  MUFU.EX2 R67, R67 ;  /* 0x0000004300437308 */ /* 0x000ea20000000800 */
[----:B------:R-:W-:Y:S01]  /*16310*/  R2UR UR4, R38 ;  /* 0x00000000260472ca */ /* 0x000fe200000e0000 */
[----:B------:R-:W-:Y:S01]  /*16320*/  HGMMA.64x16x16.F32.BF16 R200, R24, gdesc[UR24].tnspB, R200, gsb0 ;  /* 0x4020001818c87df0 */ /* 0x000fe200080018c8 */
[----:B------:R-:W-:Y:S01]  /*16330*/  R2UR UR26, R28 ;  /* 0x000000001c1a72ca */ /* 0x000fe200000e0000 */
[----:B------:R-:W-:Y:S01]  /*16340*/  VIADD R28, R220, 0x80 ;  /* 0x00000080dc1c7836 */ /* 0x000fe20000000000 */
[----:B------:R-:W-:Y:S01]  /*16350*/  R2UR UR27, R29 ;  /* 0x000000001d1b72ca */ /* 0x000fe200000e0000 */
[----:B------:R-:W-:-:S02]  /*16360*/  IMAD.MOV.U32 R29, RZ, RZ, -0x3ffffff0 ;  /* 0xc0000010ff1d7424 */ /* 0x000fc400078e00ff */
[----:B------:R-:W-:Y:S01]  /*16370*/  @!P4 FMUL R71, R71, 0.5 ;  /* 0x3f0000004747c820 */ /* 0x000fe20000400000 */
        /* <DEDUP_REMOVED lines=23> */
[----:B------:R-:W-:Y:S01]  /*164f0*/  VIADD R30, R220, 0xc60 ;  /* 0x00000c60dc1e7836 */ /* 0x000fe20000000000 */
[----:B------:R-:W-:Y:S02]  /*16500*/  R2UR UR31, R31 ;  /* 0x000000001f1f72ca */ /* 0x000fe400000e0000 */
[----:B------:R-:W2:Y:S01]  /*16510*/  MUFU.EX2 R77, R77 ;  /* 0x0000004d004d7308 */ /* 0x000ea20000000800 */
[----:B------:R-:W-:Y:S01]  /*16520*/  MOV R31, 0xc0000010 ;  /* 0xc0000010001f7802 */ /* 0x000fe20000000f00 */
[----:B-1----:R-:W-:Y:S01]  /*16530*/  @!P6 FMUL R73, R73, R73 ;  /* 0x000000494949e220 */ /* 0x002fe20000400000 */
        /* <DEDUP_REMOVED lines=21> */
[----:B------:R-:W-:Y:S01]  /*16690*/  VIADD R30, R220, 0x280 ;  /* 0x00000280dc1e7836 */ /* 0x000fe20000000000 */
[----:B------:R-:W-:Y:S01]  /*166a0*/  R2UR UR35, R31 ;  /* 0x000000001f2372ca */ /* 0x000fe200000e0000 */
[----:B---3--:R-:W-:Y:S01]  /*166b0*/  @!P3 FMUL R78, R78, R78 ;  /* 0x0000004e4e4eb220 */ /* 0x008fe20000400000 */
[----:B------:R-:W-:Y:S01]  /*166c0*/  MOV R31, 0xc0000010 ;  /* 0xc0000010001f7802 */ /* 0x000fe20000000f00 */
[----:B------:R-:W-:Y:S01]  /*166d0*/  @!P5 FMUL R80, R80, 0.5 ;  /* 0x3f0000005050d820 */ /* 0x000fe20000400000 */
[----:B------:R-:W-:-:S04]  /*166e0*/  FSETP.GEU.AND P3, PT, R84, -126, PT ;  /* 0xc2fc00005400780b */ /* 0x000fc80003f6e000 */
[----:B------:R-:W-:Y:S01]  /*166f0*/  @!P6 FMUL R81, R81, 0.5 ;  /* 0x3f0000005151e820 */ /* 0x000fe20000400000 */
[----:B-1----:R-:W-:Y:S01]  /*16700*/  @!P4 FMUL R79, R79, R79 ;  /* 0x0000004f4f4fc220 */ /* 0x002fe20000400000 */
[C---:B------:R-:W-:Y:S01]  /*16710*/  FSETP.GEU.AND P4, PT, R85.reuse, -126, PT ;  /* 0xc2fc00005500780b */ /* 0x040fe20003f8e000 */
[----:B------:R-:W1:Y:S06]  /*16720*/  MUFU.EX2 R80, R80 ;  /* 0x0000005000507308 */ /* 0x000e6c0000000800 */
[----:B------:R-:W-:Y:S02]  /*16730*/  @!P3 FMUL R84, R84, 0.5 ;  /* 0x3f0000005454b820 */ /* 0x000fe40000400000 */
[----:B------:R-:W2:Y:S04]  /*16740*/  MUFU.EX2 R81, R81 ;  /* 0x0000005100517308 */ /* 0x000ea80000000800 */
[----:B------:R-:W-:-:S04]  /*16750*/  @!P4 FMUL R85, R85, 0.5 ;  /* 0x3f0000005555c820 */ /* 0x000fc80000400000 */
[----:B------:R-:W3:Y:S01]  /*16760*/  MUFU.EX2 R84, R84 ;  /* 0x0000005400547308 */ /* 0x000ee20000000800 */
[----:B-1----:R-:W-:Y:S01]  /*16770*/  @!P5 FMUL R80, R80, R80 ;  /* 0x000000505050d220 */ /* 0x002fe20000400000 */
[----:B------:R-:W-:-:S06]  /*16780*/  FSETP.GEU.AND P5, PT, R82, -126, PT ;  /* 0xc2fc00005200780b */ /* 0x000fcc0003fae000 */
[----:B------:R-:W1:Y:S01]  /*16790*/  MUFU.EX2 R85, R85 ;  /* 0x0000005500557308 */ /* 0x000e620000000800 */
[----:B--2---:R-:W-:Y:S01]  /*167a0*/  @!P6 FMUL R81, R81, R81 ;  /* 0x000000515151e220 */ /* 0x004fe20000400000 */
[----:B------:R-:W-:Y:S01]  /*167b0*/  FSETP.GEU.AND P6, PT, R83, -126, PT ;  /* 0xc2fc00005300780b */ /* 0x000fe20003fce000 */
[----:B------:R-:W-:Y:S02]  /*167c0*/  WARPGROUP.DEPBAR.LE gsb0, 0x0 ;  /* 0x00008000000079c5 */ /* 0x000fe40000010000 */
[----:B------:R-:W-:Y:S02]  /*167d0*/  WARPGROUP.ARRIVE ;  /* 0x00000000000079c5 */ /* 0x000fe40000000000 */
[----:B------:R-:W-:Y:S01]  /*167e0*/  @!P5 FMUL R82, R82, 0.5 ;  /* 0x3f0000005252d820 */ /* 0x000fe20000400000 */
[----:B---3--:R-:W-:Y:S01]  /*167f0*/  @!P3 FMUL R84, R84, R84 ;  /* 0x000000545454b220 */ /* 0x008fe20000400000 */
[----:B------:R-:W-:Y:S02]  /*16800*/  FSETP.GEU.AND P3, PT, R86, -126, PT ;  /* 0xc2fc00005600780b */ /* 0x000fe40003f6e000 */
[----:B------:R-:W-:Y:S01]  /*16810*/  HGMMA.64x16x16.F32.BF16 R176, R24, gdesc[UR36].tnspB, R176, gsb0 ;  /* 0x4020002418b07df0 */ /* 0x000fe200080018b0 */
[----:B------:R-:W-:Y:S01]  /*16820*/  R2UR UR38, R28 ;  /* 0x000000001c2672ca */ /* 0x000fe200000e0000 */
[----:B------:R-:W-:Y:S01]  /*16830*/  VIADD R28, R220, 0x480 ;  /* 0x00000480dc1c7836 */ /* 0x000fe20000000000 */
[----:B------:R-:W-:Y:S01]  /*16840*/  R2UR UR39, R29 ;  /* 0x000000001d2772ca */ /* 0x000fe200000e0000 */
[----:B------:R-:W-:-:S02]  /*16850*/  IMAD.MOV.U32 R29, RZ, RZ, -0x3ffffff0 ;  /* 0xc0000010ff1d7424 */ /* 0x000fc400078e00ff */
[----:B-1----:R-:W-:Y:S01]  /*16860*/  @!P4 FMUL R85, R85, R85 ;  /* 0x000000555555c220 */ /* 0x002fe20000400000 */
[----:B------:R-:W-:Y:S01]  /*16870*/  FSETP.GEU.AND P4, PT, R87, -126, PT ;  /* 0xc2fc00005700780b */ /* 0x000fe20003f8e000 */
[----:B------:R-:W-:Y:S01]  /*16880*/  @!P6 FMUL R83, R83, 0.5 ;  /* 0x3f0000005353e820 */ /* 0x000fe20000400000 */
[----:B------:R-:W1:Y:S02]  /*16890*/  MUFU.EX2 R82, R82 ;  /* 0x0000005200527308 */ /* 0x000e640000000800 */
[----:B------:R-:W-:-:S06]  /*168a0*/  @!P3 FMUL R86, R86, 0.5 ;  /* 0x3f0000005656b820 */ /* 0x000fcc0000400000 */
[----:B------:R-:W2:Y:S03]  /*168b0*/  MUFU.EX2 R83, R83 ;  /* 0x0000005300537308 */ /* 0x000ea60000000800 */
[----:B------:R-:W-:-:S05]  /*168c0*/  @!P4 FMUL R87, R87, 0.5 ;  /* 0x3f0000005757c820 */ /* 0x000fca0000400000 */
        /* <DEDUP_REMOVED lines=9> */
[----:B------:R-:W-:Y:S01]  /*16960*/  WARPGROUP.ARRIVE ;  /* 0x00000000000079c5 */ /* 0x000fe20000000000 */
[----:B------:R-:W-:Y:S01]  /*16970*/  FSETP.GEU.AND P3, PT, R92, -126, PT ;  /* 0xc2fc00005c00780b */ /* 0x000fe20003f6e000 */
[----:B------:R-:W2:Y:S02]  /*16980*/  MUFU.EX2 R88, R88 ;  /* 0x0000005800587308 */ /* 0x000ea40000000800 */
[----:B------:R-:W-:Y:S01]  /*16990*/  @!P6 FMUL R89, R89, 0.5 ;  /* 0x3f0000005959e820 */ /* 0x000fe20000400000 */
[----:B-1----:R-:W-:Y:S01]  /*169a0*/  @!P4 FMUL R87, R87, R87 ;  /* 0x000000575757c220 */ /* 0x002fe20000400000 */
[----:B------:R-:W-:Y:S01]  /*169b0*/  HGMMA.64x16x16.F32.BF16 R168, R24, gdesc[UR44].tnspB, R168, gsb0 ;  /* 0x4020002c18a87df0 */ /* 0x000fe200080018a8 */
[----:B------:R-:W-:Y:S01]  /*169c0*/  R2UR UR46, R30 ;  /* 0x000000001e2e72ca */ /* 0x000fe200000e0000 */
[----:B------:R-:W-:Y:S01]  /*169d0*/  FADD R30, R35, R40 ;  /* 0x00000028231e7221 */ /* 0x000fe20000000000 */
[----:B------:R-:W-:Y:S01]  /*169e0*/  R2UR UR47, R31 ;  /* 0x000000001f2f72ca */ /* 0x000fe200000e0000 */
[----:B------:R-:W-:Y:S01]  /*169f0*/  IMAD.MOV.U32 R31, RZ, RZ, -0x3ffffff0 ;  /* 0xc0000010ff1f7424 */ /* 0x000fe200078e00ff */
[----:B------:R-:W-:Y:S01]  /*16a00*/  FSETP.GEU.AND P4, PT, R93, -126, PT ;  /* 0xc2fc00005d00780b */ /* 0x000fe20003f8e000 */
[----:B------:R-:W1:Y:S02]  /*16a10*/  MUFU.EX2 R89, R89 ;  /* 0x0000005900597308 */ /* 0x000e640000000800 */
[----:B------:R-:W-:Y:S01]  /*16a20*/  @!P3 FMUL R92, R92, 0.5 ;  /* 0x3f0000005c5cb820 */ /* 0x000fe20000400000 */
[----:B------:R-:W-:Y:S01]  /*16a30*/  R2UR UR17, R31 ;  /* 0x000000001f1172ca */ /* 0x000fe200000e0000 */
[----:B------:R-:W-:-:S02]  /*16a40*/  IMAD.MOV.U32 R31, RZ, RZ, -0x3ffffff0 ;  /* 0xc0000010ff1f7424 */ /* 0x000fc400078e00ff */
[----:B--2---:R-:W-:Y:S02]  /*16a50*/  @!P5 FMUL R88, R88, R88 ;  /* 0x000000585858d220 */ /* 0x004fe40000400000 */
[----:B------:R-:W2:Y:S01]  /*16a60*/  MUFU.EX2 R92, R92 ;  /* 0x0000005c005c7308 */ /* 0x000ea20000000800 */
[----:B------:R-:W-:Y:S02]  /*16a70*/  R2UR UR21, R31 ;  /* 0x000000001f1572ca */ /* 0x000fe400000e0000 */
[----:B------:R-:W-:Y:S01]  /*16a80*/  MOV R31, 0xc0000010 ;  /* 0xc0000010001f7802 */ /* 0x000fe20000000f00 */
[----:B------:R-:W-:Y:S01]  /*16a90*/  @!P4 FMUL R93, R93, 0.5 ;  /* 0x3f0000005d5dc820 */ /* 0x000fe20000400000 */
[----:B------:R-:W-:Y:S02]  /*16aa0*/  FSETP.GEU.AND P5, PT, R90, -126, PT ;  /* 0xc2fc00005a00780b */ /* 0x000fe40003fae000 */
[----:B------:R-:W-:Y:S01]  /*16ab0*/  R2UR UR13, R31 ;  /* 0x000000001f0d72ca */ /* 0x000fe200000e0000 */
[----:B------:R-:W-:-:S02]  /*16ac0*/  IMAD.MOV.U32 R31, RZ, RZ, -0x3ffffff0 ;  /* 0xc0000010ff1f7424 */ /* 0x000fc400078e00ff */
[----:B-1----:R-:W-:Y:S01]  /*16ad0*/  @!P6 FMUL R89, R89, R89 ;  /* 0x000000595959e220 */ /* 0x002fe20000400000 */
[----:B------:R-:W1:Y:S01]  /*16ae0*/  MUFU.EX2 R93, R93 ;  /* 0x0000005d005d7308 */ /* 0x000e620000000800 */
[----:B------:R-:W-:Y:S01]  /*16af0*/  FSETP.GEU.AND P6, PT, R91, -126, PT ;  /* 0xc2fc00005b00780b */ /* 0x000fe20003fce000 */
[----:B--2---:R-:W-:Y:S01]  /*16b00*/  @!P3 FMUL R92, R92, R92 ;  /* 0x0000005c5c5cb220 */ /* 0x004fe20000400000 */
[----:B------:R-:W-:-:S04]  /*16b10*/  FSETP.GEU.AND P3, PT, R94, -126, PT ;  /* 0xc2fc00005e00780b */ /* 0x000fc80003f6e000 */
[----:B------:R-:W-:-:S07]  /*16b20*/  @!P5 FMUL R90, R90, 0.5 ;  /* 0x3f0000005a5ad820 */ /* 0x000fce0000400000 */
[----:B------:R-:W-:Y:S01]  /*16b30*/  @!P6 FMUL R91, R91, 0.5 ;  /* 0x3f0000005b5be820 */ /* 0x000fe20000400000 */
[----:B------:R-:W2:Y:S01]  /*16b40*/  MUFU.EX2 R90, R90 ;  /* 0x0000005a005a7308 */ /* 0x000ea20000000800 */
[----:B-1----:R-:W-:Y:S01]  /*16b50*/  @!P4 FMUL R93, R93, R93 ;  /* 0x0000005d5d5dc220 */ /* 0x002fe20000400000 */
[----:B------:R-:W-:Y:S02]  /*16b60*/  WARPGROUP.DEPBAR.LE gsb0, 0x0 ;  /* 0x00008000000079c5 */ /* 0x000fe40000010000 */
[----:B------:R-:W-:Y:S01]  /*16b70*/  WARPGROUP.ARRIVE ;  /* 0x00000000000079c5 */ /* 0x000fe20000000000 */
[----:B------:R-:W-:Y:S01]  /*16b80*/  FSETP.GEU.AND P4, PT, R95, -126, PT ;  /* 0xc2fc00005f00780b */ /* 0x000fe20003f8e000 */
[----:B------:R-:W-:Y:S02]  /*16b90*/  @!P3 FMUL R94, R94, 0.5 ;  /* 0x3f0000005e5eb820 */ /* 0x000fe40000400000 */
[----:B------:R-:W1:Y:S02]  /*16ba0*/  MUFU.EX2 R91, R91 ;  /* 0x0000005b005b7308 */ /* 0x000e640000000800 */
[----:B------:R-:W-:Y:S01]  /*16bb0*/  HGMMA.64x16x16.F32.BF16 R160, R24, gdesc[UR48].tnspB, R160, gsb0 ;  /* 0x4020003018a07df0 */ /* 0x000fe200080018a0 */
[----:B------:R-:W-:Y:S01]  /*16bc0*/  R2UR UR50, R28 ;  /* 0x000000001c3272ca */ /* 0x000fe200000e0000 */
[----:B------:R-:W-:Y:S01]  /*16bd0*/  VIADD R28, R220, 0x680 ;  /* 0x00000680dc1c7836 */ /* 0x000fe20000000000 */
[----:B------:R-:W-:Y:S01]  /*16be0*/  R2UR UR51, R29 ;  /* 0x000000001d3372ca */ /* 0x000fe200000e0000 */
[----:B------:R-:W-:-:S02]  /*16bf0*/  IMAD.MOV.U32 R29, RZ, RZ, -0x3ffffff0 ;  /* 0xc0000010ff1d7424 */ /* 0x000fc400078e00ff */
[----:B------:R-:W3:Y:S01]  /*16c00*/  MUFU.EX2 R94, R94 ;  /* 0x0000005e005e7308 */ /* 0x000ee20000000800 */
[----:B--2---:R-:W-:Y:S01]  /*16c10*/  @!P5 FMUL R90, R90, R90 ;  /* 0x0000005a5a5ad220 */ /* 0x004fe20000400000 */
[----:B------:R-:W-:Y:S01]  /*16c20*/  FSETP.GEU.AND P5, PT, R96, -126, PT ;  /* 0xc2fc00006000780b */ /* 0x000fe20003fae000 */
[----:B------:R-:W-:-:S06]  /*16c30*/  @!P4 FMUL R95, R95, 0.5 ;  /* 0x3f0000005f5fc820 */ /* 0x000fcc0000400000 */
[----:B------:R-:W2:Y:S01]  /*16c40*/  MUFU.EX2 R95, R95 ;  /* 0x0000005f005f7308 */ /* 0x000ea20000000800 */
        /* <DEDUP_REMOVED lines=10> */
[----:B------:R-:W-:Y:S01]  /*16cf0*/  @!P3 FMUL R100, R100, 0.5 ;  /* 0x3f0000006464b820 */ /* 0x000fe20000400000 */
[----:B------:R-:W-:Y:S02]  /*16d00*/  WARPGROUP.DEPBAR.LE gsb0, 0x0 ;  /* 0x00008000000079c5 */ /* 0x000fe40000010000 */
[----:B------:R-:W-:-:S05]  /*16d10*/  WARPGROUP.ARRIVE ;  /* 0x00000000000079c5 */ /* 0x000fca0000000000 */
[----:B------:R-:W-:Y:S01]  /*16d20*/  @!P4 FMUL R101, R101, 0.5 ;  /* 0x3f0000006565c820 */ /* 0x000fe20000400000 */
[----:B------:R-:W3:Y:S01]  /*16d30*/  MUFU.EX2 R100, R100 ;  /* 0x0000006400647308 */ /* 0x000ee20000000800 */
[----:B-1----:R-:W-:Y:S01]  /*16d40*/  @!P5 FMUL R96, R96, R96 ;  /* 0x000000606060d220 */ /* 0x002fe20000400000 */
[----:B------:R-:W-:Y:S01]  /*16d50*/  FSETP.GEU.AND P5, PT, R98, -126, PT ;  /* 0xc2fc00006200780b */ /* 0x000fe20003fae000 */
[----:B------:R-:W-:Y:S01]  /*16d60*/  HGMMA.64x16x16.F32.BF16 R152, R24, gdesc[UR52].tnspB, R152, gsb0 ;  /* 0x4020003418987df0 */ /* 0x000fe20008001898 */
[----:B------:R-:W-:Y:S01]  /*16d70*/  R2UR UR54, R28 ;  /* 0x000000001c3672ca */ /* 0x000fe200000e0000 */
[----:B------:R-:W-:Y:S01]  /*16d80*/  FADD R28, R221, R228 ;  /* 0x000000e4dd1c7221 */ /* 0x000fe20000000000 */
[----:B------:R-:W-:Y:S01]  /*16d90*/  R2UR UR55, R29 ;  /* 0x000000001d3772ca */ /* 0x000fe200000e0000 */
[----:B------:R-:W-:Y:S01]  /*16da0*/  IMAD.MOV.U32 R29, RZ, RZ, -0x3ffffff0 ;  /* 0xc0000010ff1d7424 */ /* 0x000fe200078e00ff */
[----:B------:R-:W1:Y:S01]  /*16db0*/  MUFU.EX2 R101, R101 ;  /* 0x0000006500657308 */ /* 0x000e620000000800 */
[----:B--2---:R-:W-:Y:S01]  /*16dc0*/  @!P6 FMUL R97, R97, R97 ;  /* 0x000000616161e220 */ /* 0x004fe20000400000 */
[----:B------:R-:W-:Y:S01]  /*16dd0*/  FSETP.GEU.AND P6, PT, R99, -126, PT ;  /* 0xc2fc00006300780b */ /* 0x000fe20003fce000 */
[----:B------:R-:W-:-:S04]  /*16de0*/  IMAD.MOV.U32 R221, RZ, RZ, -0x3ffffff0 ;  /* 0xc0000010ffdd7424 */ /* 0x000fc800078e00ff */
        /* <DEDUP_REMOVED lines=8> */
[----:B------:R-:W-:-:S07]  /*16e70*/  @!P3 FMUL R102, R102, 0.5 ;  /* 0x3f0000006666b820 */ /* 0x000fce0000400000 */
[----:B------:R-:W3:Y:S01]  /*16e80*/  MUFU.EX2 R102, R102 ;  /* 0x0000006600667308 */ /* 0x000ee20000000800 */
[----:B--2---:R-:W-:Y:S01]  /*16e90*/  @!P5 FMUL R98, R98, R98 ;  /* 0x000000626262d220 */ /* 0x004fe20000400000 */
[----:B------:R-:W-:Y:S01]  /*16ea0*/  @!P4 FMUL R103, R103, 0.5 ;  /* 0x3f0000006767c820 */ /* 0x000fe20000400000 */
[----:B------:R-:W-:Y:S01]  /*16eb0*/  FSETP.GEU.AND P5, PT, R104, -126, PT ;  /* 0xc2fc00006800780b */ /* 0x000fe20003fae000 */
[----:B------:R-:W-:Y:S02]  /*16ec0*/  WARPGROUP.DEPBAR.LE gsb0, 0x0 ;  /* 0x00008000000079c5 */ /* 0x000fe40000010000 */
[----:B------:R-:W-:Y:S01]  /*16ed0*/  FADD R25, R30, R41 ;  /* 0x000000291e197221 */ /* 0x000fe20000000000 */
[----:B------:R-:W-:Y:S01]  /*16ee0*/  FADD R27, R28, R229 ;  /* 0x000000e51c1b7221 */ /* 0x000fe20000000000 */
[----:B------:R-:W-:Y:S01]  /*16ef0*/  F2FP.BF16.F32.PACK_AB R24, R41, R40 ;  /* 0x000000282918723e */ /* 0x000fe200000010ff */
[----:B------:R-:W2:Y:S01]  /*16f00*/  MUFU.EX2 R103, R103 ;  /* 0x0000006700677308 */ /* 0x000ea20000000800 */
[----:B------:R-:W-:Y:S01]  /*16f10*/  FADD R26, R25, R44 ;  /* 0x0000002c191a7221 */ /* 0x000fe20000000000 */
[----:B------:R-:W-:Y:S01]  /*16f20*/  FADD R30, R27, R46 ;  /* 0x0000002e1b1e7221 */ /* 0x000fe20000000000 */
[----:B------:R-:W-:Y:S01]  /*16f30*/  F2FP.BF16.F32.PACK_AB R25, R229, R228 ;  /* 0x000000e4e519723e */ /* 0x000fe200000010ff */
[----:B-1----:R-:W-:Y:S01]  /*16f40*/  @!P6 FMUL R99, R99, R99 ;  /* 0x000000636363e220 */ /* 0x002fe20000400000 */
[----:B------:R-:W-:Y:S01]  /*16f50*/  FADD R35, R26, R45 ;  /* 0x0000002d1a237221 */ /* 0x000fe20000000000 */
[----:B------:R-:W-:Y:S01]  /*16f60*/  F2FP.BF16.F32.PACK_AB R26, R45, R44 ;  /* 0x0000002c2d1a723e */ /* 0x000fe200000010ff */
[----:B------:R-:W-:Y:S01]  /*16f70*/  FADD R39, R30, R47 ;  /* 0x0000002f1e277221 */ /* 0x000fe20000000000 */
[----:B------:R-:W-:Y:S01]  /*16f80*/  F2FP.BF16.F32.PACK_AB R27, R47, R46 ;  /* 0x0000002e2f1b723e */ /* 0x000fe200000010ff */
[C---:B------:R-:W-:Y:S01]  /*16f90*/  VIADD R30, R220.reuse, 0xa80 ;  /* 0x00000a80dc1e7836 */ /* 0x040fe20000000000 */
[----:B------:R-:W-:Y:S01]  /*16fa0*/  IADD3 R28, R220, 0x880, RZ ;  /* 0x00000880dc1c7810 */ /* 0x000fe20007ffe0ff */
[----:B---3--:R-:W-:Y:S01]  /*16fb0*/  @!P3 FMUL R102, R102, R102 ;  /* 0x000000666666b220 */ /* 0x008fe20000400000 */
[----:B------:R-:W-:Y:S01]  /*16fc0*/  WARPGROUP.ARRIVE ;  /* 0x00000000000079c5 */ /* 0x000fe20000000000 */
[----:B------:R-:W-:Y:S01]  /*16fd0*/  FSETP.GEU.AND P6, PT, R105, -126, PT ;  /* 0xc2fc00006900780b */ /* 0x000fe20003fce000 */
[----:B------:R-:W-:Y:S01]  /*16fe0*/  @!P5 FMUL R104, R104, 0.5 ;  /* 0x3f0000006868d820 */ /* 0x000fe20000400000 */
[----:B------:R-:W-:-:S02]  /*16ff0*/  R2UR UR16, R30 ;  /* 0x000000001e1072ca */ /* 0x000fc400000e0000 */
[----:B------:R-:W-:Y:S01]  /*17000*/  IADD3 R30, R220, 0xc80, RZ ;  /* 0x00000c80dc1e7810 */ /* 0x000fe20007ffe0ff */
[----:B------:R-:W-:Y:S01]  /*17010*/  HGMMA.64x16x16.F32.BF16 R200, R24, gdesc[UR56].tnspB, R200, gsb0 ;  /* 0x4020003818c87df0 */ /* 0x000fe200080018c8 */
[----:B------:R-:W-:Y:S01]  /*17020*/  R2UR UR58, R28 ;  /* 0x000000001c3a72ca */ /* 0x000fe200000e0000 */
[----:B------:R-:W-:Y:S01]  /*17030*/  VIADD R28, R220, 0xa0 ;  /* 0x000000a0dc1c7836 */ /* 0x000fe20000000000 */
[----:B------:R-:W-:Y:S01]  /*17040*/  R2UR UR20, R30 ;  /* 0x000000001e1472ca */ /* 0x000fe200000e0000 */
[----:B--2---:R-:W-:Y:S01]  /*17050*/  @!P4 FMUL R103, R103, R103 ;  /* 0x000000676767c220 */ /* 0x004fe20000400000 */
[----:B------:R-:W-:Y:S01]  /*17060*/  IADD3 R30, R220, 0x2a0, RZ ;  /* 0x000002a0dc1e7810 */ /* 0x000fe20007ffe0ff */
[----:B------:R-:W1:Y:S01]  /*17070*/  MUFU.EX2 R104, R104 ;  /* 0x0000006800687308 */ /* 0x000e620000000800 */
[----:B------:R-:W-:Y:S01]  /*17080*/  R2UR UR8, R28 ;  /* 0x000000001c0872ca */ /* 0x000fe200000e0000 */
[----:B------:R-:W-:Y:S01]  /*17090*/  VIADD R28, R220, 0x4a0 ;  /* 0x000004a0dc1c7836 */ /* 0x000fe20000000000 */
[----:B------:R-:W-:Y:S01]  /*170a0*/  R2UR UR12, R30 ;  /* 0x000000001e0c72ca */ /* 0x000fe200000e0000 */
[----:B------:R-:W-:Y:S01]  /*170b0*/  FADD R30, R35, R48 ;  /* 0x00000030231e7221 */ /* 0x000fe20000000000 */
[----:B------:R-:W-:Y:S01]  /*170c0*/  R2UR UR59, R29 ;  /* 0x000000001d3b72ca */ /* 0x000fe200000e0000 */
[----:B------:R-:W-:Y:S01]  /*170d0*/  IMAD.MOV.U32 R29, RZ, RZ, -0x3ffffff0 ;  /* 0xc0000010ff1d7424 */ /* 0x000fe200078e00ff */
[----:B------:R-:W-:Y:S01]  /*170e0*/  FSETP.GEU.AND P3, PT, R108, -126, PT ;  /* 0xc2fc00006c00780b */ /* 0x000fe20003f6e000 */
[----:B------:R-:W-:Y:S01]  /*170f0*/  @!P6 FMUL R105, R105, 0.5 ;  /* 0x3f0000006969e820 */ /* 0x000fe20000400000 */
[----:B------:R-:W-:-:S02]  /*17100*/  FSETP.GEU.AND P4, PT, R109, -126, PT ;  /* 0xc2fc00006d00780b */ /* 0x000fc40003f8e000 */
[----:B------:R-:W-:Y:S01]  /*17110*/  R2UR UR9, R29 ;  /* 0x000000001d0972ca */ /* 0x000fe200000e0000 */
[----:B------:R-:W-:Y:S02]  /*17120*/  IMAD.MOV.U32 R29, RZ, RZ, -0x3ffffff0 ;  /* 0xc0000010ff1d7424 */ /* 0x000fe400078e00ff */
[----:B------:R-:W2:Y:S01]  /*17130*/  MUFU.EX2 R105, R105 ;  /* 0x0000006900697308 */ /* 0x000ea20000000800 */
[----:B-1----:R-:W-:Y:S01]  /*17140*/  @!P5 FMUL R104, R104, R104 ;  /* 0x000000686868d220 */ /* 0x002fe20000400000 */
[----:B------:R-:W-:-:S04]  /*17150*/  FSETP.GEU.AND P5, PT, R106, -126, PT ;  /* 0xc2fc00006a00780b */ /* 0x000fc80003fae000 */
[----:B------:R-:W-:Y:S02]  /*17160*/  @!P3 FMUL R108, R108, 0.5 ;  /* 0x3f0000006c6cb820 */ /* 0x000fe40000400000 */
[----:B------:R-:W-:-:S04]  /*17170*/  @!P4 FMUL R109, R109, 0.5 ;  /* 0x3f0000006d6dc820 */ /* 0x000fc80000400000 */
[----:B------:R-:W1:Y:S01]  /*17180*/  MUFU.EX2 R108, R108 ;  /* 0x0000006c006c7308 */ /* 0x000e620000000800 */
[----:B--2---:R-:W-:Y:S01]  /*17190*/  @!P6 FMUL R105, R105, R105 ;  /* 0x000000696969e220 */ /* 0x004fe20000400000 */
[----:B------:R-:W-:Y:S01]  /*171a0*/  FSETP.GEU.AND P6, PT, R107, -126, PT ;  /* 0xc2fc00006b00780b */ /* 0x000fe20003fce000 */
[----:B------:R-:W-:-:S05]  /*171b0*/  @!P5 FMUL R106, R106, 0.5 ;  /* 0x3f0000006a6ad820 */ /* 0x000fca0000400000 */
[----:B------:R-:W2:Y:S01]  /*171c0*/  MUFU.EX2 R109, R109 ;  /* 0x0000006d006d7308 */ /* 0x000ea20000000800 */
[----:B------:R-:W-:Y:S02]  /*171d0*/  WARPGROUP.DEPBAR.LE gsb0, 0x0 ;  /* 0x00008000000079c5 */ /* 0x000fe40000010000 */
[----:B------:R-:W-:-:S05]  /*171e0*/  WARPGROUP.ARRIVE ;  /* 0x00000000000079c5 */ /* 0x000fca0000000000 */
[----:B------:R-:W3:Y:S01]  /*171f0*/  MUFU.EX2 R106, R106 ;  /* 0x0000006a006a7308 */ /* 0x000ee20000000800 */
[----:B-1----:R-:W-:Y:S01]  /*17200*/  @!P3 FMUL R108, R108, R108 ;  /* 0x0000006c6c6cb220 */ /* 0x002fe20000400000 */
[----:B------:R-:W-:Y:S01]  /*17210*/  HGMMA.64x16x16.F32.BF16 R192, R24, gdesc[UR40].tnspB, R192, gsb0 ;  /* 0x4020002818c07df0 */ /* 0x000fe200080018c0 */
[----:B------:R-:W-:Y:S01]  /*17220*/  R2UR UR43, R43 ;  /* 0x000000002b2b72ca */ /* 0x000fe200000e0000 */
[----:B------:R-:W-:Y:S01]  /*17230*/  @!P6 FMUL R107, R107, 0.5 ;  /* 0x3f0000006b6be820 */ /* 0x000fe20000400000 */
[----:B------:R-:W-:Y:S02]  /*17240*/  R2UR UR42, R218 ;  /* 0x00000000da2a72ca */ /* 0x000fe400000e0000 */
[----:B------:R-:W-:Y:S01]  /*17250*/  FSETP.GEU.AND P3, PT, R110, -126, PT ;  /* 0xc2fc00006e00780b */ /* 0x000fe20003f6e000 */
[----:B--2---:R-:W-:Y:S01]  /*17260*/  @!P4 FMUL R109, R109, R109 ;  /* 0x0000006d6d6dc220 */ /* 0x004fe20000400000 */
[----:B------:R-:W-:Y:S01]  /*17270*/  FSETP.GEU.AND P4, PT, R111, -126, PT ;  /* 0xc2fc00006f00780b */ /* 0x000fe20003f8e000 */
[----:B------:R-:W1:Y:S01]  /*17280*/  MUFU.EX2 R107, R107 ;  /* 0x0000006b006b7308 */ /* 0x000e620000000800 */
[----:B---3--:R-:W-:Y:S01]  /*17290*/  @!P5 FMUL R106, R106, R106 ;  /* 0x0000006a6a6ad220 */ /* 0x008fe20000400000 */
[----:B------:R-:W-:-:S08]  /*172a0*/  FSETP.GEU.AND P5, PT, R112, -126, PT ;  /* 0xc2fc00007000780b */ /* 0x000fd00003fae000 */
[----:B------:R-:W-:Y:S02]  /*172b0*/  @!P3 FMUL R110, R110, 0.5 ;  /* 0x3f0000006e6eb820 */ /* 0x000fe40000400000 */
[----:B------:R-:W-:-:S04]  /*172c0*/  @!P4 FMUL R111, R111, 0.5 ;  /* 0x3f0000006f6fc820 */ /* 0x000fc80000400000 */
[----:B------:R-:W2:Y:S01]  /*172d0*/  MUFU.EX2 R110, R110 ;  /* 0x0000006e006e7308 */ /* 0x000ea20000000800 */
[----:B-1----:R-:W-:Y:S01]  /*172e0*/  @!P6 FMUL R107, R107, R107 ;  /* 0x0000006b6b6be220 */ /* 0x002fe20000400000 */
[----:B------:R-:W-:Y:S01]  /*172f0*/  FSETP.GEU.AND P6, PT, R113, -126, PT ;  /* 0xc2fc00007100780b */ /* 0x000fe20003fce000 */
[----:B------:R-:W-:-:S05]  /*17300*/  @!P5 FMUL R112, R112, 0.5 ;  /* 0x3f0000007070d820 */ /* 0x000fca0000400000 */
[----:B------:R-:W1:Y:S07]  /*17310*/  MUFU.EX2 R111, R111 ;  /* 0x0000006f006f7308 */ /* 0x000e6e0000000800 */
[----:B------:R-:W-:Y:S01]  /*17320*/  @!P6 FMUL R113, R113, 0.5 ;  /* 0x3f0000007171e820 */ /* 0x000fe20000400000 */
[----:B--2---:R-:W-:Y:S01]  /*17330*/  @!P3 FMUL R110, R110, R110 ;  /* 0x0000006e6e6eb220 */ /* 0x004fe20000400000 */
[----:B------:R-:W-:Y:S02]  /*17340*/  WARPGROUP.DEPBAR.LE gsb0, 0x0 ;  /* 0x00008000000079c5 */ /* 0x000fe40000010000 */
[----:B------:R-:W-:Y:S01]  /*17350*/  WARPGROUP.ARRIVE ;  /* 0x00000000000079c5 */ /* 0x000fe20000000000 */
[----:B------:R-:W-:Y:S01]  /*17360*/  FSETP.GEU.AND P3, PT, R116, -126, PT ;  /* 0xc2fc00007400780b */ /* 0x000fe20003f6e000 */
[----:B------:R-:W2:Y:S01]  /*17370*/  MUFU.EX2 R113, R113 ;  /* 0x0000007100717308 */ /* 0x000ea20000000800 */
[----:B-1----:R-:W-:-:S03]  /*17380*/  @!P4 FMUL R111, R111, R111 ;  /* 0x0000006f6f6fc220 */ /* 0x002fc60000400000 */
[----:B------:R-:W-:Y:S01]  /*17390*/  HGMMA.64x16x16.F32.BF16 R184, R24, gdesc[UR40].tnspB, R184, gsb0 ;  /* 0x4020002818b87df0 */ /* 0x000fe200080018b8 */
[----:B------:R-:W-:Y:S02]  /*173a0*/  R2UR UR43, R219 ;  /* 0x00000000db2b72ca */ /* 0x000fe400000e0000 */
[----:B------:R-:W-:Y:S01]  /*173b0*/  R2UR UR42, R37 ;  /* 0x00000000252a72ca */ /* 0x000fe200000e0000 */
[----:B------:R-:W1:Y:S01]  /*173c0*/  MUFU.EX2 R112, R112 ;  /* 0x0000007000707308 */ /* 0x000e620000000800 */
[----:B------:R-:W-:-:S03]  /*173d0*/  FSETP.GEU.AND P4, PT, R117, -126, PT ;  /* 0xc2fc00007500780b */ /* 0x000fc60003f8e000 */
[----:B------:R-:W-:Y:S01]  /*173e0*/  @!P3 FMUL R116, R116, 0.5 ;  /* 0x3f0000007474b820 */ /* 0x000fe20000400000 */
[----:B--2---:R-:W-:-:S05]  /*173f0*/  @!P6 FMUL R113, R113, R113 ;  /* 0x000000717171e220 */ /* 0x004fca0000400000 */
[----:B------:R-:W2:Y:S01]  /*17400*/  MUFU.EX2 R116, R116 ;  /* 0x0000007400747308 */ /* 0x000ea20000000800 */
[----:B------:R-:W-:-:S03]  /*17410*/  FSETP.GEU.AND P6, PT, R115, -126, PT ;  /* 0xc2fc00007300780b */ /* 0x000fc60003fce000 */
[----:B------:R-:W-:Y:S01]  /*17420*/  @!P4 FMUL R117, R117, 0.5 ;  /* 0x3f0000007575c820 */ /* 0x000fe20000400000 */
[----:B-1----:R-:W-:Y:S01]  /*17430*/  @!P5 FMUL R112, R112, R112 ;  /* 0x000000707070d220 */ /* 0x002fe20000400000 */
[----:B------:R-:W-:-:S04]  /*17440*/  FSETP.GEU.AND P5, PT, R114, -126, PT ;  /* 0xc2fc00007200780b */ /* 0x000fc80003fae000 */
[----:B------:R-:W1:Y:S04]  /*17450*/  MUFU.EX2 R117, R117 ;  /* 0x0000007500757308 */ /* 0x000e680000000800 */
[----:B------:R-:W-:Y:S01]  /*17460*/  @!P6 FMUL R115, R115, 0.5 ;  /* 0x3f0000007373e820 */ /* 0x000fe20000400000 */
[----:B--2---:R-:W-:Y:S01]  /*17470*/  @!P3 FMUL R116, R116, R116 ;  /* 0x000000747474b220 */ /* 0x004fe20000400000 */
[----:B------:R-:W-:-:S04]  /*17480*/  FSETP.GEU.AND P3, PT, R118, -126, PT ;  /* 0xc2fc00007600780b */ /* 0x000fc80003f6e000 */
[----:B------:R-:W2:Y:S01]  /*17490*/  MUFU.EX2 R115, R115 ;  /* 0x0000007300737308 */ /* 0x000ea20000000800 */
[----:B------:R-:W-:Y:S01]  /*174a0*/  @!P5 FMUL R114, R114, 0.5 ;  /* 0x3f0000007272d820 */ /* 0x000fe20000400000 */
[----:B-1----:R-:W-:Y:S01]  /*174b0*/  @!P4 FMUL R117, R117, R117 ;  /* 0x000000757575c220 */ /* 0x002fe20000400000 */
[----:B------:R-:W-:Y:S02]  /*174c0*/  WARPGROUP.DEPBAR.LE gsb0, 0x0 ;  /* 0x00008000000079c5 */ /* 0x000fe40000010000 */
[----:B------:R-:W-:Y:S01]  /*174d0*/  WARPGROUP.ARRIVE ;  /* 0x00000000000079c5 */ /* 0x000fe20000000000 */
[----:B------:R-:W-:-:S03]  /*174e0*/  FSETP.GEU.AND P4, PT, R119, -126, PT ;  /* 0xc2fc00007700780b */ /* 0x000fc60003f8e000 */
[----:B------:R-:W-:Y:S02]  /*174f0*/  @!P3 FMUL R118, R118, 0.5 ;  /* 0x3f0000007676b820 */ /* 0x000fe40000400000 */
[----:B------:R-:W-:Y:S01]  /*17500*/  HGMMA.64x16x16.F32.BF16 R176, R24, gdesc[UR40].tnspB, R176, gsb0 ;  /* 0x4020002818b07df0 */ /* 0x000fe200080018b0 */
[----:B------:R-:W-:Y:S01]  /*17510*/  R2UR UR43, R214 ;  /* 0x00000000d62b72ca */ /* 0x000fe200000e0000 */
[----:B--2---:R-:W-:Y:S01]  /*17520*/  @!P6 FMUL R115, R115, R115 ;  /* 0x000000737373e220 */ /* 0x004fe20000400000 */
[----:B------:R-:W-:Y:S02]  /*17530*/  R2UR UR42, R213 ;  /* 0x00000000d52a72ca */ /* 0x000fe400000e0000 */
[----:B------:R-:W-:-:S03]  /*17540*/  FSETP.GEU.AND P6, PT, R121, -126, PT ;  /* 0xc2fc00007900780b */ /* 0x000fc60003fce000 */
[----:B------:R-:W-:-:S06]  /*17550*/  @!P4 FMUL R119, R119, 0.5 ;  /* 0x3f0000007777c820 */ /* 0x000fcc0000400000 */
[----:B------:R-:W1:Y:S04]  /*17560*/  MUFU.EX2 R119, R119 ;  /* 0x0000007700777308 */ /* 0x000e680000000800 */
[----:B------:R-:W-:-:S06]  /*17570*/  @!P6 FMUL R121, R121, 0.5 ;  /* 0x3f0000007979e820 */ /* 0x000fcc0000400000 */
[----:B------:R-:W2:Y:S01]  /*17580*/  MUFU.EX2 R121, R121 ;  /* 0x0000007900797308 */ /* 0x000ea20000000800 */
[----:B-1----:R-:W-:Y:S01]  /*17590*/  @!P4 FMUL R119, R119, R119 ;  /* 0x000000777777c220 */ /* 0x002fe20000400000 */
[----:B------:R-:W-:Y:S01]  /*175a0*/  FSETP.GEU.AND P4, PT, R125, -126, PT ;  /* 0xc2fc00007d00780b */ /* 0x000fe20003f8e000 */
[----:B--2---:R-:W-:Y:S01]  /*175b0*/  @!P6 FMUL R121, R121, R121 ;  /* 0x000000797979e220 */ /* 0x004fe20000400000 */
[----:B------:R-:W-:Y:S02]  /*175c0*/  WARPGROUP.DEPBAR.LE gsb0, 0x0 ;  /* 0x00008000000079c5 */ /* 0x000fe40000010000 */
[----:B------:R-:W-:-:S09]  /*175d0*/  WARPGROUP.ARRIVE ;  /* 0x00000000000079c5 */ /* 0x000fd20000000000 */
[----:B------:R-:W-:Y:S01]  /*175e0*/  @!P4 FMUL R125, R125, 0.5 ;  /* 0x3f0000007d7dc820 */ /* 0x000fe20000400000 */
[----:B------:R-:W-:Y:S01]  /*175f0*/  FSETP.GEU.AND P6, PT, R123, -126, PT ;  /* 0xc2fc00007b00780b */ /* 0x000fe20003fce000 */
[----:B------:R-:W-:Y:S01]  /*17600*/  HGMMA.64x16x16.F32.BF16 R168, R24, gdesc[UR40].tnspB, R168, gsb0 ;  /* 0x4020002818a87df0 */ /* 0x000fe200080018a8 */
[----:B------:R-:W-:-:S03]  /*17610*/  R2UR UR43, R36 ;  /* 0x00000000242b72ca */ /* 0x000fc600000e0000 */
[----:B------:R-:W1:Y:S01]  /*17620*/  MUFU.EX2 R125, R125 ;  /* 0x0000007d007d7308 */ /* 0x000e620000000800 */
[----:B------:R-:W-:Y:S02]  /*17630*/  R2UR UR42, R42 ;  /* 0x000000002a2a72ca */ /* 0x000fe400000e0000 */
[----:B------:R-:W-:-:S04]  /*17640*/  MOV R36, UR5 ;  /* 0x0000000500247c02 */ /* 0x000fc80008000f00 */
[----:B------:R-:W-:Y:S01]  /*17650*/  R2UR UR5, R36 ;  /* 0x00000000240572ca */ /* 0x000fe200000e0000 */
[----:B------:R-:W-:-:S06]  /*17660*/  @!P6 FMUL R123, R123, 0.5 ;  /* 0x3f0000007b7be820 */ /* 0x000fcc0000400000 */
[----:B------:R-:W2:Y:S01]  /*17670*/  MUFU.EX2 R123, R123 ;  /* 0x0000007b007b7308 */ /* 0x000ea20000000800 */
[----:B-1----:R-:W-:Y:S01]  /*17680*/  @!P4 FMUL R125, R125, R125 ;  /* 0x0000007d7d7dc220 */ /* 0x002fe20000400000 */
[----:B------:R-:W-:-:S13]  /*17690*/  FSETP.GEU.AND P4, PT, R127, -126, PT ;  /* 0xc2fc00007f00780b */ /* 0x000fda0003f8e000 */
[----:B------:R-:W-:Y:S01]  /*176a0*/  @!P4 FMUL R127, R127, 0.5 ;  /* 0x3f0000007f7fc820 */ /* 0x000fe20000400000 */
[----:B--2---:R-:W-:Y:S01]  /*176b0*/  @!P6 FMUL R123, R123, R123 ;  /* 0x0000007b7b7be220 */ /* 0x004fe20000400000 */
[----:B------:R-:W-:-:S04]  /*176c0*/  FSETP.GEU.AND P6, PT, R129, -126, PT ;  /* 0xc2fc00008100780b */ /* 0x000fc80003fce000 */
[----:B------:R-:W1:Y:S01]  /*176d0*/  MUFU.EX2 R127, R127 ;  /* 0x0000007f007f7308 */ /* 0x000e620000000800 */
[----:B------:R-:W-:Y:S02]  /*176e0*/  WARPGROUP.DEPBAR.LE gsb0, 0x0 ;  /* 0x00008000000079c5 */ /* 0x000fe40000010000 */
[----:B------:R-:W-:-:S06]  /*176f0*/  WARPGROUP.ARRIVE ;  /* 0x00000000000079c5 */ /* 0x000fcc0000000000 */
[----:B------:R-:W-:Y:S01]  /*17700*/  @!P6 FMUL R129, R129, 0.5 ;  /* 0x3f0000008181e820 */ /* 0x000fe20000400000 */
[----:B------:R-:W-:Y:S01]  /*17710*/  HGMMA.64x16x16.F32.BF16 R160, R24, gdesc[UR40].tnspB, R160, gsb0 ;  /* 0x4020002818a07df0 */ /* 0x000fe200080018a0 */
[----:B------:R-:W-:Y:S01]  /*17720*/  R2UR UR42, R28 ;  /* 0x000000001c2a72ca */ /* 0x000fe200000e0000 */
[----:B------:R-:W-:Y:S01]  /*17730*/  VIADD R28, R220, 0x6a0 ;  /* 0x000006a0dc1c7836 */ /* 0x000fe20000000000 */
[----:B------:R-:W-:Y:S02]  /*17740*/  R2UR UR43, R29 ;  /* 0x000000001d2b72ca */ /* 0x000fe400000e0000 */
[----:B------:R-:W2:Y:S01]  /*17750*/  MUFU.EX2 R129, R129 ;  /* 0x0000008100817308 */ /* 0x000ea20000000800 */
[----:B------:R-:W-:Y:S01]  /*17760*/  MOV R29, 0xc0000010 ;  /* 0xc0000010001d7802 */ /* 0x000fe20000000f00 */
[----:B-1----:R-:W-:Y:S01]  /*17770*/  @!P4 FMUL R127, R127, R127 ;  /* 0x0000007f7f7fc220 */ /* 0x002fe20000400000 */
[----:B------:R-:W-:-:S06]  /*17780*/  FSETP.GEU.AND P4, PT, R133, -126, PT ;  /* 0xc2fc00008500780b */ /* 0x000fcc0003f8e000 */
[----:B------:R-:W-:Y:S01]  /*17790*/  MOV R32, UR42 ;  /* 0x0000002a00207c02 */ /* 0x000fe20008000f00 */
[----:B------:R-:W-:Y:S01]  /*177a0*/  UMOV UR42, UR20 ;  /* 0x00000014002a7c82 */ /* 0x000fe20008000000 */
[----:B------:R-:W-:Y:S01]  /*177b0*/  MOV R34, UR43 ;  /* 0x0000002b00227c02 */ /* 0x000fe20008000f00 */
[----:B------:R-:W-:-:S04]  /*177c0*/  UMOV UR43, UR21 ;  /* 0x00000015002b7c82 */ /* 0x000fc80008000000 */
[----:B------:R-:W-:Y:S01]  /*177d0*/  @!P4 FMUL R133, R133, 0.5 ;  /* 0x3f0000008585c820 */ /* 0x000fe20000400000 */
[----:B--2---:R-:W-:Y:S01]  /*177e0*/  @!P6 FMUL R129, R129, R129 ;  /* 0x000000818181e220 */ /* 0x004fe20000400000 */
[----:B------:R-:W-:-:S04]  /*177f0*/  FSETP.GEU.AND P6, PT, R131, -126, PT ;  /* 0xc2fc00008300780b */ /* 0x000fc80003fce000 */
[----:B------:R-:W1:Y:S09]  /*17800*/  MUFU.EX2 R133, R133 ;  /* 0x0000008500857308 */ /* 0x000e720000000800 */
[----:B------:R-:W-:-:S06]  /*17810*/  @!P6 FMUL R131, R131, 0.5 ;  /* 0x3f0000008383e820 */ /* 0x000fcc0000400000 */
[----:B------:R-:W2:Y:S01]  /*17820*/  MUFU.EX2 R131, R131 ;  /* 0x0000008300837308 */ /* 0x000ea20000000800 */
[----:B------:R-:W-:Y:S02]  /*17830*/  WARPGROUP.DEPBAR.LE gsb0, 0x0 ;  /* 0x00008000000079c5 */ /* 0x000fe40000010000 */
[----:B------:R-:W-:Y:S01]  /*17840*/  WARPGROUP.ARRIVE ;  /* 0x00000000000079c5 */ /* 0x000fe20000000000 */
[----:B-1----:R-:W-:Y:S01]  /*17850*/  @!P4 FMUL R133, R133, R133 ;  /* 0x000000858585c220 */ /* 0x002fe20000400000 */
[----:B------:R-:W-:-:S04]  /*17860*/  FSETP.GEU.AND P4, PT, R135, -126, PT ;  /* 0xc2fc00008700780b */ /* 0x000fc80003f8e000 */
[----:B------:R-:W-:Y:S01]  /*17870*/  HGMMA.64x16x16.F32.BF16 R152, R24, gdesc[UR4].tnspB, R152, gsb0 ;  /* 0x4020000418987df0 */ /* 0x000fe20008001898 */
[----:B------:R-:W-:Y:S01]  /*17880*/  R2UR UR6, R28 ;  /* 0x000000001c0672ca */ /* 0x000fe200000e0000 */
[----:B------:R-:W-:Y:S01]  /*17890*/  FADD R28, R39, R50 ;  /* 0x00000032271c7221 */ /* 0x000fe20000000000 */
[----:B------:R-:W-:Y:S02]  /*178a0*/  R2UR UR7, R29 ;  /* 0x000000001d0772ca */ /* 0x000fe400000e0000 */
[----:B------:R-:W-:Y:S01]  /*178b0*/  MOV R29, 0xc0000010 ;  /* 0xc0000010001d7802 */ /* 0x000fe20000000f00 */
[----:B--2---:R-:W-:-:S03]  /*178c0*/  @!P6 FMUL R131, R131, R131 ;  /* 0x000000838383e220 */ /* 0x004fc60000400000 */
[----:B------:R-:W-:Y:S01]  /*178d0*/  @!P4 FMUL R135, R135, 0.5 ;  /* 0x3f0000008787c820 */ /* 0x000fe20000400000 */
[----:B------:R-:W-:-:S04]  /*178e0*/  FSETP.GEU.AND P6, PT, R137, -126, PT ;  /* 0xc2fc00008900780b */ /* 0x000fc80003fce000 */
[----:B------:R-:W-:Y:S01]  /*178f0*/  MOV R37, UR6 ;  /* 0x0000000600257c02 */ /* 0x000fe20008000f00 */
[----:B------:R-:W-:Y:S01]  /*17900*/  UMOV UR6, UR16 ;  /* 0x0000001000067c82 */ /* 0x000fe20008000000 */
[----:B------:R-:W-:Y:S01]  /*17910*/  MOV R35, UR7 ;  /* 0x0000000700237c02 */ /* 0x000fe20008000f00 */
[----:B------:R-:W-:Y:S01]  /*17920*/  UMOV UR7, UR17 ;  /* 0x0000001100077c82 */ /* 0x000fe20008000000 */
[----:B------:R-:W1:Y:S05]  /*17930*/  MUFU.EX2 R135, R135 ;  /* 0x0000008700877308 */ /* 0x000e6a0000000800 */
[----:B------:R-:W-:-:S06]  /*17940*/  @!P6 FMUL R137, R137, 0.5 ;  /* 0x3f0000008989e820 */ /* 0x000fcc0000400000 */
[----:B------:R-:W2:Y:S01]  /*17950*/  MUFU.EX2 R137, R137 ;  /* 0x0000008900897308 */ /* 0x000ea20000000800 */
[----:B-1----:R-:W-:Y:S01]  /*17960*/  @!P4 FMUL R135, R135, R135 ;  /* 0x000000878787c220 */ /* 0x002fe20000400000 */
[----:B------:R-:W-:Y:S01]  /*17970*/  FSETP.GEU.AND P4, PT, R141, -126, PT ;  /* 0xc2fc00008d00780b */ /* 0x000fe20003f8e000 */
[----:B------:R-:W-:Y:S02]  /*17980*/  WARPGROUP.DEPBAR.LE gsb0, 0x0 ;  /* 0x00008000000079c5 */ /* 0x000fe40000010000 */
[----:B------:R-:W-:Y:S01]  /*17990*/  FADD R25, R30, R49 ;  /* 0x000000311e197221 */ /* 0x000fe20000000000 */
[----:B------:R-:W-:Y:S01]  /*179a0*/  FADD R27, R28, R51 ;  /* 0x000000331c1b7221 */ /* 0x000fe20000000000 */
[----:B------:R-:W-:Y:S01]  /*179b0*/  F2FP.BF16.F32.PACK_AB R24, R49, R48 ;  /* 0x000000303118723e */ /* 0x000fe200000010ff */
[----:B------:R-:W-:Y:S02]  /*179c0*/  VIADD R28, R220, 0x8a0 ;  /* 0x000008a0dc1c7836 */ /* 0x000fe40000000000 */
[----:B------:R-:W-:Y:S01]  /*179d0*/  FADD R26, R25, R52 ;  /* 0x00000034191a7221 */ /* 0x000fe20000000000 */
[----:B------:R-:W-:Y:S01]  /*179e0*/  FADD R30, R27, R54 ;  /* 0x000000361b1e7221 */ /* 0x000fe20000000000 */
[----:B------:R-:W-:-:S03]  /*179f0*/  F2FP.BF16.F32.PACK_AB R25, R51, R50 ;  /* 0x000000323319723e */ /* 0x000fc600000010ff */
[----:B------:R-:W-:Y:S01]  /*17a00*/  @!P4 FMUL R141, R141, 0.5 ;  /* 0x3f0000008d8dc820 */ /* 0x000fe20000400000 */
[----:B------:R-:W-:Y:S01]  /*17a10*/  FADD R41, R26, R53 ;  /* 0x000000351a297221 */ /* 0x000fe20000000000 */
[----:B------:R-:W-:Y:S01]  /*17a20*/  F2FP.BF16.F32.PACK_AB R26, R53, R52 ;  /* 0x00000034351a723e */ /* 0x000fe200000010ff */
[----:B------:R-:W-:Y:S01]  /*17a30*/  FADD R39, R30, R55 ;  /* 0x000000371e277221 */ /* 0x000fe20000000000 */
[----:B------:R-:W-:Y:S01]  /*17a40*/  F2FP.BF16.F32.PACK_AB R27, R55, R54 ;  /* 0x00000036371b723e */ /* 0x000fe200000010ff */
[----:B------:R-:W-:Y:S01]  /*17a50*/  VIADD R30, R220, 0xaa0 ;  /* 0x00000aa0dc1e7836 */ /* 0x000fe20000000000 */
[----:B------:R-:W1:Y:S01]  /*17a60*/  MUFU.EX2 R141, R141 ;  /* 0x0000008d008d7308 */ /* 0x000e620000000800 */
[----:B--2---:R-:W-:Y:S01]  /*17a70*/  @!P6 FMUL R137, R137, R137 ;  /* 0x000000898989e220 */ /* 0x004fe20000400000 */
[----:B------:R-:W-:Y:S01]  /*17a80*/  WARPGROUP.ARRIVE ;  /* 0x00000000000079c5 */ /* 0x000fe20000000000 */
[----:B------:R-:W-:-:S05]  /*17a90*/  FSETP.GEU.AND P6, PT, R139, -126, PT ;  /* 0xc2fc00008b00780b */ /* 0x000fca0003fce000 */
[----:B------:R-:W-:Y:S01]  /*17aa0*/  HGMMA.64x16x16.F32.BF16 R200, R24, gdesc[UR8].tnspB, R200, gsb0 ;  /* 0x4020000818c87df0 */ /* 0x000fe200080018c8 */
[----:B------:R-:W-:Y:S02]  /*17ab0*/  R2UR UR10, R28 ;  /* 0x000000001c0a72ca */ /* 0x000fe400000e0000 */
[----:B------:R-:W-:Y:S02]  /*17ac0*/  IADD3 R28, R220, 0xc0, RZ ;  /* 0x000000c0dc1c7810 */ /* 0x000fe40007ffe0ff */
[----:B------:R-:W-:Y:S02]  /*17ad0*/  R2UR UR11, R29 ;  /* 0x000000001d0b72ca */ /* 0x000fe400000e0000 */
[----:B------:R-:W-:Y:S01]  /*17ae0*/  MOV R29, 0xc0000010 ;  /* 0xc0000010001d7802 */ /* 0x000fe20000000f00 */
[----:B------:R-:W-:Y:S01]  /*17af0*/  @!P6 FMUL R139, R139, 0.5 ;  /* 0x3f0000008b8be820 */ /* 0x000fe20000400000 */
[----:B-1----:R-:W-:Y:S01]  /*17b00*/  @!P4 FMUL R141, R141, R141 ;  /* 0x0000008d8d8dc220 */ /* 0x002fe20000400000 */
[----:B------:R-:W-:-:S04]  /*17b10*/  FSETP.GEU.AND P4, PT, R143, -126, PT ;  /* 0xc2fc00008f00780b */ /* 0x000fc80003f8e000 */
[----:B------:R-:W1:Y:S09]  /*17b20*/  MUFU.EX2 R139, R139 ;  /* 0x0000008b008b7308 */ /* 0x000e720000000800 */
[----:B------:R-:W-:-:S06]  /*17b30*/  @!P4 FMUL R143, R143, 0.5 ;  /* 0x3f0000008f8fc820 */ /* 0x000fcc0000400000 */
[----:B------:R-:W2:Y:S01]  /*17b40*/  MUFU.EX2 R143, R143 ;  /* 0x0000008f008f7308 */ /* 0x000ea20000000800 */
[----:B-1----:R-:W-:Y:S01]  /*17b50*/  @!P6 FMUL R139, R139, R139 ;  /* 0x0000008b8b8be220 */ /* 0x002fe20000400000 */
[----:B------:R-:W-:Y:S01]  /*17b60*/  FSETP.GEU.AND P6, PT, R145, -126, PT ;  /* 0xc2fc00009100780b */ /* 0x000fe20003fce000 */
[----:B------:R-:W-:Y:S02]  /*17b70*/  WARPGROUP.DEPBAR.LE gsb0, 0x0 ;  /* 0x00008000000079c5 */ /* 0x000fe40000010000 */
[----:B------:R-:W-:-:S10]  /*17b80*/  WARPGROUP.ARRIVE ;  /* 0x00000000000079c5 */ /* 0x000fd40000000000 */
[----:B------:R-:W-:Y:S01]  /*17b90*/  @!P6 FMUL R145, R145, 0.5 ;  /* 0x3f0000009191e820 */ /* 0x000fe20000400000 */
[----:B--2---:R-:W-:Y:S01]  /*17ba0*/  @!P4 FMUL R143, R143, R143 ;  /* 0x0000008f8f8fc220 */ /* 0x004fe20000400000 */
[----:B------:R-:W-:Y:S01]  /*17bb0*/  FSETP.GEU.AND P4, PT, R148, -126, PT ;  /* 0xc2fc00009400780b */ /* 0x000fe20003f8e000 */
[----:B------:R-:W-:Y:S01]  /*17bc0*/  HGMMA.64x16x16.F32.BF16 R192, R24, gdesc[UR12].tnspB, R192, gsb0 ;  /* 0x4020000c18c07df0 */ /* 0x000fe200080018c0 */
[----:B------:R-:W-:Y:S01]  /*17bd0*/  R2UR UR14, R30 ;  /* 0x000000001e0e72ca */ /* 0x000fe200000e0000 */
[----:B------:R-:W-:Y:S01]  /*17be0*/  VIADD R30, R220, 0xca0 ;  /* 0x00000ca0dc1e7836 */ /* 0x000fe20000000000 */
[----:B------:R-:W-:Y:S01]  /*17bf0*/  R2UR UR15, R31 ;  /* 0x000000001f0f72ca */ /* 0x000fe200000e0000 */
[----:B------:R-:W-:Y:S01]  /*17c00*/  IMAD.MOV.U32 R31, RZ, RZ, -0x3ffffff0 ;  /* 0xc0000010ff1f7424 */ /* 0x000fe200078e00ff */
[----:B------:R-:W1:Y:S07]  /*17c10*/  MUFU.EX2 R145, R145 ;  /* 0x0000009100917308 */ /* 0x000e6e0000000800 */
[----:B------:R-:W-:-:S06]  /*17c20*/  @!P4 FMUL R148, R148, 0.5 ;  /* 0x3f0000009494c820 */ /* 0x000fcc0000400000 */
[----:B------:R-:W2:Y:S01]  /*17c30*/  MUFU.EX2 R148, R148 ;  /* 0x0000009400947308 */ /* 0x000ea20000000800 */
[----:B-1----:R-:W-:Y:S01]  /*17c40*/  @!P6 FMUL R145, R145, R145 ;  /* 0x000000919191e220 */ /* 0x002fe20000400000 */
[----:B------:R-:W-:Y:S01]  /*17c50*/  FSETP.GEU.AND P6, PT, R147, -126, PT ;  /* 0xc2fc00009300780b */ /* 0x000fe20003fce000 */
[----:B--2---:R-:W-:Y:S01]  /*17c60*/  @!P4 FMUL R148, R148, R148 ;  /* 0x000000949494c220 */ /* 0x004fe20000400000 */
[----:B------:R-:W-:-:S11]  /*17c70*/  FSETP.GEU.AND P4, PT, R150, -126, PT ;  /* 0xc2fc00009600780b */ /* 0x000fd60003f8e000 */
[----:B------:R-:W-:Y:S01]  /*17c80*/  @!P6 FMUL R147, R147, 0.5 ;  /* 0x3f0000009393e820 */ /* 0x000fe20000400000 */
[----:B------:R-:W-:Y:S02]  /*17c90*/  WARPGROUP.DEPBAR.LE gsb0, 0x0 ;  /* 0x00008000000079c5 */ /* 0x000fe40000010000 */
[----:B------:R-:W-:-:S03]  /*17ca0*/  WARPGROUP.ARRIVE ;  /* 0x00000000000079c5 */ /* 0x000fc60000000000 */
[----:B------:R-:W1:Y:S01]  /*17cb0*/  MUFU.EX2 R147, R147 ;  /* 0x0000009300937308 */ /* 0x000e620000000800 */
[----:B------:R-:W-:Y:S02]  /*17cc0*/  @!P4 FMUL R150, R150, 0.5 ;  /* 0x3f0000009696c820 */ /* 0x000fe40000400000 */
[----:B------:R-:W-:Y:S01]  /*17cd0*/  HGMMA.64x16x16.F32.BF16 R184, R24, gdesc[UR16].tnspB, R184, gsb0 ;  /* 0x4020001018b87df0 */ /* 0x000fe200080018b8 */
[----:B------:R-:W-:Y:S01]  /*17ce0*/  R2UR UR18, R30 ;  /* 0x000000001e1272ca */ /* 0x000fe200000e0000 */
[----:B------:R-:W-:Y:S01]  /*17cf0*/  VIADD R30, R220, 0x2c0 ;  /* 0x000002c0dc1e7836 */ /* 0x000fe20000000000 */
[----:B------:R-:W-:Y:S01]  /*17d00*/  R2UR UR19, R31 ;  /* 0x000000001f1372ca */ /* 0x000fe200000e0000 */
[----:B------:R-:W-:Y:S02]  /*17d10*/  IMAD.MOV.U32 R31, RZ, RZ, -0x3ffffff0 ;  /* 0xc0000010ff1f7424 */ /* 0x000fe400078e00ff */
[----:B-1----:R-:W-:Y:S01]  /*17d20*/  @!P6 FMUL R147, R147, R147 ;  /* 0x000000939393e220 */ /* 0x002fe20000400000 */
[----:B------:R-:W-:-:S02]  /*17d30*/  WARPGROUP.DEPBAR.LE gsb0, 0x0 ;  /* 0x00008000000079c5 */ /* 0x000fc40000010000 */
[----:B------:R-:W-:-:S06]  /*17d40*/  WARPGROUP.ARRIVE ;  /* 0x00000000000079c5 */ /* 0x000fcc0000000000 */
[----:B------:R-:W-:Y:S01]  /*17d50*/  HGMMA.64x16x16.F32.BF16 R176, R24, gdesc[UR20].tnspB, R176, gsb0 ;  /* 0x4020001418b07df0 */ /* 0x000fe200080018b0 */
[----:B------:R-:W-:Y:S01]  /*17d60*/  R2UR UR22, R28 ;  /* 0x000000001c1672ca */ /* 0x000fe200000e0000 */
[----:B------:R-:W-:Y:S01]  /*17d70*/  VIADD R28, R220, 0x4c0 ;  /* 0x000004c0dc1c7836 */ /* 0x000fe20000000000 */
[----:B------:R-:W-:Y:S02]  /*17d80*/  R2UR UR23, R29 ;  /* 0x000000001d1772ca */ /* 0x000fe400000e0000 */
[----:B------:R-:W-:Y:S01]  /*17d90*/  MOV R29, 0xc0000010 ;  /* 0xc0000010001d7802 */ /* 0x000fe20000000f00 */
[----:B------:R-:W-:Y:S02]  /*17da0*/  WARPGROUP.DEPBAR.LE gsb0, 0x0 ;  /* 0x00008000000079c5 */ /* 0x000fe40000010000 */
[----:B------:R-:W-:-:S06]  /*17db0*/  WARPGROUP.ARRIVE ;  /* 0x00000000000079c5 */ /* 0x000fcc0000000000 */
[----:B------:R-:W-:Y:S01]  /*17dc0*/  HGMMA.64x16x16.F32.BF16 R168, R24, gdesc[UR24].tnspB, R168, gsb0 ;  /* 0x4020001818a87df0 */ /* 0x000fe200080018a8 */
[----:B------:R-:W-:Y:S01]  /*17dd0*/  R2UR UR26, R30 ;  /* 0x000000001e1a72ca */ /* 0x000fe200000e0000 */
[----:B------:R-:W-:Y:S01]  /*17de0*/  FADD R30, R41, R56 ;  /* 0x00000038291e7221 */ /* 0x000fe20000000000 */
[----:B------:R-:W-:Y:S02]  /*17df0*/  R2UR UR27, R31 ;  /* 0x000000001f1b72ca */ /* 0x000fe400000e0000 */
[----:B------:R-:W-:Y:S01]  /*17e00*/  MOV R31, 0xc0000010 ;  /* 0xc0000010001f7802 */ /* 0x000fe20000000f00 */
[----:B------:R-:W-:Y:S02]  /*17e10*/  WARPGROUP.DEPBAR.LE gsb0, 0x0 ;  /* 0x00008000000079c5 */ /* 0x000fe40000010000 */
[----:B------:R-:W-:-:S06]  /*17e20*/  WARPGROUP.ARRIVE ;  /* 0x00000000000079c5 */ /* 0x000fcc0000000000 */
[----:B------:R-:W-:Y:S01]  /*17e30*/  HGMMA.64x16x16.F32.BF16 R160, R24, gdesc[UR28].tnspB, R160, gsb0 ;  /* 0x4020001c18a07df0 */ /* 0x000fe200080018a0 */
[----:B------:R-:W-:Y:S01]  /*17e40*/  R2UR UR30, R28 ;  /* 0x000000001c1e72ca */ /* 0x000fe200000e0000 */
[----:B------:R-:W-:Y:S01]  /*17e50*/  VIADD R28, R220, 0x6c0 ;  /* 0x000006c0dc1c7836 */ /* 0x000fe20000000000 */
[----:B------:R-:W-:Y:S01]  /*17e60*/  R2UR UR31, R29 ;  /* 0x000000001d1f72ca */ /* 0x000fe200000e0000 */
[----:B------:R-:W-:Y:S01]  /*17e70*/  IMAD.MOV.U32 R29, RZ, RZ, -0x3ffffff0 ;  /* 0xc0000010ff1d7424 */ /* 0x000fe200078e00ff */
[----:B------:R-:W-:Y:S02]  /*17e80*/  WARPGROUP.DEPBAR.LE gsb0, 0x0 ;  /* 0x00008000000079c5 */ /* 0x000fe40000010000 */
[----:B------:R-:W-:-:S06]  /*17e90*/  WARPGROUP.ARRIVE ;  /* 0x00000000000079c5 */ /* 0x000fcc0000000000 */
[----:B------:R-:W-:Y:S01]  /*17ea0*/  HGMMA.64x16x16.F32.BF16 R152, R24, gdesc[UR32].tnspB, R152, gsb0 ;  /* 0x4020002018987df0 */ /* 0x000fe20008001898 */
[----:B------:R-:W-:Y:S01]  /*17eb0*/  R2UR UR34, R28 ;  /* 0x000000001c2272ca */ /* 0x000fe200000e0000 */
[----:B------:R-:W-:Y:S01]  /*17ec0*/  FADD R28, R39, R58 ;  /* 0x0000003a271c7221 */ /* 0x000fe20000000000 */
[----:B------:R-:W-:Y:S01]  /*17ed0*/  R2UR UR35, R29 ;  /* 0x000000001d2372ca */ /* 0x000fe200000e0000 */
[----:B------:R-:W-:Y:S01]  /*17ee0*/  IMAD.MOV.U32 R29, RZ, RZ, -0x3ffffff0 ;  /* 0xc0000010ff1d7424 */ /* 0x000fe200078e00ff */
[----:B------:R-:W-:Y:S02]  /*17ef0*/  WARPGROUP.DEPBAR.LE gsb0, 0x0 ;  /* 0x00008000000079c5 */ /* 0x000fe40000010000 */
[----:B------:R-:W-:Y:S01]  /*17f00*/  FADD R25, R30, R57 ;  /* 0x000000391e197221 */ /* 0x000fe20000000000 */
[----:B------:R-:W-:Y:S01]  /*17f10*/  FADD R27, R28, R59 ;  /* 0x0000003b1c1b7221 */ /* 0x000fe20000000000 */
[----:B------:R-:W-:Y:S02]  /*17f20*/  F2FP.BF16.F32.PACK_AB R24, R57, R56 ;  /* 0x000000383918723e */ /* 0x000fe400000010ff */
[----:B------:R-:W-:Y:S01]  /*17f30*/  FADD R26, R25, R60 ;  /* 0x0000003c191a7221 */ /* 0x000fe20000000000 */
[----:B------:R-:W-:Y:S01]  /*17f40*/  FADD R30, R27, R62 ;  /* 0x0000003e1b1e7221 */ /* 0x000fe20000000000 */
[----:B------:R-:W-:-:S02]  /*17f50*/  F2FP.BF16.F32.PACK_AB R25, R59, R58 ;  /* 0x0000003a3b19723e */ /* 0x000fc400000010ff */
[----:B------:R-:W-:Y:S01]  /*17f60*/  FADD R41, R26, R61 ;  /* 0x0000003d1a297221 */ /* 0x000fe20000000000 */
[----:B------:R-:W-:Y:S01]  /*17f70*/  F2FP.BF16.F32.PACK_AB R26, R61, R60 ;  /* 0x0000003c3d1a723e */ /* 0x000fe200000010ff */
[----:B------:R-:W-:Y:S01]  /*17f80*/  FADD R39, R30, R63 ;  /* 0x0000003f1e277221 */ /* 0x000fe20000000000 */
[----:B------:R-:W-:Y:S01]  /*17f90*/  F2FP.BF16.F32.PACK_AB R27, R63, R62 ;  /* 0x0000003e3f1b723e */ /* 0x000fe200000010ff */
[C---:B------:R-:W-:Y:S01]  /*17fa0*/  VIADD R30, R220.reuse, 0xac0 ;  /* 0x00000ac0dc1e7836 */ /* 0x040fe20000000000 */
[----:B------:R-:W-:Y:S02]  /*17fb0*/  IADD3 R28, R220, 0x8c0, RZ ;  /* 0x000008c0dc1c7810 */ /* 0x000fe40007ffe0ff */
        /* <DEDUP_REMOVED lines=23> */
[----:B------:R-:W-:Y:S02]  /*18130*/  R2UR UR54, R28 ;  /* 0x000000001c3672ca */ /* 0x000fe400000e0000 */
[----:B------:R-:W-:Y:S02]  /*18140*/  IADD3 R28, R220, 0x4e0, RZ ;  /* 0x000004e0dc1c7810 */ /* 0x000fe40007ffe0ff */
        /* <DEDUP_REMOVED lines=8> */
[----:B------:R-:W-:-:S05]  /*181d0*/  IMAD.MOV.U32 R31, RZ, RZ, -0x3ffffff0 ;  /* 0xc0000010ff1f7424 */ /* 0x000fca00078e00ff */
[----:B------:R-:W-:Y:S01]  /*181e0*/  R2UR UR21, R31 ;  /* 0x000000001f1572ca */ /* 0x000fe200000e0000 */
[----:B------:R-:W-:Y:S01]  /*181f0*/  IMAD.MOV.U32 R31, RZ, RZ, -0x3ffffff0 ;  /* 0xc0000010ff1f7424 */ /* 0x000fe200078e00ff */
[----:B------:R-:W-:Y:S02]  /*18200*/  WARPGROUP.DEPBAR.LE gsb0, 0x0 ;  /* 0x00008000000079c5 */ /* 0x000fe40000010000 */
[----:B------:R-:W-:-:S06]  /*18210*/  WARPGROUP.ARRIVE ;  /* 0x00000000000079c5 */ /* 0x000fcc0000000000 */
[----:B------:R-:W-:Y:S01]  /*18220*/  HGMMA.64x16x16.F32.BF16 R160, R24, gdesc[UR4].tnspB, R160, gsb0 ;  /* 0x4020000418a07df0 */ /* 0x000fe200080018a0 */
[----:B------:R-:W-:Y:S01]  /*18230*/  UMOV UR6, UR8 ;  /* 0x0000000800067c82 */ /* 0x000fe20008000000 */
[----:B------:R-:W-:Y:S01]  /*18240*/  R2UR UR8, R28 ;  /* 0x000000001c0872ca */ /* 0x000fe200000e0000 */
[----:B------:R-:W-:Y:S01]  /*18250*/  UMOV UR7, UR9 ;  /* 0x0000000900077c82 */ /* 0x000fe20008000000 */
[----:B------:R-:W-:Y:S02]  /*18260*/  IADD3 R28, R220, 0x6e0, RZ ;  /* 0x000006e0dc1c7810 */ /* 0x000fe40007ffe0ff */
[----:B------:R-:W-:Y:S01]  /*18270*/  R2UR UR9, R29 ;  /* 0x000000001d0972ca */ /* 0x000fe200000e0000 */
[----:B------:R-:W-:Y:S01]  /*18280*/  IMAD.MOV.U32 R29, RZ, RZ, -0x3ffffff0 ;  /* 0xc0000010ff1d7424 */ /* 0x000fe200078e00ff */
[----:B------:R-:W-:Y:S02]  /*18290*/  WARPGROUP.DEPBAR.LE gsb0, 0x0 ;  /* 0x00008000000079c5 */ /* 0x000fe40000010000 */
[----:B------:R-:W-:-:S06]  /*182a0*/  WARPGROUP.ARRIVE ;  /* 0x00000000000079c5 */ /* 0x000fcc0000000000 */
[----:B------:R-:W-:Y:S01]  /*182b0*/  HGMMA.64x16x16.F32.BF16 R152, R24, gdesc[UR40].tnspB, R152, gsb0 ;  /* 0x4020002818987df0 */ /* 0x000fe20008001898 */
[----:B------:R-:W-:Y:S01]  /*182c0*/  UMOV UR42, UR12 ;  /* 0x0000000c002a7c82 */ /* 0x000fe20008000000 */
[----:B------:R-:W-:Y:S01]  /*182d0*/  R2UR UR12, R28 ;  /* 0x000000001c0c72ca */ /* 0x000fe200000e0000 */
[----:B------:R-:W-:Y:S01]  /*182e0*/  FADD R28, R39, R66 ;  /* 0x00000042271c7221 */ /* 0x000fe20000000000 */
[----:B------:R-:W-:Y:S01]  /*182f0*/  UMOV UR43, UR13 ;  /* 0x0000000d002b7c82 */ /* 0x000fe20008000000 */
[----:B------:R-:W-:Y:S01]  /*18300*/  R2UR UR13, R29 ;  /* 0x000000001d0d72ca */ /* 0x000fe200000e0000 */
[----:B------:R-:W-:-:S05]  /*18310*/  IMAD.MOV.U32 R29, RZ, RZ, -0x3ffffff0 ;  /* 0xc0000010ff1d7424 */ /* 0x000fca00078e00ff */
[----:B------:R-:W-:Y:S01]  /*18320*/  R2UR UR17, R29 ;  /* 0x000000001d1172ca */ /* 0x000fe200000e0000 */
[----:B------:R-:W-:Y:S01]  /*18330*/  IMAD.MOV.U32 R29, RZ, RZ, -0x3ffffff0 ;  /* 0xc0000010ff1d7424 */ /* 0x000fe200078e00ff */
[----:B------:R-:W-:Y:S02]  /*18340*/  WARPGROUP.DEPBAR.LE gsb0, 0x0 ;  /* 0x00008000000079c5 */ /* 0x000fe40000010000 */
[----:B------:R-:W-:Y:S01]  /*18350*/  FADD R25, R30, R65 ;  /* 0x000000411e197221 */ /* 0x000fe20000000000 */
[----:B------:R-:W-:Y:S01]  /*18360*/  FADD R27, R28, R67 ;  /* 0x000000431c1b7221 */ /* 0x000fe20000000000 */
[----:B------:R-:W-:Y:S01]  /*18370*/  F2FP.BF16.F32.PACK_AB R24, R65, R64 ;  /* 0x000000404118723e */ /* 0x000fe200000010ff */
[----:B------:R-:W-:Y:S02]  /*18380*/  VIADD R28, R220, 0x8e0 ;  /* 0x000008e0dc1c7836 */ /* 0x000fe40000000000 */
[----:B------:R-:W-:Y:S01]  /*18390*/  FADD R26, R25, R68 ;  /* 0x00000044191a7221 */ /* 0x000fe20000000000 */
[----:B------:R-:W-:Y:S01]  /*183a0*/  FADD R30, R27, R70 ;  /* 0x000000461b1e7221 */ /* 0x000fe20000000000 */
[----:B------:R-:W-:-:S02]  /*183b0*/  F2FP.BF16.F32.PACK_AB R25, R67, R66 ;  /* 0x000000424319723e */ /* 0x000fc400000010ff */
[----:B------:R-:W-:Y:S01]  /*183c0*/  FADD R41, R26, R69 ;  /* 0x000000451a297221 */ /* 0x000fe20000000000 */
[----:B------:R-:W-:Y:S01]  /*183d0*/  F2FP.BF16.F32.PACK_AB R26, R69, R68 ;  /* 0x00000044451a723e */ /* 0x000fe200000010ff */
[----:B------:R-:W-:Y:S01]  /*183e0*/  FADD R39, R30, R71 ;  /* 0x000000471e277221 */ /* 0x000fe20000000000 */
[----:B------:R-:W-:Y:S02]  /*183f0*/  F2FP.BF16.F32.PACK_AB R27, R71, R70 ;  /* 0x00000046471b723e */ /* 0x000fe400000010ff */
[----:B------:R-:W-:Y:S02]  /*18400*/  IADD3 R30, R220, 0xae0, RZ ;  /* 0x00000ae0dc1e7810 */ /* 0x000fe40007ffe0ff */
[----:B------:R-:W-:Y:S01]  /*18410*/  WARPGROUP.ARRIVE ;  /* 0x00000000000079c5 */ /* 0x000fe20000000000 */
[----:B------:R-:W-:Y:S01]  /*18420*/  R2UR UR16, R28 ;  /* 0x000000001c1072ca */ /* 0x000fe200000e0000 */
[----:B------:R-:W-:Y:S01]  /*18430*/  VIADD R28, R220, 0x100 ;  /* 0x00000100dc1c7836 */ /* 0x000fe20000000000 */
[----:B------:R-:W-:-:S02]  /*18440*/  R2UR UR20, R30 ;  /* 0x000000001e1472ca */ /* 0x000fc400000e0000 */
[----:B------:R-:W-:Y:S01]  /*18450*/  IADD3 R30, R220, 0xce0, RZ ;  /* 0x00000ce0dc1e7810 */ /* 0x000fe20007ffe0ff */
[----:B------:R-:W-:Y:S01]  /*18460*/  HGMMA.64x16x16.F32.BF16 R200, R24, gdesc[UR4].tnspB, R200, gsb0 ;  /* 0x4020000418c87df0 */ /* 0x000fe200080018c8 */
[----:B------:R-:W-:Y:S02]  /*18470*/  R2UR UR7, R35 ;  /* 0x00000000230772ca */ /* 0x000fe400000e0000 */
[----:B------:R-:W-:Y:S01]  /*18480*/  R2UR UR6, R37 ;  /* 0x00000000250672ca */ /* 0x000fe200000e0000 */
[----:B------:R-:W-:Y:S02]  /*18490*/  WARPGROUP.DEPBAR.LE gsb0, 0x0 ;  /* 0x00008000000079c5 */ /* 0x000fe40000010000 */
[----:B------:R-:W-:-:S06]  /*184a0*/  WARPGROUP.ARRIVE ;  /* 0x00000000000079c5 */ /* 0x000fcc0000000000 */
[----:B------:R-:W-:Y:S01]  /*184b0*/  HGMMA.64x16x16.F32.BF16 R192, R24, gdesc[UR40].tnspB, R192, gsb0 ;  /* 0x4020002818c07df0 */ /* 0x000fe200080018c0 */
[----:B------:R-:W-:Y:S02]  /*184c0*/  R2UR UR43, R34 ;  /* 0x00000000222b72ca */ /* 0x000fe400000e0000 */
[----:B------:R-:W-:Y:S01]  /*184d0*/  R2UR UR42, R32 ;  /* 0x00000000202a72ca */ /* 0x000fe200000e0000 */
[----:B------:R-:W-:Y:S02]  /*184e0*/  WARPGROUP.DEPBAR.LE gsb0, 0x0 ;  /* 0x00008000000079c5 */ /* 0x000fe40000010000 */
[----:B------:R-:W-:-:S10]  /*184f0*/  WARPGROUP.ARRIVE ;  /* 0x00000000000079c5 */ /* 0x000fd40000000000 */
[----:B------:R-:W-:Y:S01]  /*18500*/  HGMMA.64x16x16.F32.BF16 R184, R24, gdesc[UR40].tnspB, R184, gsb0 ;  /* 0x4020002818b87df0 */ /* 0x000fe200080018b8 */
[----:B------:R-:W-:Y:S02]  /*18510*/  R2UR UR42, R30 ;  /* 0x000000001e2a72ca */ /* 0x000fe400000e0000 */
[----:B------:R-:W-:Y:S02]  /*18520*/  IADD3 R30, R220, 0x300, RZ ;  /* 0x00000300dc1e7810 */ /* 0x000fe40007ffe0ff */
[----:B------:R-:W-:Y:S02]  /*18530*/  R2UR UR43, R31 ;  /* 0x000000001f2b72ca */ /* 0x000fe400000e0000 */
[----:B------:R-:W-:-:S07]  /*18540*/  MOV R31, 0xc0000010 ;  /* 0xc0000010001f7802 */ /* 0x000fce0000000f00 */
[----:B------:R-:W-:Y:S01]  /*18550*/  MOV R32, UR42 ;  /* 0x0000002a00207c02 */ /* 0x000fe20008000f00 */
[----:B------:R-:W-:Y:S02]  /*18560*/  UMOV UR42, UR20 ;  /* 0x00000014002a7c82 */ /* 0x000fe40008000000 */
[----:B------:R-:W-:Y:S01]  /*18570*/  MOV R38, UR42 ;  /* 0x0000002a00267c02 */ /* 0x000fe20008000f00 */
[----:B------:R-:W-:Y:S01]  /*18580*/  UMOV UR42, UR16 ;  /* 0x00000010002a7c82 */ /* 0x000fe20008000000 */
        /* <DEDUP_REMOVED lines=9> */
[----:B------:R-:W-:-:S02]  /*18620*/  UMOV UR43, UR13 ;  /* 0x0000000d002b7c82 */ /* 0x000fc40008000000 */
[----:B------:R-:W-:Y:S01]  /*18630*/  MOV R44, UR43 ;  /* 0x0000002b002c7c02 */ /* 0x000fe20008000f00 */
[----:B------:R-:W-:Y:S01]  /*18640*/  UMOV UR43, UR9 ;  /* 0x00000009002b7c82 */ /* 0x000fe20008000000 */
        /* <DEDUP_REMOVED lines=14> */
[----:B------:R-:W1:Y:S02]  /*18730*/  MUFU.EX2 R41, R118 ;  /* 0x0000007600297308 */ /* 0x000e640000000800 */
[----:B-1----:R-:W-:Y:S01]  /*18740*/  @!P3 FMUL R41, R41, R41 ;  /* 0x000000292929b220 */ /* 0x002fe20000400000 */
[----:B------:R-:W-:-:S13]  /*18750*/  FSETP.GEU.AND P3, PT, R124, -126, PT ;  /* 0xc2fc00007c00780b */ /* 0x000fda0003f6e000 */
[----:B------:R-:W-:Y:S01]  /*18760*/  @!P3 FMUL R124, R124, 0.5 ;  /* 0x3f0000007c7cb820 */ /* 0x000fe20000400000 */
[----:B------:R-:W-:Y:S02]  /*18770*/  WARPGROUP.DEPBAR.LE gsb0, 0x0 ;  /* 0x00008000000079c5 */ /* 0x000fe40000010000 */
[----:B------:R-:W-:-:S03]  /*18780*/  WARPGROUP.ARRIVE ;  /* 0x00000000000079c5 */ /* 0x000fc60000000000 */
[----:B------:R-:W1:Y:S03]  /*18790*/  MUFU.EX2 R124, R124 ;  /* 0x0000007c007c7308 */ /* 0x000e660000000800 */
[----:B------:R-:W-:Y:S01]  /*187a0*/  HGMMA.64x16x16.F32.BF16 R160, R24, gdesc[UR12].tnspB, R160, gsb0 ;  /* 0x4020000c18a07df0 */ /* 0x000fe200080018a0 */
[----:B------:R-:W-:Y:S01]  /*187b0*/  R2UR UR14, R28 ;  /* 0x000000001c0e72ca */ /* 0x000fe200000e0000 */
[----:B------:R-:W-:Y:S01]  /*187c0*/  VIADD R28, R220, 0x700 ;  /* 0x00000700dc1c7836 */ /* 0x000fe20000000000 */
[----:B------:R-:W-:Y:S02]  /*187d0*/  R2UR UR15, R29 ;  /* 0x000000001d0f72ca */ /* 0x000fe400000e0000 */
[----:B------:R-:W-:Y:S01]  /*187e0*/  MOV R29, 0xc0000010 ;  /* 0xc0000010001d7802 */ /* 0x000fe20000000f00 */
[----:B-1----:R-:W-:Y:S01]  /*187f0*/  @!P3 FMUL R124, R124, R124 ;  /* 0x0000007c7c7cb220 */ /* 0x002fe20000400000 */
[----:B------:R-:W-:-:S13]  /*18800*/  FSETP.GEU.AND P3, PT, R126, -126, PT ;  /* 0xc2fc00007e00780b */ /* 0x000fda0003f6e000 */
[----:B------:R-:W-:-:S06]  /*18810*/  @!P3 FMUL R126, R126, 0.5 ;  /* 0x3f0000007e7eb820 */ /* 0x000fcc0000400000 */
[----:B------:R-:W1:Y:S01]  /*18820*/  MUFU.EX2 R126, R126 ;  /* 0x0000007e007e7308 */ /* 0x000e620000000800 */
[----:B------:R-:W-:Y:S02]  /*18830*/  WARPGROUP.DEPBAR.LE gsb0, 0x0 ;  /* 0x00008000000079c5 */ /* 0x000fe40000010000 */
[----:B------:R-:W-:Y:S01]  /*18840*/  WARPGROUP.ARRIVE ;  /* 0x00000000000079c5 */ /* 0x000fe20000000000 */
[----:B-1----:R-:W-:-:S05]  /*18850*/  @!P3 FMUL R126, R126, R126 ;  /* 0x0000007e7e7eb220 */ /* 0x002fca0000400000 */
[----:B------:R-:W-:Y:S01]  /*18860*/  HGMMA.64x16x16.F32.BF16 R152, R24, gdesc[UR16].tnspB, R152, gsb0 ;  /* 0x4020001018987df0 */ /* 0x000fe20008001898 */
[----:B------:R-:W-:Y:S01]  /*18870*/  R2UR UR18, R28 ;  /* 0x000000001c1272ca */ /* 0x000fe200000e0000 */
[----:B------:R-:W-:Y:S01]  /*18880*/  FADD R28, R39, R74 ;  /* 0x0000004a271c7221 */ /* 0x000fe20000000000 */
[----:B------:R-:W-:Y:S01]  /*18890*/  R2UR UR19, R29 ;  /* 0x000000001d1372ca */ /* 0x000fe200000e0000 */
[----:B------:R-:W1:Y:S01]  /*188a0*/  MUFU.EX2 R39, R114 ;  /* 0x0000007200277308 */ /* 0x000e620000000800 */
[----:B------:R-:W-:Y:S02]  /*188b0*/  MOV R29, 0xc0000010 ;  /* 0xc0000010001d7802 */ /* 0x000fe40000000f00 */
[----:B------:R-:W-:-:S13]  /*188c0*/  FSETP.GEU.AND P3, PT, R132, -126, PT ;  /* 0xc2fc00008400780b */ /* 0x000fda0003f6e000 */
[----:B------:R-:W-:Y:S01]  /*188d0*/  @!P3 FMUL R132, R132, 0.5 ;  /* 0x3f0000008484b820 */ /* 0x000fe20000400000 */
[----:B-1----:R-:W-:Y:S01]  /*188e0*/  @!P5 FMUL R39, R39, R39 ;  /* 0x000000272727d220 */ /* 0x002fe20000400000 */
[----:B------:R-:W-:-:S04]  /*188f0*/  FSETP.GEU.AND P5, PT, R120, -126, PT ;  /* 0xc2fc00007800780b */ /* 0x000fc80003fae000 */
[----:B------:R-:W1:Y:S09]  /*18900*/  MUFU.EX2 R132, R132 ;  /* 0x0000008400847308 */ /* 0x000e720000000800 */
[----:B------:R-:W-:-:S06]  /*18910*/  @!P5 FMUL R120, R120, 0.5 ;  /* 0x3f0000007878d820 */ /* 0x000fcc0000400000 */
[----:B------:R-:W2:Y:S01]  /*18920*/  MUFU.EX2 R120, R120 ;  /* 0x0000007800787308 */ /* 0x000ea20000000800 */
[----:B------:R-:W-:Y:S02]  /*18930*/  WARPGROUP.DEPBAR.LE gsb0, 0x0 ;  /* 0x00008000000079c5 */ /* 0x000fe40000010000 */
[----:B------:R-:W-:Y:S01]  /*18940*/  FADD R25, R30, R73 ;  /* 0x000000491e197221 */ /* 0x000fe20000000000 */
[----:B------:R-:W-:Y:S01]  /*18950*/  FADD R27, R28, R75 ;  /* 0x0000004b1c1b7221 */ /* 0x000fe20000000000 */
[----:B------:R-:W-:Y:S01]  /*18960*/  F2FP.BF16.F32.PACK_AB R24, R73, R72 ;  /* 0x000000484918723e */ /* 0x000fe200000010ff */
[----:B------:R-:W-:Y:S02]  /*18970*/  VIADD R28, R220, 0x900 ;  /* 0x00000900dc1c7836 */ /* 0x000fe40000000000 */
        /* <DEDUP_REMOVED lines=8> */
[----:B------:R-:W-:Y:S01]  /*18a00*/  VIADD R30, R220, 0xb00 ;  /* 0x00000b00dc1e7836 */ /* 0x000fe20000000000 */
[----:B------:R-:W-:Y:S01]  /*18a10*/  FSETP.GEU.AND P3, PT, R134, -126, PT ;  /* 0xc2fc00008600780b */ /* 0x000fe20003f6e000 */
[----:B--2---:R-:W-:Y:S01]  /*18a20*/  @!P5 FMUL R120, R120, R120 ;  /* 0x000000787878d220 */ /* 0x004fe20000400000 */
[----:B------:R-:W-:Y:S01]  /*18a30*/  WARPGROUP.ARRIVE ;  /* 0x00000000000079c5 */ /* 0x000fe20000000000 */
[----:B------:R-:W-:-:S05]  /*18a40*/  FSETP.GEU.AND P5, PT, R122, -126, PT ;  /* 0xc2fc00007a00780b */ /* 0x000fca0003fae000 */
[----:B------:R-:W-:Y:S01]  /*18a50*/  HGMMA.64x16x16.F32.BF16 R200, R24, gdesc[UR20].tnspB, R200, gsb0 ;  /* 0x4020001418c87df0 */ /* 0x000fe200080018c8 */
[----:B------:R-:W-:Y:S02]  /*18a60*/  R2UR UR22, R28 ;  /* 0x000000001c1672ca */ /* 0x000fe400000e0000 */
[----:B------:R-:W-:Y:S02]  /*18a70*/  IADD3 R28, R220, 0x120, RZ ;  /* 0x00000120dc1c7810 */ /* 0x000fe40007ffe0ff */
[----:B------:R-:W-:Y:S01]  /*18a80*/  R2UR UR23, R29 ;  /* 0x000000001d1772ca */ /* 0x000fe200000e0000 */
[----:B------:R-:W-:Y:S01]  /*18a90*/  @!P3 FMUL R134, R134, 0.5 ;  /* 0x3f0000008686b820 */ /* 0x000fe20000400000 */
[----:B------:R-:W-:Y:S01]  /*18aa0*/  MOV R29, 0xc0000010 ;  /* 0xc0000010001d7802 */ /* 0x000fe20000000f00 */
[----:B------:R-:W-:Y:S01]  /*18ab0*/  @!P5 FMUL R122, R122, 0.5 ;  /* 0x3f0000007a7ad820 */ /* 0x000fe20000400000 */
        /* <DEDUP_REMOVED lines=57> */
[----:B------:R-:W-:Y:S02]  /*18e50*/  R2UR UR54, R28 ;  /* 0x000000001c3672ca */ /* 0x000fe400000e0000 */
[----:B------:R-:W-:Y:S02]  /*18e60*/  IADD3 R28, R220, 0xd20, RZ ;  /* 0x00000d20dc1c7810 */ /* 0x000fe40007ffe0ff */
[----:B------:R-:W-:Y:S02]  /*18e70*/  R2UR UR55, R29 ;  /* 0x000000001d3772ca */ /* 0x000fe400000e0000 */
[----:B------:R-:W-:Y:S02]  /*18e80*/  R2UR UR12, R28 ;  /* 0x000000001c0c72ca */ /* 0x000fe400000e0000 */
[----:B------:R-:W-:Y:S02]  /*18e90*/  IADD3 R28, R220, 0x540, RZ ;  /* 0x00000540dc1c7810 */ /* 0x000fe40007ffe0ff */
[----:B------:R-:W-:-:S02]  /*18ea0*/  MOV R29, 0xc0000010 ;  /* 0xc0000010001d7802 */ /* 0x000fc40000000f00 */
[----:B------:R-:W-:Y:S01]  /*18eb0*/  R2UR UR8, R28 ;  /* 0x000000001c0872ca */ /* 0x000fe200000e0000 */
[----:B------:R-:W-:Y:S01]  /*18ec0*/  FADD R28, R37, R90 ;  /* 0x0000005a251c7221 */ /* 0x000fe20000000000 */
[----:B------:R-:W-:Y:S02]  /*18ed0*/  R2UR UR13, R29 ;  /* 0x000000001d0d72ca */ /* 0x000fe400000e0000 */
[----:B------:R-:W-:-:S04]  /*18ee0*/  MOV R29, 0xc0000010 ;  /* 0xc0000010001d7802 */ /* 0x000fc80000000f00 */
        /* <DEDUP_REMOVED lines=8> */
[----:B------:R-:W-:-:S03]  /*18f70*/  IMAD.MOV.U32 R31, RZ, RZ, -0x3ffffff0 ;  /* 0xc0000010ff1f7424 */ /* 0x000fc600078e00ff */
[----:B------:R-:W-:Y:S01]  /*18f80*/  R2UR UR16, R30 ;  /* 0x000000001e1072ca */ /* 0x000fe200000e0000 */
[----:B------:R-:W-:Y:S01]  /*18f90*/  VIADD R30, R220, 0x340 ;  /* 0x00000340dc1e7836 */ /* 0x000fe20000000000 */
[----:B------:R-:W-:Y:S01]  /*18fa0*/  R2UR UR17, R31 ;  /* 0x000000001f1172ca */ /* 0x000fe200000e0000 */
[----:B------:R-:W-:-:S03]  /*18fb0*/  IMAD.MOV.U32 R31, RZ, RZ, -0x3ffffff0 ;  /* 0xc0000010ff1f7424 */ /* 0x000fc600078e00ff */
        /* <DEDUP_REMOVED lines=8> */
[----:B------:R-:W-:Y:S02]  /*19040*/  R2UR UR42, R42 ;  /* 0x000000002a2a72ca */ /* 0x000fe400000e0000 */
[----:B------:R-:W-:Y:S02]  /*19050*/  MOV R42, UR5 ;  /* 0x00000005002a7c02 */ /* 0x000fe40008000f00 */
[----:B------:R-:W-:Y:S02]  /*19060*/  MOV R44, UR4 ;  /* 0x00000004002c7c02 */ /* 0x000fe40008000f00 */
[----:B------:R-:W-:Y:S02]  /*19070*/  R2UR UR5, R42 ;  /* 0x000000002a0572ca */ /* 0x000fe400000e0000 */
[----:B------:R-:W-:Y:S01]  /*19080*/  R2UR UR4, R44 ;  /* 0x000000002c0472ca */ /* 0x000fe200000e0000 */
[----:B------:R-:W-:-:S02]  /*19090*/  WARPGROUP.DEPBAR.LE gsb0, 0x0 ;  /* 0x00008000000079c5 */ /* 0x000fc40000010000 */
[----:B------:R-:W-:-:S06]  /*190a0*/  WARPGROUP.ARRIVE ;  /* 0x00000000000079c5 */ /* 0x000fcc0000000000 */
[----:B------:R-:W-:Y:S01]  /*190b0*/  HGMMA.64x16x16.F32.BF16 R176, R24, gdesc[UR40].tnspB, R176, gsb0 ;  /* 0x4020002818b07df0 */ /* 0x000fe200080018b0 */
[----:B------:R-:W-:Y:S02]  /*190c0*/  R2UR UR43, R43 ;  /* 0x000000002b2b72ca */ /* 0x000fe400000e0000 */
[----:B------:R-:W-:Y:S01]  /*190d0*/  R2UR UR42, R40 ;  /* 0x00000000282a72ca */ /* 0x000fe200000e0000 */
[----:B------:R-:W1:Y:S02]  /*190e0*/  MUFU.EX2 R43, R122 ;  /* 0x0000007a002b7308 */ /* 0x000e640000000800 */
[----:B-1----:R-:W-:Y:S01]  /*190f0*/  @!P5 FMUL R43, R43, R43 ;  /* 0x0000002b2b2bd220 */ /* 0x002fe20000400000 */
[----:B------:R-:W-:-:S13]  /*19100*/  FSETP.GEU.AND P5, PT, R128, -126, PT ;  /* 0xc2fc00008000780b */ /* 0x000fda0003fae000 */
[----:B------:R-:W-:-:S06]  /*19110*/  @!P5 FMUL R128, R128, 0.5 ;  /* 0x3f0000008080d820 */ /* 0x000fcc0000400000 */
[----:B------:R-:W1:Y:S01]  /*19120*/  MUFU.EX2 R128, R128 ;  /* 0x0000008000807308 */ /* 0x000e620000000800 */
[----:B------:R-:W-:Y:S02]  /*19130*/  WARPGROUP.DEPBAR.LE gsb0, 0x0 ;  /* 0x00008000000079c5 */ /* 0x000fe40000010000 */
[----:B------:R-:W-:-:S06]  /*19140*/  WARPGROUP.ARRIVE ;  /* 0x00000000000079c5 */ /* 0x000fcc0000000000 */
[----:B------:R-:W-:Y:S01]  /*19150*/  HGMMA.64x16x16.F32.BF16 R168, R24, gdesc[UR40].tnspB, R168, gsb0 ;  /* 0x4020002818a87df0 */ /* 0x000fe200080018a8 */
[----:B------:R-:W-:Y:S02]  /*19160*/  R2UR UR43, R36 ;  /* 0x00000000242b72ca */ /* 0x000fe400000e0000 */
[----:B------:R-:W-:Y:S01]  /*19170*/  R2UR UR42, R38 ;  /* 0x00000000262a72ca */ /* 0x000fe200000e0000 */
[----:B-1----:R-:W-:Y:S01]  /*19180*/  @!P5 FMUL R128, R128, R128 ;  /* 0x000000808080d220 */ /* 0x002fe20000400000 */
[----:B------:R-:W-:-:S13]  /*19190*/  FSETP.GEU.AND P5, PT, R130, -126, PT ;  /* 0xc2fc00008200780b */ /* 0x000fda0003fae000 */
[----:B------:R-:W-:Y:S01]  /*191a0*/  @!P5 FMUL R130, R130, 0.5 ;  /* 0x3f0000008282d820 */ /* 0x000fe20000400000 */
        /* <DEDUP_REMOVED lines=8> */
[----:B------:R-:W-:Y:S01]  /*19230*/  R2UR UR42, R30 ;  /* 0x000000001e2a72ca */ /* 0x000fe200000e0000 */
[----:B------:R-:W-:Y:S01]  /*19240*/  VIADD R30, R220, 0x940 ;  /* 0x00000940dc1e7836 */ /* 0x000fe20000000000 */
[----:B------:R-:W-:Y:S01]  /*19250*/  R2UR UR43, R31 ;  /* 0x000000001f2b72ca */ /* 0x000fe200000e0000 */
[----:B------:R-:W-:-:S10]  /*19260*/  IMAD.MOV.U32 R31, RZ, RZ, -0x3ffffff0 ;  /* 0xc0000010ff1f7424 */ /* 0x000fd400078e00ff */
[----:B------:R-:W-:Y:S01]  /*19270*/  MOV R46, UR42 ;  /* 0x0000002a002e7c02 */ /* 0x000fe20008000f00 */
[----:B------:R-:W-:Y:S01]  /*19280*/  UMOV UR42, UR12 ;  /* 0x0000000c002a7c82 */ /* 0x000fe20008000000 */
[----:B------:R-:W-:Y:S01]  /*19290*/  MOV R45, UR43 ;  /* 0x0000002b002d7c02 */ /* 0x000fe20008000f00 */
[----:B------:R-:W-:Y:S01]  /*192a0*/  UMOV UR43, UR13 ;  /* 0x0000000d002b7c82 */ /* 0x000fe20008000000 */
[----:B------:R-:W-:Y:S02]  /*192b0*/  WARPGROUP.DEPBAR.LE gsb0, 0x0 ;  /* 0x00008000000079c5 */ /* 0x000fe40000010000 */
[----:B------:R-:W-:Y:S01]  /*192c0*/  FADD R24, R35, R88 ;  /* 0x0000005823187221 */ /* 0x000fe20000000000 */
[----:B------:R-:W-:-:S03]  /*192d0*/  FADD R27, R28, R91 ;  /* 0x0000005b1c1b7221 */ /* 0x000fc60000000000 */
[----:B------:R-:W-:Y:S01]  /*192e0*/  FADD R25, R24, R89 ;  /* 0x0000005918197221 */ /* 0x000fe20000000000 */
[----:B------:R-:W-:Y:S01]  /*192f0*/  FADD R28, R27, R94 ;  /* 0x0000005e1b1c7221 */ /* 0x000fe20000000000 */
[----:B------:R-:W-:Y:S02]  /*19300*/  F2FP.BF16.F32.PACK_AB R24, R89, R88 ;  /* 0x000000585918723e */ /* 0x000fe400000010ff */
[----:B------:R-:W-:Y:S01]  /*19310*/  FADD R26, R25, R92 ;  /* 0x0000005c191a7221 */ /* 0x000fe20000000000 */
[----:B------:R-:W-:Y:S01]  /*19320*/  F2FP.BF16.F32.PACK_AB R25, R91, R90 ;  /* 0x0000005a5b19723e */ /* 0x000fe200000010ff */
[----:B------:R-:W-:Y:S01]  /*19330*/  FADD R37, R28, R95 ;  /* 0x0000005f1c257221 */ /* 0x000fe20000000000 */
[----:B------:R-:W-:Y:S01]  /*19340*/  F2FP.BF16.F32.PACK_AB R27, R95, R94 ;  /* 0x0000005e5f1b723e */ /* 0x000fe200000010ff */
[----:B------:R-:W-:Y:S01]  /*19350*/  FADD R35, R26, R93 ;  /* 0x0000005d1a237221 */ /* 0x000fe20000000000 */
[----:B------:R-:W-:Y:S02]  /*19360*/  F2FP.BF16.F32.PACK_AB R26, R93, R92 ;  /* 0x0000005c5d1a723e */ /* 0x000fe400000010ff */
[----:B------:R-:W-:-:S02]  /*19370*/  IADD3 R28, R220, 0xb40, RZ ;  /* 0x00000b40dc1c7810 */ /* 0x000fc40007ffe0ff */
[----:B------:R-:W-:-:S06]  /*19380*/  WARPGROUP.ARRIVE ;  /* 0x00000000000079c5 */ /* 0x000fcc0000000000 */
        /* <DEDUP_REMOVED lines=55> */
[----:B------:R-:W-:Y:S01]  /*19700*/  FADD R24, R35, R96 ;  /* 0x0000006023187221 */ /* 0x000fe20000000000 */
[----:B------:R-:W-:Y:S01]  /*19710*/  FADD R27, R28, R99 ;  /* 0x000000631c1b7221 */ /* 0x000fe20000000000 */
[----:B------:R-:W-:-:S02]  /*19720*/  VIADD R28, R220, 0x960 ;  /* 0x00000960dc1c7836 */ /* 0x000fc40000000000 */
        /* <DEDUP_REMOVED lines=8> */
[----:B------:R-:W-:Y:S01]  /*197b0*/  F2FP.BF16.F32.PACK_AB R26, R101, R100 ;  /* 0x00000064651a723e */ /* 0x000fe200000010ff */
[----:B------:R-:W-:-:S03]  /*197c0*/  VIADD R30, R220, 0xb60 ;  /* 0x00000b60dc1e7836 */ /* 0x000fc60000000000 */
        /* <DEDUP_REMOVED lines=11> */
[----:B------:R-:W-:Y:S02]  /*19880*/  IADD3 R30, R220, 0x180, RZ ;  /* 0x00000180dc1e7810 */ /* 0x000fe40007ffe0ff */
        /* <DEDUP_REMOVED lines=20> */
[----:B------:R-:W-:-:S03]  /*199d0*/  R2UR UR55, R29 ;  /* 0x000000001d3772ca */ /* 0x000fc600000e0000 */
[----:B------:R-:W-:Y:S01]  /*199e0*/  FADD R29, R28, R105 ;  /* 0x000000691c1d7221 */ /* 0x000fe20000000000 */
[----:B------:R-:W-:Y:S01]  /*199f0*/  F2FP.BF16.F32.PACK_AB R28, R105, R104 ;  /* 0x00000068691c723e */ /* 0x000fe200000010ff */
[----:B------:R-:W-:Y:S02]  /*19a00*/  WARPGROUP.DEPBAR.LE gsb0, 0x0 ;  /* 0x00008000000079c5 */ /* 0x000fe40000010000 */
[----:B------:R-:W-:-:S06]  /*19a10*/  WARPGROUP.ARRIVE ;  /* 0x00000000000079c5 */ /* 0x000fcc0000000000 */
[----:B------:R-:W-:Y:S01]  /*19a20*/  HGMMA.64x16x16.F32.BF16 R160, R24, gdesc[UR56].tnspB, R160, gsb0 ;  /* 0x4020003818a07df0 */ /* 0x000fe200080018a0 */
[----:B------:R-:W-:Y:S02]  /*19a30*/  R2UR UR58, R30 ;  /* 0x000000001e3a72ca */ /* 0x000fe400000e0000 */
[----:B------:R-:W-:Y:S02]  /*19a40*/  R2UR UR59, R31 ;  /* 0x000000001f3b72ca */ /* 0x000fe400000e0000 */
[----:B------:R-:W-:Y:S02]  /*19a50*/  F2FP.BF16.F32.PACK_AB R30, R109, R108 ;  /* 0x0000006c6d1e723e */ /* 0x000fe400000010ff */
[----:B------:R-:W-:Y:S01]  /*19a60*/  F2FP.BF16.F32.PACK_AB R31, R111, R110 ;  /* 0x0000006e6f1f723e */ /* 0x000fe200000010ff */
[----:B------:R-:W-:Y:S02]  /*19a70*/  WARPGROUP.DEPBAR.LE gsb0, 0x0 ;  /* 0x00008000000079c5 */ /* 0x000fe40000010000 */
[----:B------:R-:W-:-:S06]  /*19a80*/  WARPGROUP.ARRIVE ;  /* 0x00000000000079c5 */ /* 0x000fcc0000000000 */
[----:B------:R-:W-:Y:S01]  /*19a90*/  HGMMA.64x16x16.F32.BF16 R152, R24, gdesc[UR40].tnspB, R152, gsb0 ;  /* 0x4020002818987df0 */ /* 0x000fe20008001898 */
[----:B------:R-:W-:Y:S01]  /*19aa0*/  UMOV UR42, UR8 ;  /* 0x00000008002a7c82 */ /* 0x000fe20008000000 */
[----:B------:R-:W-:Y:S01]  /*19ab0*/  UMOV UR43, UR9 ;  /* 0x00000009002b7c82 */ /* 0x000fe20008000000 */
[----:B------:R-:W-:Y:S02]  /*19ac0*/  WARPGROUP.DEPBAR.LE gsb0, 0x0 ;  /* 0x00008000000079c5 */ /* 0x000fe40000010000 */
[----:B------:R-:W-:Y:S01]  /*19ad0*/  FADD R24, R29, R108 ;  /* 0x0000006c1d187221 */ /* 0x000fe20000000000 */
[----:B------:R-:W-:Y:S01]  /*19ae0*/  F2FP.BF16.F32.PACK_AB R29, R107, R106 ;  /* 0x0000006a6b1d723e */ /* 0x000fe200000010ff */
[----:B------:R-:W-:Y:S01]  /*19af0*/  FADD R26, R37, R106 ;  /* 0x0000006a251a7221 */ /* 0x000fe20000000000 */
[----:B------:R-:W-:Y:S02]  /*19b00*/  IMAD.MOV.U32 R27, RZ, RZ, -0x3ffffff0 ;  /* 0xc0000010ff1b7424 */ /* 0x000fe400078e00ff */
[----:B------:R-:W-:Y:S01]  /*19b10*/  FADD R35, R24, R109 ;  /* 0x0000006d18237221 */ /* 0x000fe20000000000 */
[----:B------:R-:W-:Y:S01]  /*19b20*/  WARPGROUP.ARRIVE ;  /* 0x00000000000079c5 */ /* 0x000fe20000000000 */
[----:B------:R-:W-:Y:S01]  /*19b30*/  FADD R25, R26, R107 ;  /* 0x0000006b1a197221 */ /* 0x000fe20000000000 */
[----:B------:R-:W-:Y:S01]  /*19b40*/  VIADD R24, R220, 0x780 ;  /* 0x00000780dc187836 */ /* 0x000fe20000000000 */
[----:B------:R-:W-:Y:S01]  /*19b50*/  R2UR UR13, R27 ;  /* 0x000000001b0d72ca */ /* 0x000fe200000e0000 */
[----:B------:R-:W1:Y:S01]  /*19b60*/  MUFU.EX2 R37, R150 ;  /* 0x0000009600257308 */ /* 0x000e620000000800 */
[----:B------:R-:W-:Y:S01]  /*19b70*/  FADD R26, R25, R110 ;  /* 0x0000006e191a7221 */ /* 0x000fe20000000000 */
[----:B------:R-:W-:Y:S01]  /*19b80*/  HGMMA.64x16x16.F32.BF16 R200, R28, gdesc[UR4].tnspB, R200, gsb0 ;  /* 0x402000041cc87df0 */ /* 0x000fe200080018c8 */
[----:B------:R-:W-:-:S02]  /*19b90*/  R2UR UR7, R34 ;  /* 0x00000000220772ca */ /* 0x000fc400000e0000 */
[----:B------:R-:W-:Y:S01]  /*19ba0*/  R2UR UR6, R36 ;  /* 0x00000000240672ca */ /* 0x000fe200000e0000 */
[----:B------:R-:W-:Y:S01]  /*19bb0*/  FADD R32, R26, R111 ;  /* 0x0000006f1a207221 */ /* 0x000fe20000000000 */
[----:B------:R-:W-:Y:S01]  /*19bc0*/  VIADD R26, R220, 0x980 ;  /* 0x00000980dc1a7836 */ /* 0x000fe20000000000 */
[----:B------:R-:W-:Y:S02]  /*19bd0*/  MOV R25, 0xc0000010 ;  /* 0xc000001000197802 */ /* 0x000fe40000000f00 */
[----:B------:R-:W-:Y:S01]  /*19be0*/  R2UR UR8, R24 ;  /* 0x00000000180872ca */ /* 0x000fe200000e0000 */
[----:B------:R-:W-:Y:S01]  /*19bf0*/  VIADD R24, R220, 0xb80 ;  /* 0x00000b80dc187836 */ /* 0x000fe20000000000 */
[----:B------:R-:W-:Y:S01]  /*19c00*/  R2UR UR9, R25 ;  /* 0x00000000190972ca */ /* 0x000fe200000e0000 */
[----:B------:R-:W-:Y:S01]  /*19c10*/  FADD R32, R32, R39 ;  /* 0x0000002720207221 */ /* 0x000fe20000000000 */
[----:B------:R-:W-:Y:S01]  /*19c20*/  R2UR UR12, R26 ;  /* 0x000000001a0c72ca */ /* 0x000fe200000e0000 */
[----:B------:R-:W-:Y:S01]  /*19c30*/  FADD R26, R35, R112 ;  /* 0x00000070231a7221 */ /* 0x000fe20000000000 */
[----:B------:R-:W-:Y:S01]  /*19c40*/  MOV R25, 0xc0000010 ;  /* 0xc000001000197802 */ /* 0x000fe20000000f00 */
[----:B------:R-:W2:Y:S01]  /*19c50*/  MUFU.EX2 R35, R134 ;  /* 0x0000008600237308 */ /* 0x000ea20000000800 */
[----:B------:R-:W-:Y:S01]  /*19c60*/  F2FP.BF16.F32.PACK_AB R27, R119, R41 ;  /* 0x00000029771b723e */ /* 0x000fe200000010ff */
[----:B------:R-:W-:Y:S01]  /*19c70*/  FADD R13, R26, R113 ;  /* 0x000000711a0d7221 */ /* 0x000fe20000000000 */
[----:B------:R-:W-:Y:S01]  /*19c80*/  F2FP.BF16.F32.PACK_AB R26, R117, R116 ;  /* 0x00000074751a723e */ /* 0x000fe200000010ff */
[----:B------:R-:W-:Y:S01]  /*19c90*/  FADD R32, R32, R115 ;  /* 0x0000007320207221 */ /* 0x000fe20000000000 */
[----:B-1----:R-:W-:Y:S01]  /*19ca0*/  @!P4 FMUL R37, R37, R37 ;  /* 0x000000252525c220 */ /* 0x002fe20000400000 */
[----:B------:R-:W-:-:S02]  /*19cb0*/  FADD R13, R13, R116 ;  /* 0x000000740d0d7221 */ /* 0x000fc40000000000 */
[----:B------:R-:W-:Y:S02]  /*19cc0*/  FADD R32, R32, R41 ;  /* 0x0000002920207221 */ /* 0x000fe40000000000 */
[----:B------:R-:W-:Y:S02]  /*19cd0*/  FADD R13, R13, R117 ;  /* 0x000000750d0d7221 */ /* 0x000fe40000000000 */
[----:B------:R-:W-:Y:S02]  /*19ce0*/  FADD R32, R32, R119 ;  /* 0x0000007720207221 */ /* 0x000fe40000000000 */
[----:B------:R-:W-:Y:S02]  /*19cf0*/  FADD R13, R13, R120 ;  /* 0x000000780d0d7221 */ /* 0x000fe40000000000 */
[----:B------:R-:W-:Y:S01]  /*19d00*/  FADD R32, R32, R43 ;  /* 0x0000002b20207221 */ /* 0x000fe20000000000 */
[----:B--2---:R-:W-:Y:S01]  /*19d10*/  @!P3 FMUL R35, R35, R35 ;  /* 0x000000232323b220 */ /* 0x004fe20000400000 */
[----:B------:R-:W-:Y:S01]  /*19d20*/  FSETP.GEU.AND P3, PT, R140, -126, PT ;  /* 0xc2fc00008c00780b */ /* 0x000fe20003f6e000 */
[----:B------:R-:W-:Y:S01]  /*19d30*/  FADD R13, R13, R121 ;  /* 0x000000790d0d7221 */ /* 0x000fe20000000000 */
[----:B------:R-:W-:-:S03]  /*19d40*/  FADD R15, R32, R123 ;  /* 0x0000007b200f7221 */ /* 0x000fc60000000000 */
[----:B------:R-:W-:Y:S01]  /*19d50*/  FADD R32, R13, R124 ;  /* 0x0000007c0d207221 */ /* 0x000fe20000000000 */
[----:B------:R-:W-:Y:S01]  /*19d60*/  FADD R34, R15, R126 ;  /* 0x0000007e0f227221 */ /* 0x000fe20000000000 */
[----:B------:R-:W-:Y:S02]  /*19d70*/  WARPGROUP.DEPBAR.LE gsb0, 0x0 ;  /* 0x00008000000079c5 */ /* 0x000fe40000010000 */
[----:B------:R-:W-:Y:S01]  /*19d80*/  WARPGROUP.ARRIVE ;  /* 0x00000000000079c5 */ /* 0x000fe20000000000 */
[----:B------:R-:W-:-:S03]  /*19d90*/  FADD R34, R34, R127 ;  /* 0x0000007f22227221 */ /* 0x000fc60000000000 */
[----:B------:R-:W-:Y:S02]  /*19da0*/  @!P3 FMUL R140, R140, 0.5 ;  /* 0x3f0000008c8cb820 */ /* 0x000fe40000400000 */
[----:B------:R-:W-:Y:S01]  /*19db0*/  HGMMA.64x16x16.F32.BF16 R192, R28, gdesc[UR4].tnspB, R192, gsb0 ;  /* 0x402000041cc07df0 */ /* 0x000fe200080018c0 */
[----:B------:R-:W-:-:S03]  /*19dc0*/  R2UR UR7, R38 ;  /* 0x00000000260772ca */ /* 0x000fc600000e0000 */
[----:B------:R-:W1:Y:S01]  /*19dd0*/  MUFU.EX2 R140, R140 ;  /* 0x0000008c008c7308 */ /* 0x000e620000000800 */
[----:B------:R-:W-:Y:S01]  /*19de0*/  R2UR UR6, R40 ;  /* 0x00000000280672ca */ /* 0x000fe200000e0000 */
[----:B-1----:R-:W-:Y:S01]  /*19df0*/  @!P3 FMUL R140, R140, R140 ;  /* 0x0000008c8c8cb220 */ /* 0x002fe20000400000 */
[----:B------:R-:W-:-:S13]  /*19e00*/  FSETP.GEU.AND P3, PT, R142, -126, PT ;  /* 0xc2fc00008e00780b */ /* 0x000fda0003f6e000 */
[----:B------:R-:W-:-:S04]  /*19e10*/  @!P3 FMUL R142, R142, 0.5 ;  /* 0x3f0000008e8eb820 */ /* 0x000fc80000400000 */
        /* <DEDUP_REMOVED lines=8> */
[----:B------:R-:W-:-:S06]  /*19ea0*/  @!P3 FMUL R149, R149, 0.5 ;  /* 0x3f0000009595b820 */ /* 0x000fcc0000400000 */
[----:B------:R-:W1:Y:S02]  /*19eb0*/  MUFU.EX2 R149, R149 ;  /* 0x0000009500957308 */ /* 0x000e640000000800 */
[----:B-1----:R-:W-:Y:S01]  /*19ec0*/  @!P3 FMUL R149, R149, R149 ;  /* 0x000000959595b220 */ /* 0x002fe20000400000 */
[----:B------:R-:W-:Y:S02]  /*19ed0*/  WARPGROUP.DEPBAR.LE gsb0, 0x0 ;  /* 0x00008000000079c5 */ /* 0x000fe40000010000 */
[----:B------:R-:W-:Y:S01]  /*19ee0*/  WARPGROUP.ARRIVE ;  /* 0x00000000000079c5 */ /* 0x000fe20000000000 */
[----:B------:R-:W-:-:S05]  /*19ef0*/  FSETP.GEU.AND P3, PT, R151, -126, PT ;  /* 0xc2fc00009700780b */ /* 0x000fca0003f6e000 */
[----:B------:R-:W-:Y:S01]  /*19f00*/  HGMMA.64x16x16.F32.BF16 R176, R28, gdesc[UR40].tnspB, R176, gsb0 ;  /* 0x402000281cb07df0 */ /* 0x000fe200080018b0 */
[----:B------:R-:W-:Y:S02]  /*19f10*/  R2UR UR43, R33 ;  /* 0x00000000212b72ca */ /* 0x000fe400000e0000 */
[----:B------:R-:W1:Y:S05]  /*19f20*/  MUFU.EX2 R33, R130 ;  /* 0x0000008200217308 */ /* 0x000e6a0000000800 */
[----:B------:R-:W-:-:S06]  /*19f30*/  @!P3 FMUL R151, R151, 0.5 ;  /* 0x3f0000009797b820 */ /* 0x000fcc0000400000 */
[----:B------:R-:W2:Y:S01]  /*19f40*/  MUFU.EX2 R151, R151 ;  /* 0x0000009700977308 */ /* 0x000ea20000000800 */
[----:B-1----:R-:W-:Y:S01]  /*19f50*/  @!P5 FMUL R33, R33, R33 ;  /* 0x000000212121d220 */ /* 0x002fe20000400000 */
[----:B------:R-:W-:-:S03]  /*19f60*/  FSETP.GEU.AND P5, PT, R136, -126, PT ;  /* 0xc2fc00008800780b */ /* 0x000fc60003fae000 */
[----:B------:R-:W-:-:S04]  /*19f70*/  FADD R34, R34, R33 ;  /* 0x0000002122227221 */ /* 0x000fc80000000000 */
[----:B------:R-:W-:Y:S01]  /*19f80*/  FADD R34, R34, R131 ;  /* 0x0000008322227221 */ /* 0x000fe20000000000 */
[----:B--2---:R-:W-:-:S03]  /*19f90*/  @!P3 FMUL R151, R151, R151 ;  /* 0x000000979797b220 */ /* 0x004fc60000400000 */
[----:B------:R-:W-:Y:S02]  /*19fa0*/  FADD R34, R34, R35 ;  /* 0x0000002322227221 */ /* 0x000fe40000000000 */
[----:B------:R-:W-:Y:S02]  /*19fb0*/  @!P5 FMUL R136, R136, 0.5 ;  /* 0x3f0000008888d820 */ /* 0x000fe40000400000 */
[----:B------:R-:W-:-:S04]  /*19fc0*/  FADD R34, R34, R135 ;  /* 0x0000008722227221 */ /* 0x000fc80000000000 */
[----:B------:R-:W1:Y:S01]  /*19fd0*/  MUFU.EX2 R136, R136 ;  /* 0x0000008800887308 */ /* 0x000e620000000800 */
[----:B------:R-:W-:Y:S02]  /*19fe0*/  WARPGROUP.DEPBAR.LE gsb0, 0x0 ;  /* 0x00008000000079c5 */ /* 0x000fe40000010000 */
[----:B------:R-:W-:-:S06]  /*19ff0*/  WARPGROUP.ARRIVE ;  /* 0x00000000000079c5 */ /* 0x000fcc0000000000 */
[----:B------:R-:W-:Y:S01]  /*1a000*/  HGMMA.64x16x16.F32.BF16 R168, R28, gdesc[UR4].tnspB, R168, gsb0 ;  /* 0x402000041ca87df0 */ /* 0x000fe200080018a8 */
[----:B------:R-:W-:Y:S02]  /*1a010*/  R2UR UR6, R24 ;  /* 0x00000000180672ca */ /* 0x000fe400000e0000 */
[----:B------:R-:W-:Y:S02]  /*1a020*/  R2UR UR7, R25 ;  /* 0x00000000190772ca */ /* 0x000fe400000e0000 */
[----:B------:R-:W-:Y:S02]  /*1a030*/  F2FP.BF16.F32.PACK_AB R24, R113, R112 ;  /* 0x000000707118723e */ /* 0x000fe400000010ff */
[----:B------:R-:W-:Y:S01]  /*1a040*/  F2FP.BF16.F32.PACK_AB R25, R115, R39 ;  /* 0x000000277319723e */ /* 0x000fe200000010ff */
[----:B-1----:R-:W-:Y:S01]  /*1a050*/  @!P5 FMUL R136, R136, R136 ;  /* 0x000000888888d220 */ /* 0x002fe20000400000 */
[----:B------:R-:W-:-:S13]  /*1a060*/  FSETP.GEU.AND P5, PT, R138, -126, PT ;  /* 0xc2fc00008a00780b */ /* 0x000fda0003fae000 */
[----:B------:R-:W-:-:S04]  /*1a070*/  @!P5 FMUL R138, R138, 0.5 ;  /* 0x3f0000008a8ad820 */ /* 0x000fc80000400000 */
[----:B------:R-:W1:Y:S01]  /*1a080*/  MUFU.EX2 R13, R138 ;  /* 0x0000008a000d7308 */ /* 0x000e620000000800 */
[----:B------:R-:W-:Y:S02]  /*1a090*/  WARPGROUP.DEPBAR.LE gsb0, 0x0 ;  /* 0x00008000000079c5 */ /* 0x000fe40000010000 */
[----:B------:R-:W-:Y:S01]  /*1a0a0*/  WARPGROUP.ARRIVE ;  /* 0x00000000000079c5 */ /* 0x000fe20000000000 */
[----:B-1----:R-:W-:Y:S01]  /*1a0b0*/  @!P5 FMUL R13, R13, R13 ;  /* 0x0000000d0d0dd220 */ /* 0x002fe20000400000 */
[----:B------:R-:W-:-:S03]  /*1a0c0*/  FSETP.GEU.AND P5, PT, R144, -126, PT ;  /* 0xc2fc00009000780b */ /* 0x000fc60003fae000 */
[----:B------:R-:W-:Y:S01]  /*1a0d0*/  FADD R34, R34, R13 ;  /* 0x0000000d22227221 */ /* 0x000fe20000000000 */
[----:B------:R-:W-:Y:S03]  /*1a0e0*/  HGMMA.64x16x16.F32.BF16 R160, R28, gdesc[UR8].tnspB, R160, gsb0 ;  /* 0x402000081ca07df0 */ /* 0x000fe600080018a0 */
[----:B------:R-:W-:-:S04]  /*1a0f0*/  FADD R34, R34, R139 ;  /* 0x0000008b22227221 */ /* 0x000fc80000000000 */
[----:B------:R-:W-:Y:S02]  /*1a100*/  FADD R34, R34, R15 ;  /* 0x0000000f22227221 */ /* 0x000fe40000000000 */
[----:B------:R-:W-:Y:S02]  /*1a110*/  @!P5 FMUL R144, R144, 0.5 ;  /* 0x3f0000009090d820 */ /* 0x000fe40000400000 */
[----:B------:R-:W-:-:S04]  /*1a120*/  FADD R34, R34, R143 ;  /* 0x0000008f22227221 */ /* 0x000fc80000000000 */
[----:B------:R-:W1:Y:S02]  /*1a130*/  MUFU.EX2 R144, R144 ;  /* 0x0000009000907308 */ /* 0x000e640000000800 */
[----:B-1----:R-:W-:Y:S01]  /*1a140*/  @!P5 FMUL R144, R144, R144 ;  /* 0x000000909090d220 */ /* 0x002fe20000400000 */
[----:B------:R-:W-:Y:S01]  /*1a150*/  FSETP.GEU.AND P5, PT, R146, -126, PT ;  /* 0xc2fc00009200780b */ /* 0x000fe20003fae000 */
[----:B------:R-:W-:Y:S02]  /*1a160*/  WARPGROUP.DEPBAR.LE gsb0, 0x0 ;  /* 0x00008000000079c5 */ /* 0x000fe40000010000 */
[----:B------:R-:W-:-:S10]  /*1a170*/  WARPGROUP.ARRIVE ;  /* 0x00000000000079c5 */ /* 0x000fd40000000000 */
[----:B------:R-:W-:Y:S01]  /*1a180*/  @!P5 FMUL R146, R146, 0.5 ;  /* 0x3f0000009292d820 */ /* 0x000fe20000400000 */
[----:B------:R-:W-:Y:S03]  /*1a190*/  HGMMA.64x16x16.F32.BF16 R152, R28, gdesc[UR12].tnspB, R152, gsb0 ;  /* 0x4020000c1c987df0 */ /* 0x000fe60008001898 */
[----:B------:R-:W-:Y:S02]  /*1a1a0*/  WARPGROUP.DEPBAR.LE gsb0, 0x0 ;  /* 0x00008000000079c5 */ /* 0x000fe40000010000 */
[----:B------:R-:W-:Y:S01]  /*1a1b0*/  WARPGROUP.ARRIVE ;  /* 0x00000000000079c5 */ /* 0x000fe20000000000 */
[C---:B------:R-:W-:Y:S02]  /*1a1c0*/  VIADD R28, R220.reuse, 0xd80 ;  /* 0x00000d80dc1c7836 */ /* 0x040fe40000000000 */
[----:B------:R-:W-:Y:S02]  /*1a1d0*/  IMAD.MOV.U32 R29, RZ, RZ, -0x3ffffff0 ;  /* 0xc0000010ff1d7424 */ /* 0x000fe400078e00ff */
[----:B------:R-:W-:Y:S01]  /*1a1e0*/  VIADD R30, R220, 0x7a0 ;  /* 0x000007a0dc1e7836 */ /* 0x000fe20000000000 */
[----:B------:R-:W-:Y:S01]  /*1a1f0*/  HGMMA.64x16x16.F32.BF16 R200, R24, gdesc[UR16].tnspB, R200, gsb0 ;  /* 0x4020001018c87df0 */ /* 0x000fe200080018c8 */
[----:B------:R-:W-:Y:S01]  /*1a200*/  R2UR UR10, R28 ;  /* 0x000000001c0a72ca */ /* 0x000fe200000e0000 */
[----:B------:R-:W-:Y:S01]  /*1a210*/  IMAD.MOV.U32 R31, RZ, RZ, -0x3ffffff0 ;  /* 0xc0000010ff1f7424 */ /* 0x000fe200078e00ff */
[----:B------:R-:W-:Y:S01]  /*1a220*/  R2UR UR11, R29 ;  /* 0x000000001d0b72ca */ /* 0x000fe200000e0000 */
[----:B------:R-:W-:Y:S01]  /*1a230*/  IMAD.MOV.U32 R29, RZ, RZ, -0x3ffffff0 ;  /* 0xc0000010ff1d7424 */ /* 0x000fe200078e00ff */
[----:B------:R-:W-:-:S04]  /*1a240*/  IADD3 R28, R220, 0x1a0, RZ ;  /* 0x000001a0dc1c7810 */ /* 0x000fc80007ffe0ff */
[----:B------:R-:W-:Y:S01]  /*1a250*/  R2UR UR14, R28 ;  /* 0x000000001c0e72ca */ /* 0x000fe200000e0000 */
[----:B------:R-:W-:Y:S01]  /*1a260*/  VIADD R28, R220, 0x3a0 ;  /* 0x000003a0dc1c7836 */ /* 0x000fe20000000000 */
[----:B------:R-:W-:Y:S02]  /*1a270*/  R2UR UR15, R29 ;  /* 0x000000001d0f72ca */ /* 0x000fe400000e0000 */
[----:B------:R-:W-:Y:S02]  /*1a280*/  MOV R29, 0xc0000010 ;  /* 0xc0000010001d7802 */ /* 0x000fe40000000f00 */
[----:B------:R-:W-:Y:S01]  /*1a290*/  R2UR UR18, R28 ;  /* 0x000000001c1272ca */ /* 0x000fe200000e0000 */
[----:B------:R-:W-:Y:S01]  /*1a2a0*/  VIADD R28, R220, 0x5a0 ;  /* 0x000005a0dc1c7836 */ /* 0x000fe20000000000 */
[----:B------:R-:W-:Y:S02]  /*1a2b0*/  R2UR UR19, R29 ;  /* 0x000000001d1372ca */ /* 0x000fe400000e0000 */
[----:B------:R-:W-:Y:S01]  /*1a2c0*/  MOV R29, 0xc0000010 ;  /* 0xc0000010001d7802 */ /* 0x000fe20000000f00 */
[----:B------:R-:W-:-:S02]  /*1a2d0*/  WARPGROUP.DEPBAR.LE gsb0, 0x0 ;  /* 0x00008000000079c5 */ /* 0x000fc40000010000 */
[----:B------:R-:W-:-:S06]  /*1a2e0*/  WARPGROUP.ARRIVE ;  /* 0x00000000000079c5 */ /* 0x000fcc0000000000 */
[----:B------:R-:W-:Y:S01]  /*1a2f0*/  HGMMA.64x16x16.F32.BF16 R192, R24, gdesc[UR20].tnspB, R192, gsb0 ;  /* 0x4020001418c07df0 */ /* 0x000fe200080018c0 */
[----:B------:R-:W-:Y:S01]  /*1a300*/  UMOV UR22, UR8 ;  /* 0x0000000800167c82 */ /* 0x000fe20008000000 */
[----:B------:R-:W-:Y:S01]  /*1a310*/  UMOV UR23, UR9 ;  /* 0x0000000900177c82 */ /* 0x000fe20008000000 */
[----:B------:R-:W-:Y:S02]  /*1a320*/  WARPGROUP.DEPBAR.LE gsb0, 0x0 ;  /* 0x00008000000079c5 */ /* 0x000fe40000010000 */
[----:B------:R-:W-:-:S06]  /*1a330*/  WARPGROUP.ARRIVE ;  /* 0x00000000000079c5 */ /* 0x000fcc0000000000 */
[----:B------:R-:W-:Y:S01]  /*1a340*/  HGMMA.64x16x16.F32.BF16 R184, R24, gdesc[UR24].tnspB, R184, gsb0 ;  /* 0x4020001818b87df0 */ /* 0x000fe200080018b8 */
[----:B------:R-:W-:Y:S01]  /*1a350*/  UMOV UR26, UR12 ;  /* 0x0000000c001a7c82 */ /* 0x000fe20008000000 */
[----:B------:R-:W-:Y:S01]  /*1a360*/  UMOV UR27, UR13 ;  /* 0x0000000d001b7c82 */ /* 0x000fe20008000000 */
[----:B------:R-:W-:Y:S02]  /*1a370*/  WARPGROUP.DEPBAR.LE gsb0, 0x0 ;  /* 0x00008000000079c5 */ /* 0x000fe40000010000 */
[----:B------:R-:W-:-:S06]  /*1a380*/  WARPGROUP.ARRIVE ;  /* 0x00000000000079c5 */ /* 0x000fcc0000000000 */
[----:B------:R-:W-:Y:S03]  /*1a390*/  HGMMA.64x16x16.F32.BF16 R176, R24, gdesc[UR28].tnspB, R176, gsb0 ;  /* 0x4020001c18b07df0 */ /* 0x000fe600080018b0 */
        /* <DEDUP_REMOVED lines=10> */
[----:B------:R-:W-:Y:S02]  /*1a440*/  F2FP.BF16.F32.PACK_AB R24, R121, R120 ;  /* 0x000000787918723e */ /* 0x000fe400000010ff */
[----:B------:R-:W-:Y:S02]  /*1a450*/  F2FP.BF16.F32.PACK_AB R25, R123, R43 ;  /* 0x0000002b7b19723e */ /* 0x000fe400000010ff */
[----:B------:R-:W-:Y:S01]  /*1a460*/  F2FP.BF16.F32.PACK_AB R26, R125, R124 ;  /* 0x0000007c7d1a723e */ /* 0x000fe200000010ff */
[----:B------:R-:W-:Y:S01]  /*1a470*/  FADD R125, R32, R125 ;  /* 0x0000007d207d7221 */ /* 0x000fe20000000000 */
[----:B------:R-:W-:-:S04]  /*1a480*/  F2FP.BF16.F32.PACK_AB R27, R127, R126 ;  /* 0x0000007e7f1b723e */ /* 0x000fc800000010ff */
        /* <DEDUP_REMOVED lines=24> */
[----:B------:R-:W-:Y:S03]  /*1a610*/  HGMMA.64x16x16.F32.BF16 R160, R24, gdesc[UR4].tnspB, R160, gsb0 ;  /* 0x4020000418a07df0 */ /* 0x000fe600080018a0 */
[----:B------:R-:W-:Y:S02]  /*1a620*/  WARPGROUP.DEPBAR.LE gsb0, 0x0 ;  /* 0x00008000000079c5 */ /* 0x000fe40000010000 */
[----:B------:R-:W-:-:S06]  /*1a630*/  WARPGROUP.ARRIVE ;  /* 0x00000000000079c5 */ /* 0x000fcc0000000000 */
[----:B------:R-:W-:Y:S01]  /*1a640*/  HGMMA.64x16x16.F32.BF16 R152, R24, gdesc[UR8].tnspB, R152, gsb0 ;  /* 0x4020000818987df0 */ /* 0x000fe20008001898 */
[----:B------:R-:W-:Y:S02]  /*1a650*/  R2UR UR10, R28 ;  /* 0x000000001c0a72ca */ /* 0x000fe400000e0000 */
[----:B------:R-:W-:Y:S02]  /*1a660*/  R2UR UR11, R29 ;  /* 0x000000001d0b72ca */ /* 0x000fe400000e0000 */
[----:B------:R-:W-:Y:S02]  /*1a670*/  IADD3 R28, R220, 0x1c0, RZ ;  /* 0x000001c0dc1c7810 */ /* 0x000fe40007ffe0ff */
[----:B------:R-:W-:Y:S02]  /*1a680*/  MOV R29, 0xc0000010 ;  /* 0xc0000010001d7802 */ /* 0x000fe40000000f00 */
[----:B------:R-:W-:Y:S01]  /*1a690*/  R2UR UR6, R28 ;  /* 0x000000001c0672ca */ /* 0x000fe200000e0000 */
[----:B------:R-:W-:Y:S01]  /*1a6a0*/  VIADD R28, R220, 0x3c0 ;  /* 0x000003c0dc1c7836 */ /* 0x000fe20000000000 */
[----:B------:R-:W-:-:S02]  /*1a6b0*/  R2UR UR7, R29 ;  /* 0x000000001d0772ca */ /* 0x000fc400000e0000 */
[----:B------:R-:W-:Y:S01]  /*1a6c0*/  MOV R29, 0xc0000010 ;  /* 0xc0000010001d7802 */ /* 0x000fe20000000f00 */
[----:B------:R-:W-:Y:S02]  /*1a6d0*/  WARPGROUP.DEPBAR.LE gsb0, 0x0 ;  /* 0x00008000000079c5 */ /* 0x000fe40000010000 */
[C---:B------:R-:W-:Y:S01]  /*1a6e0*/  VIADD R26, R220.reuse, 0xda0 ;  /* 0x00000da0dc1a7836 */ /* 0x040fe20000000000 */
[----:B------:R-:W-:Y:S01]  /*1a6f0*/  IADD3 R24, R220, 0xba0, RZ ;  /* 0x00000ba0dc187810 */ /* 0x000fe20007ffe0ff */
[----:B------:R-:W-:Y:S02]  /*1a700*/  IMAD.MOV.U32 R25, RZ, RZ, -0x3ffffff0 ;  /* 0xc0000010ff197424 */ /* 0x000fe400078e00ff */
[----:B------:R-:W-:Y:S01]  /*1a710*/  IMAD.MOV.U32 R27, RZ, RZ, -0x3ffffff0 ;  /* 0xc0000010ff1b7424 */ /* 0x000fe200078e00ff */
[----:B------:R-:W-:Y:S02]  /*1a720*/  R2UR UR30, R24 ;  /* 0x00000000181e72ca */ /* 0x000fe400000e0000 */
[----:B------:R-:W-:-:S02]  /*1a730*/  R2UR UR31, R25 ;  /* 0x00000000191f72ca */ /* 0x000fc400000e0000 */
[----:B------:R-:W-:Y:S02]  /*1a740*/  R2UR UR34, R26 ;  /* 0x000000001a2272ca */ /* 0x000fe400000e0000 */
[----:B------:R-:W-:Y:S02]  /*1a750*/  R2UR UR35, R27 ;  /* 0x000000001b2372ca */ /* 0x000fe400000e0000 */
[----:B------:R-:W-:Y:S01]  /*1a760*/  F2FP.BF16.F32.PACK_AB R24, R129, R128 ;  /* 0x000000808118723e */ /* 0x000fe200000010ff */
[----:B------:R-:W-:Y:S01]  /*1a770*/  FADD R128, R125, R128 ;  /* 0x000000807d807221 */ /* 0x000fe20000000000 */
[----:B------:R-:W-:Y:S02]  /*1a780*/  F2FP.BF16.F32.PACK_AB R26, R133, R132 ;  /* 0x00000084851a723e */ /* 0x000fe400000010ff */
[----:B------:R-:W-:Y:S01]  /*1a790*/  F2FP.BF16.F32.PACK_AB R25, R131, R33 ;  /* 0x000000218319723e */ /* 0x000fe200000010ff */
[----:B------:R-:W-:Y:S01]  /*1a7a0*/  FADD R129, R128, R129 ;  /* 0x0000008180817221 */ /* 0x000fe20000000000 */
[----:B------:R-:W-:-:S03]  /*1a7b0*/  F2FP.BF16.F32.PACK_AB R27, R135, R35 ;  /* 0x00000023871b723e */ /* 0x000fc600000010ff */
[----:B------:R-:W-:Y:S01]  /*1a7c0*/  FADD R129, R129, R132 ;  /* 0x0000008481817221 */ /* 0x000fe20000000000 */
[----:B------:R-:W-:-:S03]  /*1a7d0*/  WARPGROUP.ARRIVE ;  /* 0x00000000000079c5 */ /* 0x000fc60000000000 */
[----:B------:R-:W-:-:S03]  /*1a7e0*/  FADD R129, R129, R133 ;  /* 0x0000008581817221 */ /* 0x000fc60000000000 */
[----:B------:R-:W-:Y:S01]  /*1a7f0*/  HGMMA.64x16x16.F32.BF16 R200, R24, gdesc[UR12].tnspB, R200, gsb0 ;  /* 0x4020000c18c87df0 */ /* 0x000fe200080018c8 */
[----:B------:R-:W-:Y:S01]  /*1a800*/  R2UR UR14, R28 ;  /* 0x000000001c0e72ca */ /* 0x000fe200000e0000 */
[----:B------:R-:W-:Y:S01]  /*1a810*/  VIADD R28, R220, 0xbc0 ;  /* 0x00000bc0dc1c7836 */ /* 0x000fe20000000000 */
[----:B------:R-:W-:Y:S01]  /*1a820*/  R2UR UR15, R29 ;  /* 0x000000001d0f72ca */ /* 0x000fe200000e0000 */
[----:B------:R-:W-:Y:S02]  /*1a830*/  IMAD.MOV.U32 R29, RZ, RZ, -0x3ffffff0 ;  /* 0xc0000010ff1d7424 */ /* 0x000fe400078e00ff */
[----:B------:R-:W-:-:S04]  /*1a840*/  FADD R129, R129, R136 ;  /* 0x0000008881817221 */ /* 0x000fc80000000000 */
[----:B------:R-:W-:-:S04]  /*1a850*/  FADD R129, R129, R137 ;  /* 0x0000008981817221 */ /* 0x000fc80000000000 */
[----:B------:R-:W-:-:S04]  /*1a860*/  FADD R129, R129, R140 ;  /* 0x0000008c81817221 */ /* 0x000fc80000000000 */
[----:B------:R-:W-:-:S04]  /*1a870*/  FADD R129, R129, R141 ;  /* 0x0000008d81817221 */ /* 0x000fc80000000000 */
[----:B------:R-:W-:-:S04]  /*1a880*/  FADD R129, R129, R144 ;  /* 0x0000009081817221 */ /* 0x000fc80000000000 */
[----:B------:R-:W-:-:S04]  /*1a890*/  FADD R129, R129, R145 ;  /* 0x0000009181817221 */ /* 0x000fc80000000000 */
[----:B------:R-:W-:Y:S01]  /*1a8a0*/  FADD R129, R129, R148 ;  /* 0x0000009481817221 */ /* 0x000fe20000000000 */
        /* <DEDUP_REMOVED lines=16> */
[----:B------:R-:W-:Y:S02]  /*1a9b0*/  R2UR UR10, R30 ;  /* 0x000000001e0a72ca */ /* 0x000fe400000e0000 */
[----:B------:R-:W-:Y:S02]  /*1a9c0*/  R2UR UR11, R31 ;  /* 0x000000001f0b72ca */ /* 0x000fe400000e0000 */
[----:B------:R-:W1:Y:S02]  /*1a9d0*/  MUFU.EX2 R31, R146 ;  /* 0x00000092001f7308 */ /* 0x000e640000000800 */
[----:B-1----:R-:W-:-:S04]  /*1a9e0*/  @!P5 FMUL R31, R31, R31 ;  /* 0x0000001f1f1fd220 */ /* 0x002fc80000400000 */
[----:B------:R-:W-:-:S04]  /*1a9f0*/  FADD R34, R34, R31 ;  /* 0x0000001f22227221 */ /* 0x000fc80000000000 */
[----:B------:R-:W-:-:S04]  /*1aa00*/  FADD R34, R34, R147 ;  /* 0x0000009322227221 */ /* 0x000fc80000000000 */
[----:B------:R-:W-:Y:S01]  /*1aa10*/  FADD R34, R34, R37 ;  /* 0x0000002522227221 */ /* 0x000fe20000000000 */
[----:B------:R-:W-:Y:S02]  /*1aa20*/  WARPGROUP.DEPBAR.LE gsb0, 0x0 ;  /* 0x00008000000079c5 */ /* 0x000fe40000010000 */
[----:B------:R-:W-:-:S06]  /*1aa30*/  WARPGROUP.ARRIVE ;  /* 0x00000000000079c5 */ /* 0x000fcc0000000000 */
[----:B------:R-:W-:Y:S01]  /*1aa40*/  HGMMA.64x16x16.F32.BF16 R160, R24, gdesc[UR28].tnspB, R160, gsb0 ;  /* 0x4020001c18a07df0 */ /* 0x000fe200080018a0 */
[----:B------:R-:W-:Y:S02]  /*1aa50*/  R2UR UR31, R221 ;  /* 0x00000000dd1f72ca */ /* 0x000fe400000e0000 */
[----:B------:R-:W-:Y:S02]  /*1aa60*/  WARPGROUP.DEPBAR.LE gsb0, 0x0 ;  /* 0x00008000000079c5 */ /* 0x000fe40000010000 */
[----:B------:R-:W-:-:S06]  /*1aa70*/  WARPGROUP.ARRIVE ;  /* 0x00000000000079c5 */ /* 0x000fcc0000000000 */
[----:B------:R-:W-:Y:S03]  /*1aa80*/  HGMMA.64x16x16.F32.BF16 R152, R24, gdesc[UR32].tnspB, R152, gsb0 ;  /* 0x4020002018987df0 */ /* 0x000fe60008001898 */
[----:B------:R-:W-:Y:S02]  /*1aa90*/  WARPGROUP.DEPBAR.LE gsb0, 0x0 ;  /* 0x00008000000079c5 */ /* 0x000fe40000010000 */
[C---:B------:R-:W-:Y:S01]  /*1aaa0*/  VIADD R24, R220.reuse, 0x7c0 ;  /* 0x000007c0dc187836 */ /* 0x040fe20000000000 */
[----:B------:R-:W-:Y:S01]  /*1aab0*/  IADD3 R26, R220, 0x9c0, RZ ;  /* 0x000009c0dc1a7810 */ /* 0x000fe20007ffe0ff */
[----:B------:R-:W-:Y:S01]  /*1aac0*/  IMAD.MOV.U32 R25, RZ, RZ, -0x3ffffff0 ;  /* 0xc0000010ff197424 */ /* 0x000fe200078e00ff */
[----:B------:R-:W-:Y:S02]  /*1aad0*/  MOV R27, 0xc0000010 ;  /* 0xc0000010001b7802 */ /* 0x000fe40000000f00 */
[----:B------:R-:W-:-:S02]  /*1aae0*/  R2UR UR18, R24 ;  /* 0x00000000181272ca */ /* 0x000fc400000e0000 */
[----:B------:R-:W-:Y:S02]  /*1aaf0*/  R2UR UR19, R25 ;  /* 0x00000000191372ca */ /* 0x000fe400000e0000 */
[----:B------:R-:W-:Y:S02]  /*1ab00*/  R2UR UR22, R26 ;  /* 0x000000001a1672ca */ /* 0x000fe400000e0000 */
[----:B------:R-:W-:Y:S02]  /*1ab10*/  R2UR UR23, R27 ;  /* 0x000000001b1772ca */ /* 0x000fe400000e0000 */
[----:B------:R-:W-:Y:S02]  /*1ab20*/  F2FP.BF16.F32.PACK_AB R24, R137, R136 ;  /* 0x000000888918723e */ /* 0x000fe400000010ff */
[----:B------:R-:W-:Y:S02]  /*1ab30*/  F2FP.BF16.F32.PACK_AB R26, R141, R140 ;  /* 0x0000008c8d1a723e */ /* 0x000fe400000010ff */
[----:B------:R-:W-:Y:S01]  /*1ab40*/  F2FP.BF16.F32.PACK_AB R25, R139, R13 ;  /* 0x0000000d8b19723e */ /* 0x000fe200000010ff */
[----:B------:R-:W-:Y:S01]  /*1ab50*/  FADD R13, R34, R151 ;  /* 0x00000097220d7221 */ /* 0x000fe20000000000 */
[----:B------:R-:W-:Y:S01]  /*1ab60*/  F2FP.BF16.F32.PACK_AB R27, R143, R15 ;  /* 0x0000000f8f1b723e */ /* 0x000fe200000010ff */
[----:B------:R-:W-:-:S03]  /*1ab70*/  FADD R15, R129, R149 ;  /* 0x00000095810f7221 */ /* 0x000fc60000000000 */
        /* <DEDUP_REMOVED lines=24> */
[----:B------:R-:W-:Y:S02]  /*1ad00*/  R2UR UR6, R28 ;  /* 0x000000001c0672ca */ /* 0x000fe400000e0000 */
[----:B------:R-:W-:Y:S01]  /*1ad10*/  R2UR UR7, R29 ;  /* 0x000000001d0772ca */ /* 0x000fe200000e0000 */
[----:B------:R-:W-:Y:S01]  /*1ad20*/  IMAD.MOV.U32 R29, RZ, RZ, -0x3ffffff0 ;  /* 0xc0000010ff1d7424 */ /* 0x000fe200078e00ff */
[----:B------:R-:W-:-:S04]  /*1ad30*/  IADD3 R28, R220, 0xbe0, RZ ;  /* 0x00000be0dc1c7810 */ /* 0x000fc80007ffe0ff */
[----:B------:R-:W-:Y:S02]  /*1ad40*/  R2UR UR26, R28 ;  /* 0x000000001c1a72ca */ /* 0x000fe400000e0000 */
[----:B------:R-:W-:Y:S01]  /*1ad50*/  R2UR UR27, R29 ;  /* 0x000000001d1b72ca */ /* 0x000fe200000e0000 */
[----:B------:R-:W-:Y:S02]  /*1ad60*/  WARPGROUP.DEPBAR.LE gsb0, 0x0 ;  /* 0x00008000000079c5 */ /* 0x000fe40000010000 */
[C---:B------:R-:W-:Y:S02]  /*1ad70*/  VIADD R26, R220.reuse, 0x5e0 ;  /* 0x000005e0dc1a7836 */ /* 0x040fe40000000000 */
[----:B------:R-:W-:Y:S02]  /*1ad80*/  IMAD.MOV.U32 R25, RZ, RZ, -0x3ffffff0 ;  /* 0xc0000010ff197424 */ /* 0x000fe400078e00ff */
[----:B------:R-:W-:Y:S01]  /*1ad90*/  VIADD R24, R220, 0x3e0 ;  /* 0x000003e0dc187836 */ /* 0x000fe20000000000 */
[----:B------:R-:W-:Y:S01]  /*1ada0*/  R2UR UR14, R26 ;  /* 0x000000001a0e72ca */ /* 0x000fe200000e0000 */
[----:B------:R-:W-:Y:S01]  /*1adb0*/  IMAD.MOV.U32 R27, RZ, RZ, -0x3ffffff0 ;  /* 0xc0000010ff1b7424 */ /* 0x000fe200078e00ff */
[----:B------:R-:W-:Y:S01]  /*1adc0*/  R2UR UR11, R25 ;  /* 0x00000000190b72ca */ /* 0x000fe200000e0000 */
[----:B------:R-:W-:Y:S01]  /*1add0*/  VIADD R26, R220, 0x9e0 ;  /* 0x000009e0dc1a7836 */ /* 0x000fe20000000000 */
[----:B------:R-:W-:Y:S01]  /*1ade0*/  R2UR UR10, R24 ;  /* 0x00000000180a72ca */ /* 0x000fe200000e0000 */
[----:B------:R-:W-:Y:S01]  /*1adf0*/  IMAD.MOV.U32 R25, RZ, RZ, -0x3ffffff0 ;  /* 0xc0000010ff197424 */ /* 0x000fe200078e00ff */
[----:B------:R-:W-:-:S02]  /*1ae00*/  R2UR UR15, R27 ;  /* 0x000000001b0f72ca */ /* 0x000fc400000e0000 */
[C---:B------:R-:W-:Y:S01]  /*1ae10*/  IADD3 R24, R220.reuse, 0x7e0, RZ ;  /* 0x000007e0dc187810 */ /* 0x040fe20007ffe0ff */
[----:B------:R-:W-:Y:S01]  /*1ae20*/  VIADD R220, R220, 0xde0 ;  /* 0x00000de0dcdc7836 */ /* 0x000fe20000000000 */
[----:B------:R-:W-:Y:S02]  /*1ae30*/  MOV R27, 0xc0000010 ;  /* 0xc0000010001b7802 */ /* 0x000fe40000000f00 */
[----:B------:R-:W-:Y:S02]  /*1ae40*/  R2UR UR18, R24 ;  /* 0x00000000181272ca */ /* 0x000fe400000e0000 */
[----:B------:R-:W-:Y:S02]  /*1ae50*/  R2UR UR19, R25 ;  /* 0x00000000191372ca */ /* 0x000fe400000e0000 */
[----:B------:R-:W-:Y:S02]  /*1ae60*/  R2UR UR22, R26 ;  /* 0x000000001a1672ca */ /* 0x000fe400000e0000 */
[----:B------:R-:W-:-:S02]  /*1ae70*/  R2UR UR23, R27 ;  /* 0x000000001b1772ca */ /* 0x000fc400000e0000 */
[----:B------:R-:W-:Y:S02]  /*1ae80*/  F2FP.BF16.F32.PACK_AB R24, R145, R144 ;  /* 0x000000909118723e */ /* 0x000fe400000010ff */
[----:B------:R-:W-:Y:S02]  /*1ae90*/  F2FP.BF16.F32.PACK_AB R26, R149, R148 ;  /* 0x00000094951a723e */ /* 0x000fe400000010ff */
[----:B------:R-:W-:Y:S02]  /*1aea0*/  F2FP.BF16.F32.PACK_AB R25, R147, R31 ;  /* 0x0000001f9319723e */ /* 0x000fe400000010ff */
[----:B------:R-:W-:Y:S02]  /*1aeb0*/  F2FP.BF16.F32.PACK_AB R27, R151, R37 ;  /* 0x00000025971b723e */ /* 0x000fe400000010ff */
[----:B------:R-:W-:Y:S02]  /*1aec0*/  R2UR UR30, R220 ;  /* 0x00000000dc1e72ca */ /* 0x000fe400000e0000 */
        /* <DEDUP_REMOVED lines=21> */
[----:B------:R-:W-:-:S04]  /*1b020*/  SEL R27, R7, RZ, P2 ;  /* 0x000000ff071b7207 */ /* 0x000fc80001000000 */
[----:B------:R-:W-:-:S04]  /*1b030*/  LEA R7, R27, R14, 0x3 ;  /* 0x0000000e1b077211 */ /* 0x000fc800078e18ff */
[----:B------:R-:W-:-:S04]  /*1b040*/  PRMT R7, RZ, 0x654, R7 ;  /* 0x00000654ff077816 */ /* 0x000fc80000000007 */
[----:B------:R1:W-:Y:S01]  /*1b050*/  SYNCS.ARRIVE.TRANS64.RED.A1T0 RZ, [R7+URZ], RZ ;  /* 0x000000ff07ff79a7 */ /* 0x0003e2000810043f */
[----:B------:R-:W-:Y:S05]  /*1b060*/  @P1 BRA `(.L_x_46) ;  /* 0x0000000400341947 */ /* 0x000fea0003800000 */
[----:B------:R-:W-:Y:S01]  /*1b070*/  ISETP.LT.OR P1, PT, R8, 0x1, !P0 ;  /* 0x000000010800780c */ /* 0x000fe20004721670 */
[----:B------:R-:W-:-:S12]  /*1b080*/  BSSY B0, `(.L_x_47) ;  /* 0x000004a000007945 */ /* 0x000fd80003800000 */
[----:B------:R-:W-:Y:S05]  /*1b090*/  @P1 BRA `(.L_x_48) ;  /* 0x0000000400201947 */ /* 0x000fea0003800000 */
[----:B------:R-:W-:Y:S01]  /*1b0a0*/  ISETP.NE.AND P2, PT, R0, RZ, PT ;  /* 0x000000ff0000720c */ /* 0x000fe20003f45270 */
[----:B-1----:R-:W-:Y:S01]  /*1b0b0*/  IMAD R7, R5, 0x8, R2 ;  /* 0x0000000805077824 */ /* 0x002fe200078e0202 */
[----:B------:R-:W-:-:S11]  /*1b0c0*/  SHF.L.U32 R24, R6, 0x1f, RZ ;  /* 0x0000001f06187819 */ /* 0x000fd600000006ff */
.L_x_49:
        /* <DEDUP_REMOVED lines=10> */
.L_x_50:
        /* <DEDUP_REMOVED lines=59> */
.L_x_48:
[----:B------:R-:W-:Y:S05]  /*1b520*/  BSYNC B0 ;  /* 0x0000000000007941 */ /* 0x000fea0003800000 */
.L_x_47:
[----:B------:R-:W-:-:S07]  /*1b530*/  VIADD R8, R8, 0xffffffff ;  /* 0xffffffff08087836 */ /* 0x000fce0000000000 */
.L_x_46:
[----:B------:R-:W-:Y:S01]  /*1b540*/  ISETP.GT.AND P3, PT, R215, 0x1, PT ;  /* 0x00000001d700780c */ /* 0x000fe20003f64270 */
[----:B-1----:R-:W-:Y:S01]  /*1b550*/  VIADD R7, R27, 0x1 ;  /* 0x000000011b077836 */ /* 0x002fe20000000000 */
[----:B------:R-:W-:Y:S01]  /*1b560*/  IADD3 R17, R17, 0x1, RZ ;  /* 0x0000000111117810 */ /* 0x000fe20007ffe0ff */
[----:B------:R-:W-:Y:S01]  /*1b570*/  VIADD R215, R215, 0xffffffff ;  /* 0xffffffffd7d77836 */ /* 0x000fe20000000000 */
[----:B------:R-:W-:Y:S01]  /*1b580*/  IADD3 R12, R12, 0x100, RZ ;  /* 0x000001000c0c7810 */ /* 0x000fe20007ffe0ff */
[----:B------:R-:W-:Y:S01]  /*1b590*/  IMAD.MOV.U32 R214, RZ, RZ, R216 ;  /* 0x000000ffffd67224 */ /* 0x000fe200078e00d8 */
[----:B------:R-:W-:Y:S01]  /*1b5a0*/  ISETP.NE.AND P1, PT, R17, 0x4, PT ;  /* 0x000000041100780c */ /* 0x000fe20003f25270 */
[----:B------:R-:W-:Y:S01]  /*1b5b0*/  IMAD.MOV.U32 R213, RZ, RZ, R217 ;  /* 0x000000ffffd57224 */ /* 0x000fe200078e00d9 */
[----:B------:R-:W-:Y:S02]  /*1b5c0*/  ISETP.NE.AND P2, PT, R7, 0x4, PT ;  /* 0x000000040700780c */ /* 0x000fe40003f45270 */
[----:B------:R-:W-:-:S02]  /*1b5d0*/  SEL R25, RZ, 0x1, P1 ;  /* 0x00000001ff197807 */ /* 0x000fc40000800000 */
[----:B------:R-:W-:Y:S02]  /*1b5e0*/  SEL R17, R17, RZ, P1 ;  /* 0x000000ff11117207 */ /* 0x000fe40000800000 */
[----:B------:R-:W-:Y:S02]  /*1b5f0*/  LOP3.LUT R4, R4, R25, RZ, 0x3c, !PT ;  /* 0x0000001904047212 */ /* 0x000fe400078e3cff */
[----:B------:R-:W-:Y:S01]  /*1b600*/  SEL R7, R7, RZ, P2 ;  /* 0x000000ff07077207 */ /* 0x000fe20001000000 */
[----:B------:R-:W-:Y:S06]  /*1b610*/  @P3 BRA `(.L_x_51) ;  /* 0xffffff6000d83947 */ /* 0x000fec000383ffff */
.L_x_37:
[----:B------:R-:W-:Y:S05]  /*1b620*/  WARPSYNC.ALL ;  /* 0x0000000000007948 */ /* 0x000fea0003800000 */
[----:B------:R-:W3:Y:S01]  /*1b630*/  SHFL.BFLY PT, R0, R15, 0x1, 0x1f ;  /* 0x0c201f000f007f89 */ /* 0x000ee200000e0000 */
[----:B------:R-:W-:Y:S01]  /*1b640*/  BSSY B0, `(.L_x_52) ;  /* 0x0000023000007945 */ /* 0x000fe20003800000 */
[----:B------:R-:W-:Y:S01]  /*1b650*/  MOV R7, 0x7f800000 ;  /* 0x7f80000000077802 */ /* 0x000fe20000000f00 */
[----:B------:R-:W-:Y:S01]  /*1b660*/  IMAD.MOV.U32 R8, RZ, RZ, 0x3f800000 ;  /* 0x3f800000ff087424 */ /* 0x000fe200078e00ff */
[----:B------:R-:W4:Y:S01]  /*1b670*/  SHFL.BFLY PT, R4, R13, 0x1, 0x1f ;  /* 0x0c201f000d047f89 */ /* 0x000f2200000e0000 */
[----:B------:R-:W-:Y:S01]  /*1b680*/  MOV R9, 0x7f800000 ;  /* 0x7f80000000097802 */ /* 0x000fe20000000f00 */
[----:B---3--:R-:W-:Y:S01]  /*1b690*/  FADD R0, R0, R15 ;  /* 0x0000000f00007221 */ /* 0x008fe20000000000 */
[----:B----4-:R-:W-:-:S04]  /*1b6a0*/  FADD R14, R4, R13 ;  /* 0x0000000d040e7221 */ /* 0x010fc80000000000 */
[----:B------:R-:W3:Y:S01]  /*1b6b0*/  SHFL.BFLY PT, R3, R0, 0x2, 0x1f ;  /* 0x0c401f0000037f89 */ /* 0x000ee200000e0000 */
[----:B------:R-:W-:-:S03]  /*1b6c0*/  IMAD.MOV.U32 R4, RZ, RZ, 0x3f800000 ;  /* 0x3f800000ff047424 */ /* 0x000fc600078e00ff */
[----:B------:R-:W4:Y:S01]  /*1b6d0*/  SHFL.BFLY PT, R17, R14, 0x2, 0x1f ;  /* 0x0c401f000e117f89 */ /* 0x000f2200000e0000 */
[C---:B---3--:R-:W-:Y:S01]  /*1b6e0*/  FSETP.NE.AND P0, PT, R0.reuse, -R3, PT ;  /* 0x800000030000720b */ /* 0x048fe20003f05000 */
[----:B------:R-:W-:Y:S01]  /*1b6f0*/  FADD R3, R0, R3 ;  /* 0x0000000300037221 */ /* 0x000fe20000000000 */
[----:B----4-:R-:W-:-:S11]  /*1b700*/  FADD R6, R14, R17 ;  /* 0x000000110e067221 */ /* 0x010fd60000000000 */
[----:B------:R-:W-:Y:S05]  /*1b710*/  @!P0 BRA `(.L_x_53) ;  /* 0x0000000000548947 */ /* 0x000fea0003800000 */
[----:B------:R-:W-:Y:S01]  /*1b720*/  VIADD R0, R3, 0x1800000 ;  /* 0x0180000003007836 */ /* 0x000fe20000000000 */
[----:B------:R-:W-:Y:S04]  /*1b730*/  BSSY B1, `(.L_x_54) ;  /* 0x000000c000017945 */ /* 0x000fe80003800000 */
[----:B------:R-:W-:-:S04]  /*1b740*/  LOP3.LUT R0, R0, 0x7f800000, RZ, 0xc0, !PT ;  /* 0x7f80000000007812 */ /* 0x000fc800078ec0ff */
[----:B------:R-:W-:-:S13]  /*1b750*/  ISETP.GT.U32.AND P0, PT, R0, 0x1ffffff, PT ;  /* 0x01ffffff0000780c */ /* 0x000fda0003f04070 */
[----:B------:R-:W-:Y:S05]  /*1b760*/  @P0 BRA `(.L_x_55) ;  /* 0x0000000000100947 */ /* 0x000fea0003800000 */
[----:B------:R-:W-:-:S07]  /*1b770*/  MOV R12, 0x1b790 ;  /* 0x0001b790000c7802 */ /* 0x000fce0000000f00 */
[----:B-12---:R-:W-:Y:S05]  /*1b780*/  CALL.REL.NOINC `($__internal_0_$__cuda_sm20_rcp_rn_f32_slowpath) ;  /* 0x0000001800f87944 */ /* 0x006fea0003c00000 */
[----:B------:R-:W-:Y:S01]  /*1b790*/  IMAD.MOV.U32 R4, RZ, RZ, R0 ;  /* 0x000000ffff047224 */ /* 0x000fe200078e0000 */
[----:B------:R-:W-:Y:S06]  /*1b7a0*/  BRA `(.L_x_56) ;  /* 0x0000000000107947 */ /* 0x000fec0003800000 */
.L_x_55:
[----:B------:R-:W3:Y:S02]  /*1b7b0*/  MUFU.RCP R4, R3 ;  /* 0x0000000300047308 */ /* 0x000ee40000001000 */
[----:B---3--:R-:W-:-:S04]  /*1b7c0*/  FFMA R0, R3, R4, -1 ;  /* 0xbf80000003007423 */ /* 0x008fc80000000004 */
[----:B------:R-:W-:-:S04]  /*1b7d0*/  FADD.FTZ R5, -R0, -RZ ;  /* 0x800000ff00057221 */ /* 0x000fc80000010100 */
[----:B------:R-:W-:-:S07]  /*1b7e0*/  FFMA R4, R4, R5, R4 ;  /* 0x0000000504047223 */ /* 0x000fce0000000004 */
.L_x_56:
[----:B------:R-:W-:Y:S05]  /*1b7f0*/  BSYNC B1 ;  /* 0x0000000000017941 */ /* 0x000fea0003800000 */
.L_x_54:
[----:B------:R-:W-:Y:S01]  /*1b800*/  FSETP.GEU.AND P0, PT, |R3|, 1.175494350822287508e-38, PT ;  /* 0x008000000300780b */ /* 0x000fe20003f0e200 */
[----:B------:R-:W-:-:S12]  /*1b810*/  ULDC UR6, c[0x0][0x600] ;  /* 0x0001800000067ab9 */ /* 0x000fd80000000800 */
[----:B------:R-:W-:-:S04]  /*1b820*/  @!P0 FMUL R3, R3, 16777216 ;  /* 0x4b80000003038820 */ /* 0x000fc80000400000 */
[----:B------:R-:W3:Y:S02]  /*1b830*/  MUFU.LG2 R0, R3 ;  /* 0x0000000300007308 */ /* 0x000ee40000000c00 */
[----:B---3--:R-:W-:-:S04]  /*1b840*/  @!P0 FADD R0, R0, -24 ;  /* 0xc1c0000000008421 */ /* 0x008fc80000000000 */
[----:B------:R-:W-:-:S04]  /*1b850*/  FMUL R9, R0, 0.69314718246459960938 ;  /* 0x3f31721800097820 */ /* 0x000fc80000400000 */
[----:B------:R-:W-:-:S07]  /*1b860*/  FFMA R9, R216, UR6, R9 ;  /* 0x00000006d8097c23 */ /* 0x000fce0008000009 */
.L_x_53:
[----:B------:R-:W-:Y:S05]  /*1b870*/  BSYNC B0 ;  /* 0x0000000000007941 */ /* 0x000fea0003800000 */
.L_x_52:
[----:B------:R-:W-:Y:S01]  /*1b880*/  FSETP.NE.AND P0, PT, R14, -R17, PT ;  /* 0x800000110e00720b */ /* 0x000fe20003f05000 */
[----:B------:R-:W-:Y:S01]  /*1b890*/  ULDC UR4, c[0x0][0x608] ;  /* 0x0001820000047ab9 */ /* 0x000fe20000000800 */
[----:B------:R-:W-:Y:S01]  /*1b8a0*/  BSSY B0, `(.L_x_57) ;  /* 0x0000035000007945 */ /* 0x000fe20003800000 */
[----:B------:R-:W-:-:S04]  /*1b8b0*/  FMUL R4, R4, UR4 ;  /* 0x0000000404047c20 */ /* 0x000fc80008400000 */
[-C--:B------:R-:W-:Y:S01]  /*1b8c0*/  FMUL R200, R200, R4.reuse ;  /* 0x00000004c8c87220 */ /* 0x080fe20000400000 */
[-C--:B------:R-:W-:Y:S01]  /*1b8d0*/  FMUL R22, R201, R4.reuse ;  /* 0x00000004c9167220 */ /* 0x080fe20000400000 */
[-C--:B------:R-:W-:Y:S01]  /*1b8e0*/  FMUL R204, R204, R4.reuse ;  /* 0x00000004cccc7220 */ /* 0x080fe20000400000 */
[-C--:B--2---:R-:W-:Y:S01]  /*1b8f0*/  FMUL R24, R205, R4.reuse ;  /* 0x00000004cd187220 */ /* 0x084fe20000400000 */
        /* <DEDUP_REMOVED lines=24> */
[----:B------:R-:W-:Y:S06]  /*1ba80*/  @!P0 BRA `(.L_x_58) ;  /* 0x0000000000588947 */ /* 0x000fec0003800000 */
[----:B------:R-:W-:Y:S01]  /*1ba90*/  IADD3 R0, R6, 0x1800000, RZ ;  /* 0x0180000006007810 */ /* 0x000fe20007ffe0ff */
[----:B------:R-:W-:Y:S03]  /*1baa0*/  BSSY B1, `(.L_x_59) ;  /* 0x000000d000017945 */ /* 0x000fe60003800000 */
[----:B------:R-:W-:-:S04]  /*1bab0*/  LOP3.LUT R0, R0, 0x7f800000, RZ, 0xc0, !PT ;  /* 0x7f80000000007812 */ /* 0x000fc800078ec0ff */
[----:B------:R-:W-:-:S13]  /*1bac0*/  ISETP.GT.U32.AND P0, PT, R0, 0x1ffffff, PT ;  /* 0x01ffffff0000780c */ /* 0x000fda0003f04070 */
[----:B------:R-:W-:Y:S05]  /*1bad0*/  @P0 BRA `(.L_x_60) ;  /* 0x0000000000140947 */ /* 0x000fea0003800000 */
[----:B------:R-:W-:Y:S01]  /*1bae0*/  IMAD.MOV.U32 R3, RZ, RZ, R6 ;  /* 0x000000ffff037224 */ /* 0x000fe200078e0006 */
[----:B------:R-:W-:-:S07]  /*1baf0*/  MOV R12, 0x1bb10 ;  /* 0x0001bb10000c7802 */ /* 0x000fce0000000f00 */
[----:B-1----:R-:W-:Y:S05]  /*1bb00*/  CALL.REL.NOINC `($__internal_0_$__cuda_sm20_rcp_rn_f32_slowpath) ;  /* 0x0000001800187944 */ /* 0x002fea0003c00000 */
[----:B------:R-:W-:Y:S01]  /*1bb10*/  IMAD.MOV.U32 R8, RZ, RZ, R0 ;  /* 0x000000ffff087224 */ /* 0x000fe200078e0000 */
[----:B------:R-:W-:Y:S06]  /*1bb20*/  BRA `(.L_x_61) ;  /* 0x0000000000107947 */ /* 0x000fec0003800000 */
.L_x_60:
[----:B------:R-:W2:Y:S02]  /*1bb30*/  MUFU.RCP R3, R6 ;  /* 0x0000000600037308 */ /* 0x000ea40000001000 */
[----:B--2---:R-:W-:-:S04]  /*1bb40*/  FFMA R0, R6, R3, -1 ;  /* 0xbf80000006007423 */ /* 0x004fc80000000003 */
[----:B------:R-:W-:-:S04]  /*1bb50*/  FADD.FTZ R0, -R0, -RZ ;  /* 0x800000ff00007221 */ /* 0x000fc80000010100 */
[----:B------:R-:W-:-:S07]  /*1bb60*/  FFMA R8, R3, R0, R3 ;  /* 0x0000000003087223 */ /* 0x000fce0000000003 */
.L_x_61:
[----:B------:R-:W-:Y:S05]  /*1bb70*/  BSYNC B1 ;  /* 0x0000000000017941 */ /* 0x000fea0003800000 */
.L_x_59:
[----:B------:R-:W-:Y:S01]  /*1bb80*/  FSETP.GEU.AND P0, PT, |R6|, 1.175494350822287508e-38, PT ;  /* 0x008000000600780b */ /* 0x000fe20003f0e200 */
[----:B------:R-:W-:-:S12]  /*1bb90*/  ULDC UR4, c[0x0][0x600] ;  /* 0x0001800000047ab9 */ /* 0x000fd80000000800 */
[----:B------:R-:W-:-:S04]  /*1bba0*/  @!P0 FMUL R6, R6, 16777216 ;  /* 0x4b80000006068820 */ /* 0x000fc80000400000 */
[----:B------:R-:W2:Y:S02]  /*1bbb0*/  MUFU.LG2 R0, R6 ;  /* 0x0000000600007308 */ /* 0x000ea40000000c00 */
[----:B--2---:R-:W-:-:S04]  /*1bbc0*/  @!P0 FADD R0, R0, -24 ;  /* 0xc1c0000000008421 */ /* 0x004fc80000000000 */
[----:B------:R-:W-:-:S04]  /*1bbd0*/  FMUL R0, R0, 0.69314718246459960938 ;  /* 0x3f31721800007820 */ /* 0x000fc80000400000 */
[----:B------:R-:W-:-:S07]  /*1bbe0*/  FFMA R7, R217, UR4, R0 ;  /* 0x00000004d9077c23 */ /* 0x000fce0008000000 */
.L_x_58:
[----:B------:R-:W-:Y:S05]  /*1bbf0*/  BSYNC B0 ;  /* 0x0000000000007941 */ /* 0x000fea0003800000 */
.L_x_57:
[C---:B------:R-:W-:Y:S01]  /*1bc00*/  LOP3.LUT P0, R19, R16.reuse, 0x3, RZ, 0xc0, !PT ;  /* 0x0000000310137812 */ /* 0x040fe2000780c0ff */
[----:B------:R-:W-:Y:S01]  /*1bc10*/  ULDC UR4, c[0x0][0x608] ;  /* 0x0001820000047ab9 */ /* 0x000fe20000000800 */
[----:B------:R-:W-:Y:S01]  /*1bc20*/  LOP3.LUT R17, R16, 0x7f, RZ, 0xc0, !PT ;  /* 0x0000007f10117812 */ /* 0x000fe200078ec0ff */
[----:B------:R-:W-:Y:S01]  /*1bc30*/  FMUL R8, R8, UR4 ;  /* 0x0000000408087c20 */ /* 0x000fe20008400000 */
[----:B------:R-:W-:Y:S01]  /*1bc40*/  ULDC.64 UR6, c[0x0][0x208] ;  /* 0x0000820000067ab9 */ /* 0x000fe20000000a00 */
[----:B------:R-:W-:Y:S01]  /*1bc50*/  BSSY B0, `(.L_x_62) ;  /* 0x0000026000007945 */ /* 0x000fe20003800000 */
[----:B------:R-:W-:Y:S01]  /*1bc60*/  SHF.R.U32.HI R18, RZ, 0x5, R17 ;  /* 0x00000005ff127819 */ /* 0x000fe20000011611 */
        /* <DEDUP_REMOVED lines=16> */
[----:B------:R-:W-:Y:S06]  /*1bd70*/  @P0 BRA `(.L_x_63) ;  /* 0x00000000004c0947 */ /* 0x000fec0003800000 */
[----:B------:R-:W-:Y:S01]  /*1bd80*/  SHF.R.U32.HI R0, RZ, 0x2, R16 ;  /* 0x00000002ff007819 */ /* 0x000fe20000011610 */
[----:B------:R-:W-:Y:S01]  /*1bd90*/  ULDC.64 UR4, c[0x0][0x688] ;  /* 0x0001a20000047ab9 */ /* 0x000fe20000000a00 */
[----:B------:R-:W-:Y:S01]  /*1bda0*/  SHF.L.U32 R3, R18, 0x4, RZ ;  /* 0x0000000412037819 */ /* 0x000fe200000006ff */
[----:B------:R-:W-:Y:S01]  /*1bdb0*/  UIMAD UR4, UR60, UR4, UR43 ;  /* 0x000000043c0472a4 */ /* 0x000fe2000f8e022b */
[----:B------:R-:W-:-:S03]  /*1bdc0*/  LOP3.LUT R0, R0, 0x7, RZ, 0xc0, !PT ;  /* 0x0000000700007812 */ /* 0x000fc600078ec0ff */
[----:B------:R-:W-:Y:S01]  /*1bdd0*/  UIMAD UR4, UR61, UR5, UR4 ;  /* 0x000000053d0472a4 */ /* 0x000fe2000f8e0204 */
[----:B------:R-:W-:Y:S02]  /*1bde0*/  LOP3.LUT R0, R3, 0xfffffff0, R0, 0xe2, !PT ;  /* 0xfffffff003007812 */ /* 0x000fe400078ee200 */
[----:B------:R-:W-:Y:S02]  /*1bdf0*/  ULDC UR5, c[0x0][0x288] ;  /* 0x0000a20000057ab9 */ /* 0x000fe40000000800 */
[C---:B------:R-:W-:Y:S02]  /*1be00*/  LOP3.LUT R3, R0.reuse, UR43, RZ, 0xfc, !PT ;  /* 0x0000002b00037c12 */ /* 0x040fe4000f8efcff */
[----:B------:R-:W-:Y:S02]  /*1be10*/  IADD3 R0, P2, R0, UR4, RZ ;  /* 0x0000000400007c10 */ /* 0x000fe4000ff5e0ff */
[C---:B------:R-:W-:Y:S01]  /*1be20*/  ISETP.GE.U32.AND P0, PT, R3.reuse, UR5, PT ;  /* 0x0000000503007c0c */ /* 0x040fe2000bf06070 */
[----:B------:R-:W-:-:S02]  /*1be30*/  VIADD R4, R3, 0x8 ;  /* 0x0000000803047836 */ /* 0x000fc40000000000 */
[----:B------:R-:W-:-:S03]  /*1be40*/  IMAD.X R3, RZ, RZ, RZ, P2 ;  /* 0x000000ffff037224 */ /* 0x000fc600010e06ff */
[----:B------:R-:W-:Y:S01]  /*1be50*/  ISETP.GE.U32.AND P1, PT, R4, UR5, PT ;  /* 0x0000000504007c0c */ /* 0x000fe2000bf26070 */
[----:B------:R-:W-:Y:S02]  /*1be60*/  ULDC.64 UR4, c[0x0][0x680] ;  /* 0x0001a00000047ab9 */ /* 0x000fe40000000a00 */
[----:B------:R-:W-:-:S04]  /*1be70*/  LEA R4, P2, R0, UR4, 0x2 ;  /* 0x0000000400047c11 */ /* 0x000fc8000f8410ff */
[----:B------:R-:W-:-:S05]  /*1be80*/  LEA.HI.X R5, R0, UR5, R3, 0x2, P2 ;  /* 0x0000000500057c11 */ /* 0x000fca00090f1403 */
[----:B------:R2:W-:Y:S04]  /*1be90*/  @!P0 STG.E desc[UR6][R4.64], R9 ;  /* 0x0000000904008986 */ /* 0x0005e8000c101906 */
[----:B------:R2:W-:Y:S02]  /*1bea0*/  @!P1 STG.E desc[UR6][R4.64+0x20], R7 ;  /* 0x0000200704009986 */ /* 0x0005e4000c101906 */
.L_x_63:
[----:B------:R-:W-:Y:S05]  /*1beb0*/  BSYNC B0 ;  /* 0x0000000000007941 */ /* 0x000fea0003800000 */
.L_x_62:
[----:B------:R-:W-:Y:S01]  /*1bec0*/  ULDC.64 UR4, c[0x0][0x730] ;  /* 0x0001cc0000047ab9 */ /* 0x000fe20000000a00 */
[-C--:B------:R-:W-:Y:S01]  /*1bed0*/  FMUL R170, R170, R8.reuse ;  /* 0x00000008aaaa7220 */ /* 0x080fe20000400000 */
[----:B------:R-:W-:Y:S01]  /*1bee0*/  ISETP.NE.U32.AND P0, PT, RZ, UR4, PT ;  /* 0x00000004ff007c0c */ /* 0x000fe2000bf05070 */
[-C--:B------:R-:W-:Y:S01]  /*1bef0*/  FMUL R66, R171, R8.reuse ;  /* 0x00000008ab427220 */ /* 0x080fe20000400000 */
[-C--:B------:R-:W-:Y:S01]  /*1bf00*/  FMUL R174, R174, R8.reuse ;  /* 0x00000008aeae7220 */ /* 0x080fe20000400000 */
[-C--:B------:R-:W-:Y:S01]  /*1bf10*/  FMUL R68, R175, R8.reuse ;  /* 0x00000008af447220 */ /* 0x080fe20000400000 */
[----:B------:R-:W-:Y:S01]  /*1bf20*/  ISETP.NE.AND.EX P0, PT, RZ, UR5, PT, P0 ;  /* 0x00000005ff007c0c */ /* 0x000fe2000bf05300 */
[-C--:B------:R-:W-:Y:S01]  /*1bf30*/  FMUL R162, R162, R8.reuse ;  /* 0x00000008a2a27220 */ /* 0x080fe20000400000 */
[-C--:B------:R-:W-:Y:S01]  /*1bf40*/  FMUL R70, R163, R8.reuse ;  /* 0x00000008a3467220 */ /* 0x080fe20000400000 */
[-C--:B------:R-:W-:Y:S01]  /*1bf50*/  FMUL R166, R166, R8.reuse ;  /* 0x00000008a6a67220 */ /* 0x080fe20000400000 */
[-C--:B------:R-:W-:Y:S01]  /*1bf60*/  FMUL R72, R167, R8.reuse ;  /* 0x00000008a7487220 */ /* 0x080fe20000400000 */
[-C--:B------:R-:W-:Y:S01]  /*1bf70*/  FMUL R154, R154, R8.reuse ;  /* 0x000000089a9a7220 */ /* 0x080fe20000400000 */
[-C--:B------:R-:W-:Y:S01]  /*1bf80*/  FMUL R74, R155, R8.reuse ;  /* 0x000000089b4a7220 */ /* 0x080fe20000400000 */
[-C--:B------:R-:W-:Y:S01]  /*1bf90*/  FMUL R158, R158, R8.reuse ;  /* 0x000000089e9e7220 */ /* 0x080fe20000400000 */
[----:B------:R-:W-:-:S05]  /*1bfa0*/  FMUL R76, R159, R8 ;  /* 0x000000089f4c7220 */ /* 0x000fca0000400000 */
[----:B------:R-:W-:Y:S05]  /*1bfb0*/  @P0 BRA `(.L_x_64) ;  /* 0x0000000000200947 */ /* 0x000fea0003800000 */
[----:B------:R-:W-:Y:S02]  /*1bfc0*/  ULDC.64 UR4, c[0x0][0x728] ;  /* 0x0001ca0000047ab9 */ /* 0x000fe40000000a00 */
[----:B------:R-:W-:-:S04]  /*1bfd0*/  ISETP.NE.U32.AND P0, PT, RZ, UR4, PT ;  /* 0x00000004ff007c0c */ /* 0x000fc8000bf05070 */
[----:B------:R-:W-:-:S13]  /*1bfe0*/  ISETP.NE.AND.EX P0, PT, RZ, UR5, PT, P0 ;  /* 0x00000005ff007c0c */ /* 0x000fda000bf05300 */
[----:B------:R-:W-:Y:S05]  /*1bff0*/  @!P0 BRA `(.L_x_65) ;  /* 0x00000000000c8947 */ /* 0x000fea0003800000 */
[----:B--2---:R-:W2:Y:S02]  /*1c000*/  LDC.64 R4, c[0x0][0x728] ;  /* 0x0001ca00ff047b82 */ /* 0x004ea40000000a00 */
[----:B--2---:R4:W5:Y:S01]  /*1c010*/  LDG.E R4, desc[UR6][R4.64] ;  /* 0x0000000604047981 */ /* 0x004962000c1e1900 */
[----:B------:R-:W-:Y:S05]  /*1c020*/  BRA `(.L_x_64) ;  /* 0x0000000000047947 */ /* 0x000fea0003800000 */
.L_x_65:
[----:B--2---:R-:W3:Y:S02]  /*1c030*/  LDC R4, c[0x0][0x720] ;  /* 0x0001c800ff047b82 */ /* 0x004ee40000000800 */
.L_x_64:
[----:B------:R-:W-:Y:S02]  /*1c040*/  MOV R0, RZ ;  /* 0x000000ff00007202 */ /* 0x000fe40000000f00 */
[----:B---3-5:R-:W-:Y:S02]  /*1c050*/  MOV R59, R4 ;  /* 0x00000004003b7202 */ /* 0x028fe40000000f00 */
[----:B------:R-:W-:-:S13]  /*1c060*/  LOP3.LUT P0, RZ, R0, 0x9f, RZ, 0xc0, !PT ;  /* 0x0000009f00ff7812 */ /* 0x000fda000780c0ff */
[----:B------:R-:W-:Y:S05]  /*1c070*/  @!P0 BRA `(.L_x_66) ;  /* 0x0000000000408947 */ /* 0x000fea0003800000 */
[----:B------:R-:W-:Y:S01]  /*1c080*/  MOV R0, 0x0 ;  /* 0x0000000000007802 */ /* 0x000fe20000000f00 */
[----:B------:R-:W-:Y:S01]  /*1c090*/  ULDC.64 UR4, c[0x4][0x70] ;  /* 0x01001c0000047ab9 */ /* 0x000fe20000000a00 */
[----:B------:R-:W-:Y:S01]  /*1c0a0*/  ULDC.64 UR6, c[0x4][0x8] ;  /* 0x0100020000067ab9 */ /* 0x000fe20000000a00 */
[----:B--2---:R-:W-:Y:S01]  /*1c0b0*/  IMAD.U32 R4, RZ, RZ, UR4 ;  /* 0x00000004ff047e24 */ /* 0x004fe2000f8e00ff */
[----:B------:R2:W3:Y:S01]  /*1c0c0*/  LDC.64 R14, c[0x4][R0] ;  /* 0x01000000000e7b82 */ /* 0x0004e20000000a00 */
[----:B----4-:R-:W-:Y:S01]  /*1c0d0*/  IMAD.U32 R5, RZ, RZ, UR5 ;  /* 0x00000005ff057e24 */ /* 0x010fe2000f8e00ff */
[----:B------:R-:W-:Y:S01]  /*1c0e0*/  ULDC.64 UR4, c[0x4][0x78] ;  /* 0x01001e0000047ab9 */ /* 0x000fe20000000a00 */
[----:B------:R-:W-:Y:S01]  /*1c0f0*/  IMAD.U32 R10, RZ, RZ, UR6 ;  /* 0x00000006ff0a7e24 */ /* 0x000fe2000f8e00ff */
[----:B------:R-:W-:Y:S01]  /*1c100*/  MOV R6, UR4 ;  /* 0x0000000400067c02 */ /* 0x000fe20008000f00 */
[----:B------:R-:W-:Y:S01]  /*1c110*/  IMAD.U32 R7, RZ, RZ, UR5 ;  /* 0x00000005ff077e24 */ /* 0x000fe2000f8e00ff */
[----:B------:R-:W-:Y:S01]  /*1c120*/  MOV R11, UR7 ;  /* 0x00000007000b7c02 */ /* 0x000fe20008000f00 */
[----:B------:R-:W-:Y:S01]  /*1c130*/  IMAD.MOV.U32 R8, RZ, RZ, 0x70 ;  /* 0x00000070ff087424 */ /* 0x000fe200078e00ff */
[----:B------:R-:W-:Y:S01]  /*1c140*/  MOV R13, RZ ;  /* 0x000000ff000d7202 */ /* 0x000fe20000000f00 */
[----:B--2---:R-:W-:-:S07]  /*1c150*/  IMAD.MOV.U32 R12, RZ, RZ, 0x1 ;  /* 0x00000001ff0c7424 */ /* 0x004fce00078e00ff */
[----:B------:R-:W-:-:S07]  /*1c160*/  LEPC R20, `(.L_x_66) ;  /* 0x000000001014794e */ /* 0x000fce0000000000 */
[----:B-1-3--:R-:W-:Y:S05]  /*1c170*/  CALL.ABS.NOINC R14 ;  /* 0x000000000e007343 */ /* 0x00afea0003c00000 */
.L_x_66:
        /* <DEDUP_REMOVED lines=9> */
[----:B------:R-:W-:Y:S01]  /*1c210*/  MOV R6, UR6 ;  /* 0x0000000600067c02 */ /* 0x000fe20008000f00 */
[----:B------:R-:W-:Y:S01]  /*1c220*/  IMAD.U32 R7, RZ, RZ, UR7 ;  /* 0x00000007ff077e24 */ /* 0x000fe2000f8e00ff */
[----:B------:R-:W-:Y:S01]  /*1c230*/  MOV R11, UR5 ;  /* 0x00000005000b7c02 */ /* 0x000fe20008000f00 */
[----:B------:R-:W-:Y:S01]  /*1c240*/  IMAD.U32 R10, RZ, RZ, UR4 ;  /* 0x00000004ff0a7e24 */ /* 0x000fe2000f8e00ff */
[----:B------:R-:W-:Y:S01]  /*1c250*/  MOV R13, RZ ;  /* 0x000000ff000d7202 */ /* 0x000fe20000000f00 */
[----:B------:R-:W-:-:S02]  /*1c260*/  IMAD.MOV.U32 R8, RZ, RZ, 0x70 ;  /* 0x00000070ff087424 */ /* 0x000fc400078e00ff */
[----:B--2---:R-:W-:-:S07]  /*1c270*/  IMAD.MOV.U32 R12, RZ, RZ, 0x1 ;  /* 0x00000001ff0c7424 */ /* 0x004fce00078e00ff */
[----:B------:R-:W-:-:S07]  /*1c280*/  LEPC R20, `(.L_x_67) ;  /* 0x000000001014794e */ /* 0x000fce0000000000 */
[----:B-1-3--:R-:W-:Y:S05]  /*1c290*/  CALL.ABS.NOINC R14 ;  /* 0x000000000e007343 */ /* 0x00afea0003c00000 */
.L_x_67:
[----:B------:R-:W-:Y:S01]  /*1c2a0*/  ULDC.64 UR4, c[0x0][0x730] ;  /* 0x0001cc0000047ab9 */ /* 0x000fe20000000a00 */
[----:B------:R-:W-:Y:S01]  /*1c2b0*/  IMAD.SHL.U32 R0, R16, 0x10, RZ ;  /* 0x0000001010007824 */ /* 0x000fe200078e00ff */
[----:B------:R-:W-:Y:S01]  /*1c2c0*/  ISETP.NE.U32.AND P0, PT, RZ, UR4, PT ;  /* 0x00000004ff007c0c */ /* 0x000fe2000bf05070 */
[----:B------:R-:W-:Y:S01]  /*1c2d0*/  VIADD R17, R17, 0x1f ;  /* 0x0000001f11117836 */ /* 0x000fe20000000000 */
[----:B------:R-:W-:Y:S01]  /*1c2e0*/  SHF.R.U32.HI R3, RZ, 0x1, R16 ;  /* 0x00000001ff037819 */ /* 0x000fe20000011610 */
[----:B------:R-:W-:Y:S01]  /*1c2f0*/  IMAD R19, R18, 0x10, R19 ;  /* 0x0000001012137824 */ /* 0x000fe200078e0213 */
[----:B------:R-:W-:Y:S02]  /*1c300*/  ISETP.NE.AND.EX P0, PT, RZ, UR5, PT, P0 ;  /* 0x00000005ff007c0c */ /* 0x000fe4000bf05300 */
[C---:B--2---:R-:W-:Y:S02]  /*1c310*/  LOP3.LUT R4, R0.reuse, 0x40, RZ, 0xc0, !PT ;  /* 0x0000004000047812 */ /* 0x044fe400078ec0ff */
[----:B------:R-:W-:-:S02]  /*1c320*/  LOP3.LUT R0, R0, 0x80, RZ, 0xc0, !PT ;  /* 0x0000008000007812 */ /* 0x000fc400078ec0ff */
[----:B------:R-:W-:Y:S02]  /*1c330*/  LOP3.LUT R3, R4, 0x8, R3, 0xf8, !PT ;  /* 0x0000000804037812 */ /* 0x000fe400078ef803 */
[----:B------:R-:W-:Y:S01]  /*1c340*/  SHF.L.U32 R16, R16, 0x1, RZ ;  /* 0x0000000110107819 */ /* 0x000fe200000006ff */
[----:B------:R-:W-:-:S03]  /*1c350*/  IMAD.U32 R0, R19, 0x10, R0 ;  /* 0x0000001013007824 */ /* 0x000fc600078e0000 */
[----:B------:R-:W-:Y:S01]  /*1c360*/  LOP3.LUT R3, R3, 0x8, R16, 0x78, !PT ;  /* 0x0000000803037812 */ /* 0x000fe200078e7810 */
[----:B------:R-:W2:Y:S01]  /*1c370*/  @P0 LDC R59, c[0x0][0x720] ;  /* 0x0001c800ff3b0b82 */ /* 0x000ea20000000800 */
[----:B------:R-:W-:Y:S02]  /*1c380*/  ISETP.GT.U32.AND P0, PT, R17, 0x3e, PT ;  /* 0x0000003e1100780c */ /* 0x000fe40003f04070 */
[----:B------:R-:W-:Y:S01]  /*1c390*/  IADD3 R11, R0, R3, RZ ;  /* 0x00000003000b7210 */ /* 0x000fe20007ffe0ff */
[-C--:B--2---:R-:W-:Y:S01]  /*1c3a0*/  FMUL R0, R200, R59.reuse ;  /* 0x0000003bc8007220 */ /* 0x084fe20000400000 */
[-C--:B------:R-:W-:Y:S01]  /*1c3b0*/  FMUL R3, R22, R59.reuse ;  /* 0x0000003b16037220 */ /* 0x080fe20000400000 */
[-C--:B------:R-:W-:Y:S01]  /*1c3c0*/  FMUL R4, R202, R59.reuse ;  /* 0x0000003bca047220 */ /* 0x080fe20000400000 */
[-C--:B----4-:R-:W-:Y:S01]  /*1c3d0*/  FMUL R5, R44, R59.reuse ;  /* 0x0000003b2c057220 */ /* 0x090fe20000400000 */
        /* <DEDUP_REMOVED lines=52> */
[----:B------:R-:W-:-:S02]  /*1c720*/  F2FP.BF16.F32.PACK_AB R60, R3, R0 ;  /* 0x00000000033c723e */ /* 0x000fc400000010ff */
[----:B------:R-:W-:Y:S02]  /*1c730*/  F2FP.BF16.F32.PACK_AB R61, R5, R4 ;  /* 0x00000004053d723e */ /* 0x000fe400000010ff */
[----:B------:R-:W-:Y:S02]  /*1c740*/  F2FP.BF16.F32.PACK_AB R62, R7, R6 ;  /* 0x00000006073e723e */ /* 0x000fe400000010ff */
[----:B------:R-:W-:Y:S01]  /*1c750*/  F2FP.BF16.F32.PACK_AB R63, R9, R8 ;  /* 0x00000008093f723e */ /* 0x000fe200000010ff */
[----:B------:R-:W-:Y:S06]  /*1c760*/  @P0 BRA `(.L_x_68) ;  /* 0x0000000000040947 */ /* 0x000fec0003800000 */
[----:B------:R-:W-:-:S04]  /*1c770*/  DEPBAR.LE SB0, 0x1 ;  /* 0x000080400000791a */ /* 0x000fc80000000000 */
.L_x_68:
[----:B------:R-:W-:Y:S05]  /*1c780*/  WARPSYNC.ALL ;  /* 0x0000000000007948 */ /* 0x000fea0003800000 */
[----:B------:R-:W-:Y:S01]  /*1c790*/  BAR.SYNC.DEFER_BLOCKING 0x1, 0x80 ;  /* 0x0042000000007b1d */ /* 0x000fe20000010000 */
[----:B------:R-:W-:Y:S01]  /*1c7a0*/  IMAD R11, R11, 0x2, R2 ;  /* 0x000000020b0b7824 */ /* 0x000fe200078e0202 */
[----:B------:R-:W-:Y:S02]  /*1c7b0*/  F2FP.BF16.F32.PACK_AB R4, R10, R13 ;  /* 0x0000000d0a04723e */ /* 0x000fe400000010ff */
[----:B------:R-:W-:Y:S02]  /*1c7c0*/  F2FP.BF16.F32.PACK_AB R5, R12, R15 ;  /* 0x0000000f0c05723e */ /* 0x000fe400000010ff */
[----:B------:R-:W-:Y:S01]  /*1c7d0*/  BSSY B0, `(.L_x_69) ;  /* 0x0000017000007945 */ /* 0x000fe20003800000 */
[----:B------:R-:W-:-:S02]  /*1c7e0*/  F2FP.BF16.F32.PACK_AB R6, R14, R17 ;  /* 0x000000110e06723e */ /* 0x000fc400000010ff */
[----:B------:R-:W-:Y:S01]  /*1c7f0*/  F2FP.BF16.F32.PACK_AB R7, R16, R19 ;  /* 0x000000131007723e */ /* 0x000fe200000010ff */
[----:B------:R2:W-:Y:S01]  /*1c800*/  STSM.16.M88.4 [R11], R60 ;  /* 0x0000003c0b007844 */ /* 0x0005e20000000200 */
[----:B------:R-:W-:Y:S01]  /*1c810*/  @!PT LDS RZ, [RZ] ;  /* 0x00000000fffff984 */ /* 0x000fe20000000800 */
[----:B------:R-:W-:Y:S01]  /*1c820*/  @!PT LDS RZ, [RZ] ;  /* 0x00000000fffff984 */ /* 0x000fe20000000800 */
[----:B------:R-:W-:Y:S01]  /*1c830*/  @!PT LDS RZ, [RZ] ;  /* 0x00000000fffff984 */ /* 0x000fe20000000800 */
[----:B------:R-:W-:Y:S01]  /*1c840*/  @!PT LDS RZ, [RZ] ;  /* 0x00000000fffff984 */ /* 0x000fe20000000800 */
[----:B------:R3:W-:Y:S06]  /*1c850*/  MEMBAR.ALL.CTA ;  /* 0x0000000000007992 */ /* 0x0007ec0000008000 */
[----:B---3--:R-:W3:Y:S02]  /*1c860*/  FENCE.VIEW.ASYNC.S ;  /* 0x00000000000073c6 */ /* 0x008ee40000000000 */
[----:B---3--:R-:W-:Y:S06]  /*1c870*/  BAR.SYNC.DEFER_BLOCKING 0x1, 0x80 ;  /* 0x0042000000007b1d */ /* 0x008fec0000010000 */
[----:B------:R-:W-:Y:S05]  /*1c880*/  @P0 BRA `(.L_x_70) ;  /* 0x00000000002c0947 */ /* 0x000fea0003800000 */
[----:B------:R-:W-:Y:S01]  /*1c890*/  ULDC.64 UR4, c[0x0][0x198] ;  /* 0x0000660000047ab9 */ /* 0x000fe20000000a00 */
[----:B------:R-:W-:Y:S01]  /*1c8a0*/  R2UR UR8, R2 ;  /* 0x00000000020872ca */ /* 0x000fe200000e0000 */
[----:B------:R-:W-:Y:S01]  /*1c8b0*/  UIADD3 UR4, UP0, UR4, 0x670, URZ ;  /* 0x0000067004047890 */ /* 0x000fe2000ff1e03f */
[----:B------:R-:W-:Y:S01]  /*1c8c0*/  UMOV UR9, URZ ;  /* 0x0000003f00097c82 */ /* 0x000fe20008000000 */
[----:B------:R-:W-:Y:S02]  /*1c8d0*/  UMOV UR10, UR43 ;  /* 0x0000002b000a7c82 */ /* 0x000fe40008000000 */
[----:B------:R-:W-:Y:S01]  /*1c8e0*/  UIADD3.X UR5, URZ, UR5, URZ, UP0, !UPT ;  /* 0x000000053f057290 */ /* 0x000fe200087fe43f */
[----:B------:R-:W-:Y:S01]  /*1c8f0*/  UMOV UR11, UR60 ;  /* 0x0000003c000b7c82 */ /* 0x000fe20008000000 */
[----:B------:R-:W-:-:S07]  /*1c900*/  UMOV UR12, UR61 ;  /* 0x0000003d000c7c82 */ /* 0x000fce0008000000 */
[----:B------:R3:W-:Y:S01]  /*1c910*/  UTMASTG.4D [UR8], [UR4] ;  /* 0x00000008040073b5 */ /* 0x0007e20008018000 */
[----:B------:R0:W-:Y:S01]  /*1c920*/  UTMACMDFLUSH ;  /* 0x00000000000079b7 */ /* 0x0001e20000000000 */
[----:B---3--:R-:W-:-:S04]  /*1c930*/  DEPBAR.LE SB0, 0x1 ;  /* 0x000080400000791a */ /* 0x008fc80000000000 */
.L_x_70:
[----:B------:R-:W-:Y:S05]  /*1c940*/  BSYNC B0 ;  /* 0x0000000000007941 */ /* 0x000fea0003800000 */
.L_x_69:
[----:B------:R-:W-:Y:S01]  /*1c950*/  BAR.SYNC.DEFER_BLOCKING 0x1, 0x80 ;  /* 0x0042000000007b1d */ /* 0x000fe20000010000 */
[----:B------:R-:W-:Y:S02]  /*1c960*/  F2FP.BF16.F32.PACK_AB R12, R18, R21 ;  /* 0x00000015120c723e */ /* 0x000fe400000010ff */
[----:B------:R-:W-:Y:S02]  /*1c970*/  F2FP.BF16.F32.PACK_AB R13, R20, R23 ;  /* 0x00000017140d723e */ /* 0x000fe400000010ff */
[----:B------:R-:W-:Y:S01]  /*1c980*/  F2FP.BF16.F32.PACK_AB R14, R22, R25 ;  /* 0x00000019160e723e */ /* 0x000fe200000010ff */
[----:B------:R-:W-:Y:S01]  /*1c990*/  BSSY B0, `(.L_x_71) ;  /* 0x0000017000007945 */ /* 0x000fe20003800000 */
[----:B------:R-:W-:Y:S01]  /*1c9a0*/  F2FP.BF16.F32.PACK_AB R15, R24, R27 ;  /* 0x0000001b180f723e */ /* 0x000fe200000010ff */
[----:B------:R3:W-:Y:S01]  /*1c9b0*/  STSM.16.M88.4 [R11+0x800], R4 ;  /* 0x000800040b007844 */ /* 0x0007e20000000200 */
[----:B------:R-:W-:Y:S01]  /*1c9c0*/  @!PT LDS RZ, [RZ] ;  /* 0x00000000fffff984 */ /* 0x000fe20000000800 */
[----:B------:R-:W-:Y:S01]  /*1c9d0*/  @!PT LDS RZ, [RZ] ;  /* 0x00000000fffff984 */ /* 0x000fe20000000800 */
[----:B------:R-:W-:Y:S01]  /*1c9e0*/  @!PT LDS RZ, [RZ] ;  /* 0x00000000fffff984 */ /* 0x000fe20000000800 */
[----:B------:R-:W-:Y:S01]  /*1c9f0*/  @!PT LDS RZ, [RZ] ;  /* 0x00000000fffff984 */ /* 0x000fe20000000800 */
[----:B------:R4:W-:Y:S06]  /*1ca00*/  MEMBAR.ALL.CTA ;  /* 0x0000000000007992 */ /* 0x0009ec0000008000 */
[----:B----4-:R-:W4:Y:S02]  /*1ca10*/  FENCE.VIEW.ASYNC.S ;  /* 0x00000000000073c6 */ /* 0x010f240000000000 */
[----:B----4-:R-:W-:Y:S06]  /*1ca20*/  BAR.SYNC.DEFER_BLOCKING 0x1, 0x80 ;  /* 0x0042000000007b1d */ /* 0x010fec0000010000 */
[----:B------:R-:W-:Y:S05]  /*1ca30*/  @P0 BRA `(.L_x_72) ;  /* 0x0000000000300947 */ /* 0x000fea0003800000 */
[----:B------:R-:W-:Y:S01]  /*1ca40*/  R2UR UR8, R2 ;  /* 0x00000000020872ca */ /* 0x000fe200000e0000 */
[----:B------:R-:W-:Y:S01]  /*1ca50*/  ULDC.64 UR4, c[0x0][0x198] ;  /* 0x0000660000047ab9 */ /* 0x000fe20000000a00 */
[----:B------:R-:W-:Y:S01]  /*1ca60*/  UMOV UR9, 0x10 ;  /* 0x0000001000097882 */ /* 0x000fe20000000000 */
[----:B------:R-:W-:Y:S01]  /*1ca70*/  UIADD3 UR4, UP0, UR4, 0x670, URZ ;  /* 0x0000067004047890 */ /* 0x000fe2000ff1e03f */
[----:B------:R-:W-:Y:S01]  /*1ca80*/  UMOV UR10, UR43 ;  /* 0x0000002b000a7c82 */ /* 0x000fe20008000000 */
[----:B------:R-:W-:Y:S02]  /*1ca90*/  UMOV UR11, UR60 ;  /* 0x0000003c000b7c82 */ /* 0x000fe40008000000 */
[----:B------:R-:W-:Y:S01]  /*1caa0*/  UIADD3.X UR5, URZ, UR5, URZ, UP0, !UPT ;  /* 0x000000053f057290 */ /* 0x000fe200087fe43f */
[----:B------:R-:W-:-:S05]  /*1cab0*/  UMOV UR12, UR61 ;  /* 0x0000003d000c7c82 */ /* 0x000fca0008000000 */
[----:B------:R-:W-:-:S09]  /*1cac0*/  UIADD3 UR8, UR8, 0x800, URZ ;  /* 0x0000080008087890 */ /* 0x000fd2000fffe03f */
[----:B------:R4:W-:Y:S01]  /*1cad0*/  UTMASTG.4D [UR8], [UR4] ;  /* 0x00000008040073b5 */ /* 0x0009e20008018000 */
[----:B------:R0:W-:Y:S01]  /*1cae0*/  UTMACMDFLUSH ;  /* 0x00000000000079b7 */ /* 0x0001e20000000000 */
[----:B----4-:R-:W-:-:S04]  /*1caf0*/  DEPBAR.LE SB0, 0x1 ;  /* 0x000080400000791a */ /* 0x010fc80000000000 */
.L_x_72:
[----:B------:R-:W-:Y:S05]  /*1cb00*/  BSYNC B0 ;  /* 0x0000000000007941 */ /* 0x000fea0003800000 */
.L_x_71:
[----:B------:R-:W-:Y:S01]  /*1cb10*/  BAR.SYNC.DEFER_BLOCKING 0x1, 0x80 ;  /* 0x0042000000007b1d */ /* 0x000fe20000010000 */
[----:B---3--:R-:W-:Y:S02]  /*1cb20*/  F2FP.BF16.F32.PACK_AB R4, R26, R29 ;  /* 0x0000001d1a04723e */ /* 0x008fe400000010ff */
[----:B------:R-:W-:Y:S02]  /*1cb30*/  F2FP.BF16.F32.PACK_AB R5, R28, R31 ;  /* 0x0000001f1c05723e */ /* 0x000fe400000010ff */
[----:B------:R-:W-:Y:S01]  /*1cb40*/  F2FP.BF16.F32.PACK_AB R6, R30, R33 ;  /* 0x000000211e06723e */ /* 0x000fe200000010ff */
[----:B------:R-:W-:Y:S01]  /*1cb50*/  BSSY B0, `(.L_x_73) ;  /* 0x0000016000007945 */ /* 0x000fe20003800000 */
[----:B------:R-:W-:Y:S01]  /*1cb60*/  F2FP.BF16.F32.PACK_AB R7, R32, R35 ;  /* 0x000000232007723e */ /* 0x000fe200000010ff */
[----:B------:R3:W-:Y:S01]  /*1cb70*/  STSM.16.M88.4 [R11], R12 ;  /* 0x0000000c0b007844 */ /* 0x0007e20000000200 */
        /* <DEDUP_REMOVED lines=8> */
[----:B------:R-:W-:Y:S01]  /*1cc00*/  ULDC.64 UR4, c[0x0][0x198] ;  /* 0x0000660000047ab9 */ /* 0x000fe20000000a00 */
[----:B------:R-:W-:Y:S01]  /*1cc10*/  R2UR UR8, R2 ;  /* 0x00000000020872ca */ /* 0x000fe200000e0000 */
[----:B------:R-:W-:Y:S01]  /*1cc20*/  UIADD3 UR4, UP0, UR4, 0x670, URZ ;  /* 0x0000067004047890 */ /* 0x000fe2000ff1e03f */
[----:B------:R-:W-:Y:S01]  /*1cc30*/  UMOV UR9, 0x20 ;  /* 0x0000002000097882 */ /* 0x000fe20000000000 */
[----:B------:R-:W-:Y:S02]  /*1cc40*/  UMOV UR10, UR43 ;  /* 0x0000002b000a7c82 */ /* 0x000fe40008000000 */
[----:B------:R-:W-:Y:S01]  /*1cc50*/  UIADD3.X UR5, URZ, UR5, URZ, UP0, !UPT ;  /* 0x000000053f057290 */ /* 0x000fe200087fe43f */
[----:B------:R-:W-:Y:S01]  /*1cc60*/  UMOV UR11, UR60 ;  /* 0x0000003c000b7c82 */ /* 0x000fe20008000000 */
[----:B------:R-:W-:-:S07]  /*1cc70*/  UMOV UR12, UR61 ;  /* 0x0000003d000c7c82 */ /* 0x000fce0008000000 */
[----:B------:R4:W-:Y:S01]  /*1cc80*/  UTMASTG.4D [UR8], [UR4] ;  /* 0x00000008040073b5 */ /* 0x0009e20008018000 */
[----:B------:R0:W-:Y:S01]  /*1cc90*/  UTMACMDFLUSH ;  /* 0x00000000000079b7 */ /* 0x0001e20000000000 */
[----:B----4-:R-:W-:-:S04]  /*1cca0*/  DEPBAR.LE SB0, 0x1 ;  /* 0x000080400000791a */ /* 0x010fc80000000000 */
.L_x_74:
[----:B------:R-:W-:Y:S05]  /*1ccb0*/  BSYNC B0 ;  /* 0x0000000000007941 */ /* 0x000fea0003800000 */
.L_x_73:
[----:B------:R-:W-:Y:S01]  /*1ccc0*/  BAR.SYNC.DEFER_BLOCKING 0x1, 0x80 ;  /* 0x0042000000007b1d */ /* 0x000fe20000010000 */
[----:B---3--:R-:W-:Y:S02]  /*1ccd0*/  F2FP.BF16.F32.PACK_AB R12, R34, R37 ;  /* 0x00000025220c723e */ /* 0x008fe400000010ff */
        /* <DEDUP_REMOVED lines=25> */
.L_x_76:
[----:B------:R-:W-:Y:S05]  /*1ce70*/  BSYNC B0 ;  /* 0x0000000000007941 */ /* 0x000fea0003800000 */
.L_x_75:
        /* <DEDUP_REMOVED lines=26> */
.L_x_78:
[----:B------:R-:W-:Y:S05]  /*1d020*/  BSYNC B0 ;  /* 0x0000000000007941 */ /* 0x000fea0003800000 */
.L_x_77:
        /* <DEDUP_REMOVED lines=27> */
.L_x_80:
[----:B------:R-:W-:Y:S05]  /*1d1e0*/  BSYNC B0 ;  /* 0x0000000000007941 */ /* 0x000fea0003800000 */
.L_x_79:
[----:B------:R-:W-:Y:S06]  /*1d1f0*/  BAR.SYNC.DEFER_BLOCKING 0x1, 0x80 ;  /* 0x0042000000007b1d */ /* 0x000fec0000010000 */
[----:B------:R-:W-:Y:S01]  /*1d200*/  BSSY B0, `(.L_x_81) ;  /* 0x0000014000007945 */ /* 0x000fe20003800000 */
[----:B------:R4:W-:Y:S01]  /*1d210*/  STSM.16.M88.4 [R11], R12 ;  /* 0x0000000c0b007844 */ /* 0x0009e20000000200 */
[----:B------:R-:W-:Y:S01]  /*1d220*/  @!PT LDS RZ, [RZ] ;  /* 0x00000000fffff984 */ /* 0x000fe20000000800 */
[----:B------:R-:W-:Y:S01]  /*1d230*/  @!PT LDS RZ, [RZ] ;  /* 0x00000000fffff984 */ /* 0x000fe20000000800 */
[----:B------:R-:W-:Y:S01]  /*1d240*/  @!PT LDS RZ, [RZ] ;  /* 0x00000000fffff984 */ /* 0x000fe20000000800 */
[----:B------:R-:W-:Y:S01]  /*1d250*/  @!PT LDS RZ, [RZ] ;  /* 0x00000000fffff984 */ /* 0x000fe20000000800 */
[----:B------:R5:W-:Y:S06]  /*1d260*/  MEMBAR.ALL.CTA ;  /* 0x0000000000007992 */ /* 0x000bec0000008000 */
[----:B-----5:R-:W5:Y:S02]  /*1d270*/  FENCE.VIEW.ASYNC.S ;  /* 0x00000000000073c6 */ /* 0x020f640000000000 */
[----:B-----5:R-:W-:Y:S06]  /*1d280*/  BAR.SYNC.DEFER_BLOCKING 0x1, 0x80 ;  /* 0x0042000000007b1d */ /* 0x020fec0000010000 */
        /* <DEDUP_REMOVED lines=9> */
[----:B------:R1:W-:Y:S02]  /*1d320*/  UTMASTG.4D [UR8], [UR4] ;  /* 0x00000008040073b5 */ /* 0x0003e40008018000 */
[----:B-1----:R0:W-:Y:S02]  /*1d330*/  UTMACMDFLUSH ;  /* 0x00000000000079b7 */ /* 0x0021e40000000000 */
.L_x_82:
[----:B------:R-:W-:Y:S05]  /*1d340*/  BSYNC B0 ;  /* 0x0000000000007941 */ /* 0x000fea0003800000 */
.L_x_81:
[----:B------:R-:W-:-:S04]  /*1d350*/  DEPBAR.LE SB0, 0x0 ;  /* 0x000080000000791a */ /* 0x000fc80000000000 */
[----:B------:R-:W-:Y:S05]  /*1d360*/  EXIT ;  /* 0x000000000000794d */ /* 0x000fea0003800000 */
        .weak           $__internal_0_$__cuda_sm20_rcp_rn_f32_slowpath
        .type           $__internal_0_$__cuda_sm20_rcp_rn_f32_slowpath,@function
        .size           $__internal_0_$__cuda_sm20_rcp_rn_f32_slowpath,(.L_x_88 - $__internal_0_$__cuda_sm20_rcp_rn_f32_slowpath)
$__internal_0_$__cuda_sm20_rcp_rn_f32_slowpath:
[----:B------:R-:W-:Y:S01]  /*1d370*/  IMAD.SHL.U32 R0, R3, 0x2, RZ ;  /* 0x0000000203007824 */ /* 0x000fe200078e00ff */
[----:B------:R-:W-:Y:S04]  /*1d380*/  BSSY B2, `(.L_x_83) ;  /* 0x0000030000027945 */ /* 0x000fe80003800000 */
[----:B------:R-:W-:-:S04]  /*1d390*/  SHF.R.U32.HI R13, RZ, 0x18, R0 ;  /* 0x00000018ff0d7819 */ /* 0x000fc80000011600 */
[----:B------:R-:W-:-:S13]  /*1d3a0*/  ISETP.NE.U32.AND P0, PT, R13, RZ, PT ;  /* 0x000000ff0d00720c */ /* 0x000fda0003f05070 */
[----:B------:R-:W-:Y:S05]  /*1d3b0*/  @P0 BRA `(.L_x_84) ;  /* 0x0000000000280947 */ /* 0x000fea0003800000 */
[----:B------:R-:W-:-:S04]  /*1d3c0*/  SHF.L.U32 R0, R3, 0x1, RZ ;  /* 0x0000000103007819 */ /* 0x000fc800000006ff */
[----:B------:R-:W-:-:S13]  /*1d3d0*/  ISETP.NE.AND P0, PT, R0, RZ, PT ;  /* 0x000000ff0000720c */ /* 0x000fda0003f05270 */
[----:B------:R-:W-:Y:S01]  /*1d3e0*/  @P0 FFMA R5, R3, 1.84467440737095516160e+19, RZ ;  /* 0x5f80000003050823 */ /* 0x000fe200000000ff */
[----:B------:R-:W-:Y:S08]  /*1d3f0*/  @!P0 MUFU.RCP R4, R3 ;  /* 0x0000000300048308 */ /* 0x000ff00000001000 */
[----:B------:R-:W1:Y:S02]  /*1d400*/  @P0 MUFU.RCP R0, R5 ;  /* 0x0000000500000308 */ /* 0x000e640000001000 */
[----:B-1----:R-:W-:-:S04]  /*1d410*/  @P0 FFMA R10, R5, R0, -1 ;  /* 0xbf800000050a0423 */ /* 0x002fc80000000000 */
[----:B------:R-:W-:-:S04]  /*1d420*/  @P0 FADD.FTZ R11, -R10, -RZ ;  /* 0x800000ff0a0b0221 */ /* 0x000fc80000010100 */
[----:B------:R-:W-:-:S04]  /*1d430*/  @P0 FFMA R0, R0, R11, R0 ;  /* 0x0000000b00000223 */ /* 0x000fc80000000000 */
[----:B------:R-:W-:Y:S01]  /*1d440*/  @P0 FFMA R4, R0, 1.84467440737095516160e+19, RZ ;  /* 0x5f80000000040823 */ /* 0x000fe200000000ff */
[----:B------:R-:W-:Y:S06]  /*1d450*/  BRA `(.L_x_85) ;  /* 0x0000000000887947 */ /* 0x000fec0003800000 */
.L_x_84:
[----:B------:R-:W-:-:S05]  /*1d460*/  VIADD R44, R13, 0xffffff03 ;  /* 0xffffff030d2c7836 */ /* 0x000fca0000000000 */
[----:B------:R-:W-:-:S13]  /*1d470*/  ISETP.GT.U32.AND P0, PT, R44, 0x1, PT ;  /* 0x000000012c00780c */ /* 0x000fda0003f04070 */
[----:B------:R-:W-:Y:S05]  /*1d480*/  @P0 BRA `(.L_x_86) ;  /* 0x0000000000780947 */ /* 0x000fea0003800000 */
[----:B------:R-:W-:Y:S01]  /*1d490*/  LOP3.LUT R0, R3, 0x7fffff, RZ, 0xc0, !PT ;  /* 0x007fffff03007812 */ /* 0x000fe200078ec0ff */
[----:B------:R-:W-:-:S03]  /*1d4a0*/  IMAD.MOV.U32 R11, RZ, RZ, 0x3 ;  /* 0x00000003ff0b7424 */ /* 0x000fc600078e00ff */
[----:B------:R-:W-:Y:S02]  /*1d4b0*/  LOP3.LUT R0, R0, 0x3f800000, RZ, 0xfc, !PT ;  /* 0x3f80000000007812 */ /* 0x000fe400078efcff */
[----:B------:R-:W-:Y:S02]  /*1d4c0*/  SHF.L.U32 R11, R11, R44, RZ ;  /* 0x0000002c0b0b7219 */ /* 0x000fe400000006ff */
[----:B------:R-:W1:Y:S02]  /*1d4d0*/  MUFU.RCP R5, R0 ;  /* 0x0000000000057308 */ /* 0x000e640000001000 */
[----:B-1----:R-:W-:-:S04]  /*1d4e0*/  FFMA R4, R0, R5, -1 ;  /* 0xbf80000000047423 */ /* 0x002fc80000000005 */
[----:B------:R-:W-:-:S04]  /*1d4f0*/  FADD.FTZ R4, -R4, -RZ ;  /* 0x800000ff04047221 */ /* 0x000fc80000010100 */
[CCC-:B------:R-:W-:Y:S01]  /*1d500*/  FFMA.RM R10, R5.reuse, R4.reuse, R5.reuse ;  /* 0x00000004050a7223 */ /* 0x1c0fe20000004005 */
[----:B------:R-:W-:-:S04]  /*1d510*/  FFMA.RP R5, R5, R4, R5 ;  /* 0x0000000405057223 */ /* 0x000fc80000008005 */
[C---:B------:R-:W-:Y:S02]  /*1d520*/  LOP3.LUT R4, R10.reuse, 0x7fffff, RZ, 0xc0, !PT ;  /* 0x007fffff0a047812 */ /* 0x040fe400078ec0ff */
[----:B------:R-:W-:Y:S02]  /*1d530*/  FSETP.NEU.FTZ.AND P0, PT, R10, R5, PT ;  /* 0x000000050a00720b */ /* 0x000fe40003f1d000 */
[----:B------:R-:W-:Y:S02]  /*1d540*/  LOP3.LUT R4, R4, 0x800000, RZ, 0xfc, !PT ;  /* 0x0080000004047812 */ /* 0x000fe400078efcff */
[----:B------:R-:W-:Y:S02]  /*1d550*/  SEL R5, RZ, 0xffffffff, !P0 ;  /* 0xffffffffff057807 */ /* 0x000fe40004000000 */
[----:B------:R-:W-:Y:S02]  /*1d560*/  LOP3.LUT R11, R11, R4, RZ, 0xc0, !PT ;  /* 0x000000040b0b7212 */ /* 0x000fe400078ec0ff */
[----:B------:R-:W-:-:S02]  /*1d570*/  IADD3 R5, -R5, RZ, RZ ;  /* 0x000000ff05057210 */ /* 0x000fc40007ffe1ff */
[-C--:B------:R-:W-:Y:S02]  /*1d580*/  SHF.R.U32.HI R11, RZ, R44.reuse, R11 ;  /* 0x0000002cff0b7219 */ /* 0x080fe4000001160b */
[--C-:B------:R-:W-:Y:S01]  /*1d590*/  LOP3.LUT P1, RZ, R5, R44, R4.reuse, 0xf8, !PT ;  /* 0x0000002c05ff7212 */ /* 0x100fe2000782f804 */
[----:B------:R-:W-:Y:S01]  /*1d5a0*/  VIADD R5, R13, 0xffffff04 ;  /* 0xffffff040d057836 */ /* 0x000fe20000000000 */
[C---:B------:R-:W-:Y:S02]  /*1d5b0*/  LOP3.LUT P0, RZ, R11.reuse, 0x1, RZ, 0xc0, !PT ;  /* 0x000000010bff7812 */ /* 0x040fe4000780c0ff */
[----:B------:R-:W-:Y:S02]  /*1d5c0*/  LOP3.LUT P2, RZ, R11, 0x2, RZ, 0xc0, !PT ;  /* 0x000000020bff7812 */ /* 0x000fe4000784c0ff */
[----:B------:R-:W-:Y:S02]  /*1d5d0*/  SHF.R.U32.HI R4, RZ, R5, R4 ;  /* 0x00000005ff047219 */ /* 0x000fe40000011604 */
[----:B------:R-:W-:-:S02]  /*1d5e0*/  PLOP3.LUT P0, PT, P0, P1, P2, 0xe0, 0x0 ;  /* 0x000000000000781c */ /* 0x000fc40000703c20 */
[----:B------:R-:W-:Y:S02]  /*1d5f0*/  LOP3.LUT P1, RZ, R3, 0x7fffff, RZ, 0xc0, !PT ;  /* 0x007fffff03ff7812 */ /* 0x000fe4000782c0ff */
[----:B------:R-:W-:-:S05]  /*1d600*/  SEL R0, RZ, 0x1, !P0 ;  /* 0x00000001ff007807 */ /* 0x000fca0004000000 */
[----:B------:R-:W-:-:S05]  /*1d610*/  IMAD.MOV R0, RZ, RZ, -R0 ;  /* 0x000000ffff007224 */ /* 0x000fca00078e0a00 */
[----:B------:R-:W-:-:S13]  /*1d620*/  ISETP.GE.AND P0, PT, R0, RZ, PT ;  /* 0x000000ff0000720c */ /* 0x000fda0003f06270 */
[----:B------:R-:W-:-:S05]  /*1d630*/  @!P0 IADD3 R4, R4, 0x1, RZ ;  /* 0x0000000104048810 */ /* 0x000fca0007ffe0ff */
[----:B------:R-:W-:-:S05]  /*1d640*/  @!P1 IMAD.SHL.U32 R4, R4, 0x2, RZ ;  /* 0x0000000204049824 */ /* 0x000fca00078e00ff */
[----:B------:R-:W-:Y:S01]  /*1d650*/  LOP3.LUT R4, R4, 0x80000000, R3, 0xf8, !PT ;  /* 0x8000000004047812 */ /* 0x000fe200078ef803 */
[----:B------:R-:W-:Y:S06]  /*1d660*/  BRA `(.L_x_85) ;  /* 0x0000000000047947 */ /* 0x000fec0003800000 */
.L_x_86:
[----:B------:R1:W2:Y:S02]  /*1d670*/  MUFU.RCP R4, R3 ;  /* 0x0000000300047308 */ /* 0x0002a40000001000 */
.L_x_85:
[----:B------:R-:W-:Y:S05]  /*1d680*/  BSYNC B2 ;  /* 0x0000000000027941 */ /* 0x000fea0003800000 */
.L_x_83:
[----:B--2---:R-:W-:Y:S01]  /*1d690*/  IMAD.MOV.U32 R0, RZ, RZ, R4 ;  /* 0x000000ffff007224 */ /* 0x004fe200078e0004 */
[----:B------:R-:W-:Y:S01]  /*1d6a0*/  MOV R4, R12 ;  /* 0x0000000c00047202 */ /* 0x000fe20000000f00 */
[----:B------:R-:W-:-:S04]  /*1d6b0*/  IMAD.MOV.U32 R5, RZ, RZ, 0x0 ;  /* 0x00000000ff057424 */ /* 0x000fc800078e00ff */
[----:B-1----:R-:W-:Y:S05]  /*1d6c0*/  RET.REL.NODEC R4 `(_ZN7cutlass13device_kernelINS_4fmha6kernel13FmhaKernelTmaINS1_10collective15FmhaMainloopTmaINS_10bfloat16_tEfN4cute5tupleIJNS7_1CILi64EEENS9_ILi256EEENS9_ILi112EEEEEENS4_12CausalFusionEJEEENS4_15FmhaFwdEpilogueIS6_fNS8_IJSA_SC_SB_EEEEEJEEEEEvNT_6ParamsE) ;  /* 0xfffffe28044c7950 */ /* 0x002fea0003c3ffff */
.L_x_87:
[----:B------:R-:W-:-:S00]  /*1d6d0*/  BRA `(.L_x_87) ;  /* 0xfffffffc00fc7947 */ /* 0x000fc0000383ffff */
[----:B------:R-:W-:-:S00]  /*1d6e0*/  NOP ;  /* 0x0000000000007918 */ /* 0x000fc00000000000 */
        /* <DEDUP_REMOVED lines=9> */
.L_x_88:


//--------------------- .nv.global.init           --------------------------
	.section	.nv.global.init,"aw",@progbits
.nv.global.init:
	.type		$str$23,@object
	.size		$str$23,($str$24 - $str$23)
$str$23:
        /*0000*/ 	.byte	0x28, 0x61, 0x64, 0x64, 0x72, 0x65, 0x73, 0x73, 0x20, 0x26, 0x20, 0x6d, 0x61, 0x73, 0x6b, 0x29
        /*0010*/ 	.byte	0x20, 0x3d, 0x3d, 0x20, 0x30, 0x00
	.type		$str$24,@object
	.size		$str$24,(__unnamed_1 - $str$24)
$str$24:
        /*0016*/ 	.byte	0x2f, 0x74, 0x6d, 0x70, 0x2f, 0x63, 0x75, 0x74, 0x6c, 0x61, 0x73, 0x73, 0x5f, 0x73, 0x77, 0x65
        /*0026*/ 	.byte	0x65, 0x70, 0x5f, 0x73, 0x72, 0x63, 0x2f, 0x69, 0x6e, 0x63, 0x6c, 0x75, 0x64, 0x65, 0x2f, 0x63
        /*0036*/ 	.byte	0x75, 0x74, 0x65, 0x2f, 0x70, 0x6f, 0x69, 0x6e, 0x74, 0x65, 0x72, 0x5f, 0x66, 0x6c, 0x61, 0x67
        /*0046*/ 	.byte	0x67, 0x65, 0x64, 0x2e, 0x68, 0x70, 0x70, 0x00
	.type		__unnamed_1,@object
	.size		__unnamed_1,(__unnamed_2 - __unnamed_1)
__unnamed_1:
        /*004e*/ 	.byte	0x61, 0x75, 0x74, 0x6f, 0x20, 0x63, 0x75, 0x74, 0x65, 0x3a, 0x3a, 0x61, 0x73, 0x5f, 0x70, 0x6f
        /* <DEDUP_REMOVED lines=27> */
        /*020e*/ 	.byte	0x31, 0x30, 0x32, 0x34, 0x3e, 0x3e, 0x3e, 0x3e, 0x3e, 0x5d, 0x00
	.type		__unnamed_2,@object
	.size		__unnamed_2,(.L_1 - __unnamed_2)
__unnamed_2:
        /* <DEDUP_REMOVED lines=29> */
.L_1:


//--------------------- .nv.shared._ZN7cutlass13device_kernelINS_4fmha6kernel13FmhaKernelTmaINS1_10collective15FmhaMainloopTmaINS_10bfloat16_tEfN4cute5tupleIJNS7_1CILi64EEENS9_ILi256EEENS9_ILi112EEEEEENS4_12CausalFusionEJEEENS4_15FmhaFwdEpilogueIS6_fNS8_IJSA_SC_SB_EEEEEJEEEEEvNT_6ParamsE --------------------------
	.section	.nv.shared._ZN7cutlass13device_kernelINS_4fmha6kernel13FmhaKernelTmaINS1_10collective15FmhaMainloopTmaINS_10bfloat16_tEfN4cute5tupleIJNS7_1CILi64EEENS9_ILi256EEENS9_ILi112EEEEEENS4_12CausalFusionEJEEENS4_15FmhaFwdEpilogueIS6_fNS8_IJSA_SC_SB_EEEEEJEEEEEvNT_6ParamsE,"aw",@nobits
	.sectionflags	@""
	.align	16
	.zero		1024


//--------------------- .nv.shared.reserved.0     --------------------------
	.section	.nv.shared.reserved.0,"aw",@nobits
	.weak		__nv_reservedSMEM_offset_0_alias
	.size		__nv_reservedSMEM_offset_0_alias, 0, 0
	.other		__nv_reservedSMEM_offset_0_alias,@"STO_CUDA_RESERVED_SHARED STV_DEFAULT"
__nv_reservedSMEM_offset_0_alias:
	.zero		0


//--------------------- .nv.global                --------------------------
	.section	.nv.global,"aw",@nobits
.nv.global:
	.type		_ZN39_INTERNAL_b6f7d6c9_4_k_cu_d8b33689_29844cute1_E,@object
	.size		_ZN39_INTERNAL_b6f7d6c9_4_k_cu_d8b33689_29844cute1_E,(_ZN39_INTERNAL_b6f7d6c9_4_k_cu_d8b33689_29844cuda3std3__45__cpo6cbeginE - _ZN39_INTERNAL_b6f7d6c9_4_k_cu_d8b33689_29844cute1_E)
_ZN39_INTERNAL_b6f7d6c9_4_k_cu_d8b33689_29844cute1_E:
	.zero		1
	.type		_ZN39_INTERNAL_b6f7d6c9_4_k_cu_d8b33689_29844cuda3std3__45__cpo6cbeginE,@object
	.size		_ZN39_INTERNAL_b6f7d6c9_4_k_cu_d8b33689_29844cuda3std3__45__cpo6cbeginE,(_ZN39_INTERNAL_b6f7d6c9_4_k_cu_d8b33689_29844cuda3std3__48in_placeE - _ZN39_INTERNAL_b6f7d6c9_4_k_cu_d8b33689_29844cuda3std3__45__cpo6cbeginE)
_ZN39_INTERNAL_b6f7d6c9_4_k_cu_d8b33689_29844cuda3std3__45__cpo6cbeginE:
	.zero		1
	.type		_ZN39_INTERNAL_b6f7d6c9_4_k_cu_d8b33689_29844cuda3std3__48in_placeE,@object
	.size		_ZN39_INTERNAL_b6f7d6c9_4_k_cu_d8b33689_29844cuda3std3__48in_placeE,(_ZN39_INTERNAL_b6f7d6c9_4_k_cu_d8b33689_29844cuda3std6ranges3__45__cpo9iter_moveE - _ZN39_INTERNAL_b6f7d6c9_4_k_cu_d8b33689_29844cuda3std3__48in_placeE)
_ZN39_INTERNAL_b6f7d6c9_4_k_cu_d8b33689_29844cuda3std3__48in_placeE:
	.zero		1
	.type		_ZN39_INTERNAL_b6f7d6c9_4_k_cu_d8b33689_29844cuda3std6ranges3__45__cpo9iter_moveE,@object
	.size		_ZN39_INTERNAL_b6f7d6c9_4_k_cu_d8b33689_29844cuda3std6ranges3__45__cpo9iter_moveE,(_ZN39_INTERNAL_b6f7d6c9_4_k_cu_d8b33689_29844cuda3std3__45__cpo5beginE - _ZN39_INTERNAL_b6f7d6c9_4_k_cu_d8b33689_29844cuda3std6ranges3__45__cpo9iter_moveE)
_ZN39_INTERNAL_b6f7d6c9_4_k_cu_d8b33689_29844cuda3std6ranges3__45__cpo9iter_moveE:
	.zero		1
	.type		_ZN39_INTERNAL_b6f7d6c9_4_k_cu_d8b33689_29844cuda3std3__45__cpo5beginE,@object
	.size		_ZN39_INTERNAL_b6f7d6c9_4_k_cu_d8b33689_29844cuda3std3__45__cpo5beginE,(_ZN39_INTERNAL_b6f7d6c9_4_k_cu_d8b33689_29844cuda3std3__441_GLOBAL__N__b6f7d6c9_4_k_cu_d8b33689_29846ignoreE - _ZN39_INTERNAL_b6f7d6c9_4_k_cu_d8b33689_29844cuda3std3__45__cpo5beginE)
_ZN39_INTERNAL_b6f7d6c9_4_k_cu_d8b33689_29844cuda3std3__45__cpo5beginE:
	.zero		1
	.type		_ZN39_INTERNAL_b6f7d6c9_4_k_cu_d8b33689_29844cuda3std3__441_GLOBAL__N__b6f7d6c9_4_k_cu_d8b33689_29846ignoreE,@object
	.size		_ZN39_INTERNAL_b6f7d6c9_4_k_cu_d8b33689_29844cuda3std3__441_GLOBAL__N__b6f7d6c9_4_k_cu_d8b33689_29846ignoreE,(_ZN39_INTERNAL_b6f7d6c9_4_k_cu_d8b33689_29844cute7productE - _ZN39_INTERNAL_b6f7d6c9_4_k_cu_d8b33689_29844cuda3std3__441_GLOBAL__N__b6f7d6c9_4_k_cu_d8b33689_29846ignoreE)
_ZN39_INTERNAL_b6f7d6c9_4_k_cu_d8b33689_29844cuda3std3__441_GLOBAL__N__b6f7d6c9_4_k_cu_d8b33689_29846ignoreE:
	.zero		1
	.type		_ZN39_INTERNAL_b6f7d6c9_4_k_cu_d8b33689_29844cute7productE,@object
	.size		_ZN39_INTERNAL_b6f7d6c9_4_k_cu_d8b33689_29844cute7productE,(_ZN39_INTERNAL_b6f7d6c9_4_k_cu_d8b33689_29844cuda3std3__45__cpo3endE - _ZN39_INTERNAL_b6f7d6c9_4_k_cu_d8b33689_29844cute7productE)
_ZN39_INTERNAL_b6f7d6c9_4_k_cu_d8b33689_29844cute7productE:
	.zero		1
	.type		_ZN39_INTERNAL_b6f7d6c9_4_k_cu_d8b33689_29844cuda3std3__45__cpo3endE,@object
	.size		_ZN39_INTERNAL_b6f7d6c9_4_k_cu_d8b33689_29844cuda3std3__45__cpo3endE,(_ZN39_INTERNAL_b6f7d6c9_4_k_cu_d8b33689_29844cuda3std3__419piecewise_constructE - _ZN39_INTERNAL_b6f7d6c9_4_k_cu_d8b33689_29844cuda3std3__45__cpo3endE)
_ZN39_INTERNAL_b6f7d6c9_4_k_cu_d8b33689_29844cuda3std3__45__cpo3endE:
	.zero		1
	.type		_ZN39_INTERNAL_b6f7d6c9_4_k_cu_d8b33689_29844cuda3std3__419piecewise_constructE,@object
	.size		_ZN39_INTERNAL_b6f7d6c9_4_k_cu_d8b33689_29844cuda3std3__419piecewise_constructE,(_ZN39_INTERNAL_b6f7d6c9_4_k_cu_d8b33689_29844cuda3std3__45__cpo4cendE - _ZN39_INTERNAL_b6f7d6c9_4_k_cu_d8b33689_29844cuda3std3__419piecewise_constructE)
_ZN39_INTERNAL_b6f7d6c9_4_k_cu_d8b33689_29844cuda3std3__419piecewise_constructE:
	.zero		1
	.type		_ZN39_INTERNAL_b6f7d6c9_4_k_cu_d8b33689_29844cuda3std3__45__cpo4cendE,@object
	.size		_ZN39_INTERNAL_b6f7d6c9_4_k_cu_d8b33689_29844cuda3std3__45__cpo4cendE,(_ZN39_INTERNAL_b6f7d6c9_4_k_cu_d8b33689_29844cuda3std6ranges3__45__cpo4swapE - _ZN39_INTERNAL_b6f7d6c9_4_k_cu_d8b33689_29844cuda3std3__45__cpo4cendE)
_ZN39_INTERNAL_b6f7d6c9_4_k_cu_d8b33689_29844cuda3std3__45__cpo4cendE:
	.zero		1
	.type		_ZN39_INTERNAL_b6f7d6c9_4_k_cu_d8b33689_29844cuda3std6ranges3__45__cpo4swapE,@object
	.size		_ZN39_INTERNAL_b6f7d6c9_4_k_cu_d8b33689_29844cuda3std6ranges3__45__cpo4swapE,(.L_9 - _ZN39_INTERNAL_b6f7d6c9_4_k_cu_d8b33689_29844cuda3std6ranges3__45__cpo4swapE)
_ZN39_INTERNAL_b6f7d6c9_4_k_cu_d8b33689_29844cuda3std6ranges3__45__cpo4swapE:
	.zero		1
.L_9:


//--------------------- .nv.constant0._ZN7cutlass13device_kernelINS_4fmha6kernel13FmhaKernelTmaINS1_10collective15FmhaMainloopTmaINS_10bfloat16_tEfN4cute5tupleIJNS7_1CILi64EEENS9_ILi256EEENS9_ILi112EEEEEENS4_12CausalFusionEJEEENS4_15FmhaFwdEpilogueIS6_fNS8_IJSA_SC_SB_EEEEEJEEEEEvNT_6ParamsE --------------------------
	.section	.nv.constant0._ZN7cutlass13device_kernelINS_4fmha6kernel13FmhaKernelTmaINS1_10collective15FmhaMainloopTmaINS_10bfloat16_tEfN4cute5tupleIJNS7_1CILi64EEENS9_ILi256EEENS9_ILi112EEEEEENS4_12CausalFusionEJEEENS4_15FmhaFwdEpilogueIS6_fNS8_IJSA_SC_SB_EEEEEJEEEEEvNT_6ParamsE,"a",@progbits
	.sectionflags	@""
	.align	4
.nv.constant0._ZN7cutlass13device_kernelINS_4fmha6kernel13FmhaKernelTmaINS1_10collective15FmhaMainloopTmaINS_10bfloat16_tEfN4cute5tupleIJNS7_1CILi64EEENS9_ILi256EEENS9_ILi112EEEEEENS4_12CausalFusionEJEEENS4_15FmhaFwdEpilogueIS6_fNS8_IJSA_SC_SB_EEEEEJEEEEEvNT_6ParamsE:
	.zero		2688


//--------------------- SYMBOLS --------------------------

	.type		.nv.reservedSmem.offset0,@object
	.size		.nv.reservedSmem.offset0,0x4
	.type		__assertfail,@function
